// auto-generated by cutlass_sweep.conv — config: {"arch": "sm_100", "cluster_m": 2, "cluster_n": 1, "conv_kind": "fprop", "dtype": "fp16", "ndim": 3, "tile_k": 64, "tile_m": 256, "tile_n": 128}
#include "cutlass/cutlass.h"
#include "cute/tensor.hpp"
#include "cutlass/kernel_hardware_info.hpp"
#include "cutlass/conv/convolution.h"
#include "cutlass/conv/dispatch_policy.hpp"
#include "cutlass/conv/collective/collective_builder.hpp"
#include "cutlass/conv/kernel/conv_universal.hpp"
#include "cutlass/conv/device/conv_universal_adapter.hpp"
#include "cutlass/epilogue/collective/collective_builder.hpp"

using namespace cute;
using Elem = cutlass::half_t;
using Acc  = float;
using LayoutAB = cutlass::layout::TensorNDHWC;
using LayoutC  = cutlass::layout::TensorNDHWC;
constexpr auto ConvOp = cutlass::conv::Operator::kFprop;
using TileShape    = Shape<_256, _128, Shape<_64>>;
using ClusterShape = Shape<_2, _1, _1>;

using CollectiveEpilogue = typename cutlass::epilogue::collective::CollectiveBuilder<
    cutlass::arch::Sm100, cutlass::arch::OpClassTensorOp,
    TileShape, ClusterShape,
    cutlass::epilogue::collective::EpilogueTileAuto,
    Acc, Acc,
    Elem, LayoutC, 128 / cutlass::sizeof_bits<Elem>::value,
    Elem, LayoutC, 128 / cutlass::sizeof_bits<Elem>::value,
    cutlass::epilogue::collective::EpilogueScheduleAuto
  >::CollectiveOp;

using CollectiveMainloop = typename cutlass::conv::collective::CollectiveBuilder<
    cutlass::arch::Sm100, cutlass::arch::OpClassTensorOp, ConvOp,
    Elem, LayoutAB, 128 / cutlass::sizeof_bits<Elem>::value,
    Elem, LayoutAB, 128 / cutlass::sizeof_bits<Elem>::value,
    Acc,
    TileShape, ClusterShape,
    cutlass::conv::collective::StageCountAutoCarveout<
        static_cast<int>(sizeof(typename CollectiveEpilogue::SharedStorage))>,
    cutlass::conv::collective::KernelScheduleAuto
  >::CollectiveOp;

using ProblemShape = cutlass::conv::ConvProblemShape<
    ConvOp, CollectiveMainloop::DispatchPolicy::NumSpatialDimensions>;
using ConvKernel = cutlass::conv::kernel::ConvUniversal<
    ProblemShape, CollectiveMainloop, CollectiveEpilogue>;
using Conv = cutlass::conv::device::ConvUniversalAdapter<ConvKernel>;

auto* _anchor = &cutlass::device_kernel<ConvKernel>;


// ===== COMPILED SASS (sm_100a) =====

	.target	sm_100a

	.elftype	@"ET_EXEC"


//--------------------- .note.nv.tkinfo           --------------------------
	.section	.note.nv.tkinfo,"",@"SHT_NOTE"
	.sectionflags	@"SHF_NOTE_NV_TKINFO"
	.tkinfo
        /*0018*/ 	.word	0x00000002
        /*0030*/ 	.string	""
        /*0030*/ 	.string	"ptxas"
        /*0030*/ 	.string	"Cuda compilation tools, release 13.0, V13.0.88"
        /*0030*/ 	.string	"Build cuda_13.0.r13.0/compiler.36424714_0"
        /*0030*/ 	.string	"-arch sm_100a -m 64 "



//--------------------- .note.nv.cuinfo           --------------------------
	.section	.note.nv.cuinfo,"",@"SHT_NOTE"
	.sectionflags	@"SHF_NOTE_NV_CUINFO"
        /*0018*/ 	.short	0x0002
        /*001a*/ 	.short	0x0064
        /*001c*/ 	.short	0x0082
	.zero		2


//--------------------- .nv.info                  --------------------------
	.section	.nv.info,"",@"SHT_CUDA_INFO"
	.align	4


	//----- nvinfo : EIATTR_REGCOUNT
	.align		4
        /*0000*/ 	.byte	0x04, 0x2f
        /*0002*/ 	.short	(.L_19 - .L_18)
	.align		4
.L_18:
        /*0004*/ 	.word	index@(_ZN7cutlass13device_kernelINS_4conv6kernel13ConvUniversalINS1_16ConvProblemShapeILNS1_8OperatorE0ELi3EEENS1_10collective14CollectiveConvINS1_47MainloopSm100TmaUmmaWarpSpecializedImplicitGemmILS5_0ELi8ELi3ELi1ELi2EN4cute5tupleIJNSA_1CILi2EEENSC_ILi1EEESE_EEEEENSB_IJNSC_ILi256EEENSC_ILi128EEENSB_IJNSC_ILi64EEEEEEEEENS_6half_tESM_NSA_8TiledMMAINSA_8MMA_AtomIJNSA_26SM100_MMA_F16BF16_2x1SM_SSISM_SM_fLi256ELi128ELNSA_4UMMA5MajorE0ELSR_0ELNSQ_7ScaleInE0ELSS_0EEEEEENSA_6LayoutINSB_IJSE_SE_SE_EEENSB_IJNSC_ILi0EEESX_SX_EEEEENSB_IJNSA_10UnderscoreES10_S10_EEEEENS7_6detail27Sm100ImplicitGemmTileTraitsINSA_25SM100_TMA_2SM_LOAD_IM2COLENSA_14ComposedLayoutINSA_7SwizzleILi3ELi4ELi3EEENSA_18smem_ptr_flag_bitsILi16EEENSV_INSB_IJNSC_ILi8EEESJ_EEENSB_IJSJ_SE_EEEEEEEvEENS14_INSA_18SM100_TMA_2SM_LOADES1F_vEEEENS_8epilogue10collective18CollectiveEpilogueINS1K_23Sm100TmaWarpSpecializedILi4ELi2ELi32ELb1ELb0EEEJNSB_IJSI_SI_SK_EEENSB_IJNSV_ISI_SE_EENSV_INSC_ILi32EEESE_EEEEESM_NSB_IJNSB_IJllllEEESE_SX_EEESM_S1V_NS1K_6fusion15FusionCallbacksIS1O_NS1W_17LinearCombinationISM_fSM_fLNS_15FloatRoundStyleE2EEES1P_S1T_JEEENSA_5SM1004TMEM4LOAD26SM100_TMEM_LOAD_32dp32b32xENSA_20SM90_TMA_LOAD_IM2COLENS16_INS17_ILi2ELi4ELi3EEES1A_NSV_INSB_IJS1B_S1R_EEENSB_IJS1R_SE_EEEEEEENSA_39AutoVectorizingCopyWithAssumedAlignmentILi128EEENSA_21SM90_TMA_STORE_IM2COLES2B_S2D_S2D_EEEvvEEEEvNT_6ParamsE)
        /*0008*/ 	.word	0x0000006c


	//----- nvinfo : EIATTR_FRAME_SIZE
	.align		4
.L_19:
        /*000c*/ 	.byte	0x04, 0x11
        /*000e*/ 	.short	(.L_21 - .L_20)
	.align		4
.L_20:
        /*0010*/ 	.word	index@($__internal_2_$__cuda_sm10x_tcgen05_guardrail_trap_unallocated_columns_being_dealloced)
        /*0014*/ 	.word	0x00000008


	//----- nvinfo : EIATTR_FRAME_SIZE
	.align		4
.L_21:
        /*0018*/ 	.byte	0x04, 0x11
        /*001a*/ 	.short	(.L_23 - .L_22)
	.align		4
.L_22:
        /*001c*/ 	.word	index@($__internal_1_$__cuda_sm10x_tcgen05_guardrail_trap_phase_invalid_during_alloc)
        /*0020*/ 	.word	0x00000008


	//----- nvinfo : EIATTR_FRAME_SIZE
	.align		4
.L_23:
        /*0024*/ 	.byte	0x04, 0x11
        /*0026*/ 	.short	(.L_25 - .L_24)
	.align		4
.L_24:
        /*0028*/ 	.word	index@($__internal_0_$__cuda_sm10x_tcgen05_guardrail_trap_col_being_dealloced_not_returned_by_alloc)
        /*002c*/ 	.word	0x00000008


	//----- nvinfo : EIATTR_FRAME_SIZE
	.align		4
.L_25:
        /*0030*/ 	.byte	0x04, 0x11
        /*0032*/ 	.short	(.L_27 - .L_26)
	.align		4
.L_26:
        /*0034*/ 	.word	index@(_ZN7cutlass13device_kernelINS_4conv6kernel13ConvUniversalINS1_16ConvProblemShapeILNS1_8OperatorE0ELi3EEENS1_10collective14CollectiveConvINS1_47MainloopSm100TmaUmmaWarpSpecializedImplicitGemmILS5_0ELi8ELi3ELi1ELi2EN4cute5tupleIJNSA_1CILi2EEENSC_ILi1EEESE_EEEEENSB_IJNSC_ILi256EEENSC_ILi128EEENSB_IJNSC_ILi64EEEEEEEEENS_6half_tESM_NSA_8TiledMMAINSA_8MMA_AtomIJNSA_26SM100_MMA_F16BF16_2x1SM_SSISM_SM_fLi256ELi128ELNSA_4UMMA5MajorE0ELSR_0ELNSQ_7ScaleInE0ELSS_0EEEEEENSA_6LayoutINSB_IJSE_SE_SE_EEENSB_IJNSC_ILi0EEESX_SX_EEEEENSB_IJNSA_10UnderscoreES10_S10_EEEEENS7_6detail27Sm100ImplicitGemmTileTraitsINSA_25SM100_TMA_2SM_LOAD_IM2COLENSA_14ComposedLayoutINSA_7SwizzleILi3ELi4ELi3EEENSA_18smem_ptr_flag_bitsILi16EEENSV_INSB_IJNSC_ILi8EEESJ_EEENSB_IJSJ_SE_EEEEEEEvEENS14_INSA_18SM100_TMA_2SM_LOADES1F_vEEEENS_8epilogue10collective18CollectiveEpilogueINS1K_23Sm100TmaWarpSpecializedILi4ELi2ELi32ELb1ELb0EEEJNSB_IJSI_SI_SK_EEENSB_IJNSV_ISI_SE_EENSV_INSC_ILi32EEESE_EEEEESM_NSB_IJNSB_IJllllEEESE_SX_EEESM_S1V_NS1K_6fusion15FusionCallbacksIS1O_NS1W_17LinearCombinationISM_fSM_fLNS_15FloatRoundStyleE2EEES1P_S1T_JEEENSA_5SM1004TMEM4LOAD26SM100_TMEM_LOAD_32dp32b32xENSA_20SM90_TMA_LOAD_IM2COLENS16_INS17_ILi2ELi4ELi3EEES1A_NSV_INSB_IJS1B_S1R_EEENSB_IJS1R_SE_EEEEEEENSA_39AutoVectorizingCopyWithAssumedAlignmentILi128EEENSA_21SM90_TMA_STORE_IM2COLES2B_S2D_S2D_EEEvvEEEEvNT_6ParamsE)
        /*0038*/ 	.word	0x00000008


	//----- nvinfo : EIATTR_MIN_STACK_SIZE
	.align		4
.L_27:
        /*003c*/ 	.byte	0x04, 0x12
        /*003e*/ 	.short	(.L_29 - .L_28)
	.align		4
.L_28:
        /*0040*/ 	.word	index@(_ZN7cutlass13device_kernelINS_4conv6kernel13ConvUniversalINS1_16ConvProblemShapeILNS1_8OperatorE0ELi3EEENS1_10collective14CollectiveConvINS1_47MainloopSm100TmaUmmaWarpSpecializedImplicitGemmILS5_0ELi8ELi3ELi1ELi2EN4cute5tupleIJNSA_1CILi2EEENSC_ILi1EEESE_EEEEENSB_IJNSC_ILi256EEENSC_ILi128EEENSB_IJNSC_ILi64EEEEEEEEENS_6half_tESM_NSA_8TiledMMAINSA_8MMA_AtomIJNSA_26SM100_MMA_F16BF16_2x1SM_SSISM_SM_fLi256ELi128ELNSA_4UMMA5MajorE0ELSR_0ELNSQ_7ScaleInE0ELSS_0EEEEEENSA_6LayoutINSB_IJSE_SE_SE_EEENSB_IJNSC_ILi0EEESX_SX_EEEEENSB_IJNSA_10UnderscoreES10_S10_EEEEENS7_6detail27Sm100ImplicitGemmTileTraitsINSA_25SM100_TMA_2SM_LOAD_IM2COLENSA_14ComposedLayoutINSA_7SwizzleILi3ELi4ELi3EEENSA_18smem_ptr_flag_bitsILi16EEENSV_INSB_IJNSC_ILi8EEESJ_EEENSB_IJSJ_SE_EEEEEEEvEENS14_INSA_18SM100_TMA_2SM_LOADES1F_vEEEENS_8epilogue10collective18CollectiveEpilogueINS1K_23Sm100TmaWarpSpecializedILi4ELi2ELi32ELb1ELb0EEEJNSB_IJSI_SI_SK_EEENSB_IJNSV_ISI_SE_EENSV_INSC_ILi32EEESE_EEEEESM_NSB_IJNSB_IJllllEEESE_SX_EEESM_S1V_NS1K_6fusion15FusionCallbacksIS1O_NS1W_17LinearCombinationISM_fSM_fLNS_15FloatRoundStyleE2EEES1P_S1T_JEEENSA_5SM1004TMEM4LOAD26SM100_TMEM_LOAD_32dp32b32xENSA_20SM90_TMA_LOAD_IM2COLENS16_INS17_ILi2ELi4ELi3EEES1A_NSV_INSB_IJS1B_S1R_EEENSB_IJS1R_SE_EEEEEEENSA_39AutoVectorizingCopyWithAssumedAlignmentILi128EEENSA_21SM90_TMA_STORE_IM2COLES2B_S2D_S2D_EEEvvEEEEvNT_6ParamsE)
        /*0044*/ 	.word	0x00000008
.L_29:


//--------------------- .nv.compat                --------------------------
	.section	.nv.compat,"",@"SHT_CUDA_COMPAT_INFO"
	.align	4
        /*0000*/ 	.byte	0x02, 0x09, 0x01, 0x00, 0x02, 0x02, 0x02, 0x00, 0x02, 0x05, 0x05, 0x00, 0x03, 0x07, 0x01, 0x01
        /*0010*/ 	.byte	0x02, 0x03, 0x01, 0x00, 0x02, 0x06, 0x01, 0x00, 0x04, 0x0b, 0x08, 0x00, 0x09, 0x00, 0x00, 0x00
        /*0020*/ 	.byte	0x00, 0x00, 0x00, 0x00


//--------------------- .nv.info._ZN7cutlass13device_kernelINS_4conv6kernel13ConvUniversalINS1_16ConvProblemShapeILNS1_8OperatorE0ELi3EEENS1_10collective14CollectiveConvINS1_47MainloopSm100TmaUmmaWarpSpecializedImplicitGemmILS5_0ELi8ELi3ELi1ELi2EN4cute5tupleIJNSA_1CILi2EEENSC_ILi1EEESE_EEEEENSB_IJNSC_ILi256EEENSC_ILi128EEENSB_IJNSC_ILi64EEEEEEEEENS_6half_tESM_NSA_8TiledMMAINSA_8MMA_AtomIJNSA_26SM100_MMA_F16BF16_2x1SM_SSISM_SM_fLi256ELi128ELNSA_4UMMA5MajorE0ELSR_0ELNSQ_7ScaleInE0ELSS_0EEEEEENSA_6LayoutINSB_IJSE_SE_SE_EEENSB_IJNSC_ILi0EEESX_SX_EEEEENSB_IJNSA_10UnderscoreES10_S10_EEEEENS7_6detail27Sm100ImplicitGemmTileTraitsINSA_25SM100_TMA_2SM_LOAD_IM2COLENSA_14ComposedLayoutINSA_7SwizzleILi3ELi4ELi3EEENSA_18smem_ptr_flag_bitsILi16EEENSV_INSB_IJNSC_ILi8EEESJ_EEENSB_IJSJ_SE_EEEEEEEvEENS14_INSA_18SM100_TMA_2SM_LOADES1F_vEEEENS_8epilogue10collective18CollectiveEpilogueINS1K_23Sm100TmaWarpSpecializedILi4ELi2ELi32ELb1ELb0EEEJNSB_IJSI_SI_SK_EEENSB_IJNSV_ISI_SE_EENSV_INSC_ILi32EEESE_EEEEESM_NSB_IJNSB_IJllllEEESE_SX_EEESM_S1V_NS1K_6fusion15FusionCallbacksIS1O_NS1W_17LinearCombinationISM_fSM_fLNS_15FloatRoundStyleE2EEES1P_S1T_JEEENSA_5SM1004TMEM4LOAD26SM100_TMEM_LOAD_32dp32b32xENSA_20SM90_TMA_LOAD_IM2COLENS16_INS17_ILi2ELi4ELi3EEES1A_NSV_INSB_IJS1B_S1R_EEENSB_IJS1R_SE_EEEEEEENSA_39AutoVectorizingCopyWithAssumedAlignmentILi128EEENSA_21SM90_TMA_STORE_IM2COLES2B_S2D_S2D_EEEvvEEEEvNT_6ParamsE --------------------------
	.section	.nv.info._ZN7cutlass13device_kernelINS_4conv6kernel13ConvUniversalINS1_16ConvProblemShapeILNS1_8OperatorE0ELi3EEENS1_10collective14CollectiveConvINS1_47MainloopSm100TmaUmmaWarpSpecializedImplicitGemmILS5_0ELi8ELi3ELi1ELi2EN4cute5tupleIJNSA_1CILi2EEENSC_ILi1EEESE_EEEEENSB_IJNSC_ILi256EEENSC_ILi128EEENSB_IJNSC_ILi64EEEEEEEEENS_6half_tESM_NSA_8TiledMMAINSA_8MMA_AtomIJNSA_26SM100_MMA_F16BF16_2x1SM_SSISM_SM_fLi256ELi128ELNSA_4UMMA5MajorE0ELSR_0ELNSQ_7ScaleInE0ELSS_0EEEEEENSA_6LayoutINSB_IJSE_SE_SE_EEENSB_IJNSC_ILi0EEESX_SX_EEEEENSB_IJNSA_10UnderscoreES10_S10_EEEEENS7_6detail27Sm100ImplicitGemmTileTraitsINSA_25SM100_TMA_2SM_LOAD_IM2COLENSA_14ComposedLayoutINSA_7SwizzleILi3ELi4ELi3EEENSA_18smem_ptr_flag_bitsILi16EEENSV_INSB_IJNSC_ILi8EEESJ_EEENSB_IJSJ_SE_EEEEEEEvEENS14_INSA_18SM100_TMA_2SM_LOADES1F_vEEEENS_8epilogue10collective18CollectiveEpilogueINS1K_23Sm100TmaWarpSpecializedILi4ELi2ELi32ELb1ELb0EEEJNSB_IJSI_SI_SK_EEENSB_IJNSV_ISI_SE_EENSV_INSC_ILi32EEESE_EEEEESM_NSB_IJNSB_IJllllEEESE_SX_EEESM_S1V_NS1K_6fusion15FusionCallbacksIS1O_NS1W_17LinearCombinationISM_fSM_fLNS_15FloatRoundStyleE2EEES1P_S1T_JEEENSA_5SM1004TMEM4LOAD26SM100_TMEM_LOAD_32dp32b32xENSA_20SM90_TMA_LOAD_IM2COLENS16_INS17_ILi2ELi4ELi3EEES1A_NSV_INSB_IJS1B_S1R_EEENSB_IJS1R_SE_EEEEEEENSA_39AutoVectorizingCopyWithAssumedAlignmentILi128EEENSA_21SM90_TMA_STORE_IM2COLES2B_S2D_S2D_EEEvvEEEEvNT_6ParamsE,"",@"SHT_CUDA_INFO"
	.sectionflags	@""
	.align	4


	//----- nvinfo : EIATTR_CUDA_API_VERSION
	.align		4
        /*0000*/ 	.byte	0x04, 0x37
        /*0002*/ 	.short	(.L_31 - .L_30)
.L_30:
        /*0004*/ 	.word	0x00000082


	//----- nvinfo : EIATTR_KPARAM_INFO
	.align		4
.L_31:
        /*0008*/ 	.byte	0x04, 0x17
        /*000a*/ 	.short	(.L_33 - .L_32)
.L_32:
        /*000c*/ 	.word	0x00000000
        /*0010*/ 	.short	0x0000
        /*0012*/ 	.short	0x0000
        /*0014*/ 	.byte	0x00, 0xf0, 0x01, 0x24


	//----- nvinfo : EIATTR_AT_ENTRY_FRAGMENTS
	.align		4
.L_33:
        /*0018*/ 	.byte	0x04, 0x4f
        /*001a*/ 	.short	(.L_35 - .L_34)


	//   ....[0]....
.L_34:
        /*001c*/ 	.word	0x00000007


	//----- nvinfo : EIATTR_RESERVED_SMEM_USED
	.align		4
.L_35:
        /*0020*/ 	.byte	0x01, 0x41
	.zero		2


	//----- nvinfo : EIATTR_SPARSE_MMA_MASK
	.align		4
        /*0024*/ 	.byte	0x03, 0x50
        /*0026*/ 	.short	0x0000


	//----- nvinfo : EIATTR_TCGEN05_2CTA_USED
	.align		4
        /*0028*/ 	.byte	0x01, 0x52
	.zero		2


	//----- nvinfo : EIATTR_MAXREG_COUNT
	.align		4
        /*002c*/ 	.byte	0x03, 0x1b
        /*002e*/ 	.short	0x00ff


	//----- nvinfo : EIATTR_NUM_BARRIERS
	.align		4
        /*0030*/ 	.byte	0x02, 0x4c
        /*0032*/ 	.byte	0x07
	.zero		1


	//----- nvinfo : EIATTR_EXTERNS
	.align		4
        /*0034*/ 	.byte	0x04, 0x0f
        /*0036*/ 	.short	(.L_37 - .L_36)


	//   ....[0]....
	.align		4
.L_36:
        /*0038*/ 	.word	index@(__assertfail)


	//----- nvinfo : EIATTR_MERCURY_ISA_VERSION
	.align		4
.L_37:
        /*003c*/ 	.byte	0x03, 0x5f
        /*003e*/ 	.short	0x0101


	//----- nvinfo : EIATTR_INT_WARP_WIDE_INSTR_OFFSETS
	.align		4
        /*0040*/ 	.byte	0x04, 0x31
        /*0042*/ 	.short	(.L_39 - .L_38)


	//   ....[0]....
.L_38:
        /*0044*/ 	.word	0x00000cd0


	//   ....[1]....
        /*0048*/ 	.word	0x00000d80


	//   ....[2]....
        /*004c*/ 	.word	0x00004730


	//   ....[3]....
        /*0050*/ 	.word	0x00004750


	//   ....[4]....
        /*0054*/ 	.word	0x00004780


	//   ....[5]....
        /*0058*/ 	.word	0x000054f0


	//   ....[6]....
        /*005c*/ 	.word	0x00005560


	//   ....[7]....
        /*0060*/ 	.word	0x00005670


	//   ....[8]....
        /*0064*/ 	.word	0x000056f0


	//   ....[9]....
        /*0068*/ 	.word	0x000057f0


	//   ....[10]....
        /*006c*/ 	.word	0x00005890


	//   ....[11]....
        /*0070*/ 	.word	0x00005980


	//   ....[12]....
        /*0074*/ 	.word	0x00005aa0


	//----- nvinfo : EIATTR_COOP_GROUP_MASK_REGIDS
	.align		4
.L_39:
        /*0078*/ 	.byte	0x04, 0x29
        /*007a*/ 	.short	(.L_41 - .L_40)


	//   ....[0]....
.L_40:
        /*007c*/ 	.word	0xffffffff


	//   ....[1]....
        /*0080*/ 	.word	0xffffffff


	//   ....[2]....
        /*0084*/ 	.word	0xffffffff


	//   ....[3]....
        /*0088*/ 	.word	0xffffffff


	//   ....[4]....
        /*008c*/ 	.word	0xffffffff


	//   ....[5]....
        /*0090*/ 	.word	0xffffffff


	//   ....[6]....
        /*0094*/ 	.word	0xffffffff


	//   ....[7]....
        /*0098*/ 	.word	0xffffffff


	//   ....[8]....
        /*009c*/ 	.word	0xffffffff


	//   ....[9]....
        /*00a0*/ 	.word	0xffffffff


	//   ....[10]....
        /*00a4*/ 	.word	0xffffffff


	//   ....[11]....
        /*00a8*/ 	.word	0xffffffff


	//   ....[12]....
        /*00ac*/ 	.word	0xffffffff


	//----- nvinfo : EIATTR_COOP_GROUP_INSTR_OFFSETS
	.align		4
.L_41:
        /*00b0*/ 	.byte	0x04, 0x28
        /*00b2*/ 	.short	(.L_43 - .L_42)


	//   ....[0]....
.L_42:
        /*00b4*/ 	.word	0x000000d0


	//   ....[1]....
        /*00b8*/ 	.word	0x00000540


	//   ....[2]....
        /*00bc*/ 	.word	0x00000760


	//   ....[3]....
        /*00c0*/ 	.word	0x00000900


	//   ....[4]....
        /*00c4*/ 	.word	0x00000a00


	//   ....[5]....
        /*00c8*/ 	.word	0x00000b50


	//   ....[6]....
        /*00cc*/ 	.word	0x00000df0


	//   ....[7]....
        /*00d0*/ 	.word	0x00002720


	//   ....[8]....
        /*00d4*/ 	.word	0x000035f0


	//   ....[9]....
        /*00d8*/ 	.word	0x00003ac0


	//   ....[10]....
        /*00dc*/ 	.word	0x00003af0


	//   ....[11]....
        /*00e0*/ 	.word	0x00004640


	//   ....[12]....
        /*00e4*/ 	.word	0x00004850


	//----- nvinfo : EIATTR_VRC_CTA_INIT_COUNT
	.align		4
.L_43:
        /*00e8*/ 	.byte	0x02, 0x4a
        /*00ea*/ 	.byte	0x80
	.zero		1


	//----- nvinfo : EIATTR_SYSCALL_OFFSETS
	.align		4
        /*00ec*/ 	.byte	0x04, 0x46
        /*00ee*/ 	.short	(.L_45 - .L_44)


	//   ....[0]....
.L_44:
        /*00f0*/ 	.word	0x000066d0


	//   ....[1]....
        /*00f4*/ 	.word	0x000067c0


	//   ....[2]....
        /*00f8*/ 	.word	0x00007190


	//   ....[3]....
        /*00fc*/ 	.word	0x00007e40


	//   ....[4]....
        /*0100*/ 	.word	0x00008ac0


	//   ....[5]....
        /*0104*/ 	.word	0x00009730


	//----- nvinfo : EIATTR_MBARRIER_INSTR_OFFSETS
	.align		4
.L_45:
        /*0108*/ 	.byte	0x04, 0x39
        /*010a*/ 	.short	(.L_47 - .L_46)


	//   ....[0]....
.L_46:
        /*010c*/ 	.word	0x00000650
        /*0110*/ 	.word	0x000000ff
        /*0114*/ 	.word	0x00000000
        /*0118*/ 	.short	0x0100
        /*011a*/ 	.byte	0x04
	.zero		1


	//   ....[1]....
        /*011c*/ 	.word	0x00000660
        /*0120*/ 	.word	0x000000ff
        /*0124*/ 	.word	0x00000040
        /*0128*/ 	.short	0x0100
        /*012a*/ 	.byte	0x04
	.zero		1


	//   ....[2]....
        /*012c*/ 	.word	0x00000670
        /*0130*/ 	.word	0x000000ff
        /*0134*/ 	.word	0x00000008
        /*0138*/ 	.short	0x0100
        /*013a*/ 	.byte	0x04
	.zero		1


	//   ....[3]....
        /*013c*/ 	.word	0x00000680
        /*0140*/ 	.word	0x000000ff
        /*0144*/ 	.word	0x00000048
        /*0148*/ 	.short	0x0100
        /*014a*/ 	.byte	0x04
	.zero		1


	//   ....[4]....
        /*014c*/ 	.word	0x00000690
        /*0150*/ 	.word	0x000000ff
        /*0154*/ 	.word	0x00000010
        /*0158*/ 	.short	0x0100
        /*015a*/ 	.byte	0x04
	.zero		1


	//   ....[5]....
        /*015c*/ 	.word	0x000006a0
        /*0160*/ 	.word	0x000000ff
        /*0164*/ 	.word	0x00000050
        /*0168*/ 	.short	0x0100
        /*016a*/ 	.byte	0x04
	.zero		1


	//   ....[6]....
        /*016c*/ 	.word	0x000006b0
        /*0170*/ 	.word	0x000000ff
        /*0174*/ 	.word	0x00000018
        /*0178*/ 	.short	0x0100
        /*017a*/ 	.byte	0x04
	.zero		1


	//   ....[7]....
        /*017c*/ 	.word	0x000006c0
        /*0180*/ 	.word	0x000000ff
        /*0184*/ 	.word	0x00000058
        /*0188*/ 	.short	0x0100
        /*018a*/ 	.byte	0x04
	.zero		1


	//   ....[8]....
        /*018c*/ 	.word	0x000006d0
        /*0190*/ 	.word	0x000000ff
        /*0194*/ 	.word	0x00000020
        /*0198*/ 	.short	0x0100
        /*019a*/ 	.byte	0x04
	.zero		1


	//   ....[9]....
        /*019c*/ 	.word	0x000006e0
        /*01a0*/ 	.word	0x000000ff
        /*01a4*/ 	.word	0x00000060
        /*01a8*/ 	.short	0x0100
        /*01aa*/ 	.byte	0x04
	.zero		1


	//   ....[10]....
        /*01ac*/ 	.word	0x000006f0
        /*01b0*/ 	.word	0x000000ff
        /*01b4*/ 	.word	0x00000028
        /*01b8*/ 	.short	0x0100
        /*01ba*/ 	.byte	0x04
	.zero		1


	//   ....[11]....
        /*01bc*/ 	.word	0x00000700
        /*01c0*/ 	.word	0x000000ff
        /*01c4*/ 	.word	0x00000068
        /*01c8*/ 	.short	0x0100
        /*01ca*/ 	.byte	0x04
	.zero		1


	//   ....[12]....
        /*01cc*/ 	.word	0x00000710
        /*01d0*/ 	.word	0x000000ff
        /*01d4*/ 	.word	0x00000030
        /*01d8*/ 	.short	0x0100
        /*01da*/ 	.byte	0x04
	.zero		1


	//   ....[13]....
        /*01dc*/ 	.word	0x00000720
        /*01e0*/ 	.word	0x000000ff
        /*01e4*/ 	.word	0x00000070
        /*01e8*/ 	.short	0x0100
        /*01ea*/ 	.byte	0x04
	.zero		1


	//   ....[14]....
        /*01ec*/ 	.word	0x00000730
        /*01f0*/ 	.word	0x000000ff
        /*01f4*/ 	.word	0x00000038
        /*01f8*/ 	.short	0x0100
        /*01fa*/ 	.byte	0x04
	.zero		1


	//   ....[15]....
        /*01fc*/ 	.word	0x00000740
        /*0200*/ 	.word	0x000000ff
        /*0204*/ 	.word	0x00000078
        /*0208*/ 	.short	0x0100
        /*020a*/ 	.byte	0x04
	.zero		1


	//   ....[16]....
        /*020c*/ 	.word	0x00000870
        /*0210*/ 	.word	0x000000ff
        /*0214*/ 	.word	0x00000080
        /*0218*/ 	.short	0x0100
        /*021a*/ 	.byte	0x04
	.zero		1


	//   ....[17]....
        /*021c*/ 	.word	0x00000880
        /*0220*/ 	.word	0x000000ff
        /*0224*/ 	.word	0x000000a0
        /*0228*/ 	.short	0x0100
        /*022a*/ 	.byte	0x04
	.zero		1


	//   ....[18]....
        /*022c*/ 	.word	0x00000890
        /*0230*/ 	.word	0x000000ff
        /*0234*/ 	.word	0x00000088
        /*0238*/ 	.short	0x0100
        /*023a*/ 	.byte	0x04
	.zero		1


	//   ....[19]....
        /*023c*/ 	.word	0x000008a0
        /*0240*/ 	.word	0x000000ff
        /*0244*/ 	.word	0x000000a8
        /*0248*/ 	.short	0x0100
        /*024a*/ 	.byte	0x04
	.zero		1


	//   ....[20]....
        /*024c*/ 	.word	0x000008b0
        /*0250*/ 	.word	0x000000ff
        /*0254*/ 	.word	0x00000090
        /*0258*/ 	.short	0x0100
        /*025a*/ 	.byte	0x04
	.zero		1


	//   ....[21]....
        /*025c*/ 	.word	0x000008c0
        /*0260*/ 	.word	0x000000ff
        /*0264*/ 	.word	0x000000b0
        /*0268*/ 	.short	0x0100
        /*026a*/ 	.byte	0x04
	.zero		1


	//   ....[22]....
        /*026c*/ 	.word	0x000008d0
        /*0270*/ 	.word	0x000000ff
        /*0274*/ 	.word	0x00000098
        /*0278*/ 	.short	0x0100
        /*027a*/ 	.byte	0x04
	.zero		1


	//   ....[23]....
        /*027c*/ 	.word	0x000008e0
        /*0280*/ 	.word	0x000000ff
        /*0284*/ 	.word	0x000000b8
        /*0288*/ 	.short	0x0100
        /*028a*/ 	.byte	0x04
	.zero		1


	//   ....[24]....
        /*028c*/ 	.word	0x000009d0
        /*0290*/ 	.word	0x000000ff
        /*0294*/ 	.word	0x000000c0
        /*0298*/ 	.short	0x0100
        /*029a*/ 	.byte	0x04
	.zero		1


	//   ....[25]....
        /*029c*/ 	.word	0x000009e0
        /*02a0*/ 	.word	0x000000ff
        /*02a4*/ 	.word	0x000000c8
        /*02a8*/ 	.short	0x0100
        /*02aa*/ 	.byte	0x04
	.zero		1


	//   ....[26]....
        /*02ac*/ 	.word	0x00000b20
        /*02b0*/ 	.word	0x000000ff
        /*02b4*/ 	.word	0x000000d0
        /*02b8*/ 	.short	0x0100
        /*02ba*/ 	.byte	0x06
	.zero		1


	//   ....[27]....
        /*02bc*/ 	.word	0x00000b30
        /*02c0*/ 	.word	0x000000ff
        /*02c4*/ 	.word	0x000000d8
        /*02c8*/ 	.short	0x0100
        /*02ca*/ 	.byte	0x06
	.zero		1


	//   ....[28]....
        /*02cc*/ 	.word	0x00000c70
        /*02d0*/ 	.word	0x000000ff
        /*02d4*/ 	.word	0x000000e0
        /*02d8*/ 	.short	0x0100
        /*02da*/ 	.byte	0x04
	.zero		1


	//   ....[29]....
        /*02dc*/ 	.word	0x00000c80
        /*02e0*/ 	.word	0x000000ff
        /*02e4*/ 	.word	0x000000f0
        /*02e8*/ 	.short	0x0100
        /*02ea*/ 	.byte	0x04
	.zero		1


	//   ....[30]....
        /*02ec*/ 	.word	0x00000c90
        /*02f0*/ 	.word	0x000000ff
        /*02f4*/ 	.word	0x000000e8
        /*02f8*/ 	.short	0x0100
        /*02fa*/ 	.byte	0x04
	.zero		1


	//   ....[31]....
        /*02fc*/ 	.word	0x00000ca0
        /*0300*/ 	.word	0x000000ff
        /*0304*/ 	.word	0x000000f8
        /*0308*/ 	.short	0x0100
        /*030a*/ 	.byte	0x04
	.zero		1


	//   ....[32]....
        /*030c*/ 	.word	0x00000da0
        /*0310*/ 	.word	0x000000ff
        /*0314*/ 	.word	0x00000100
        /*0318*/ 	.short	0x0100
        /*031a*/ 	.byte	0x06
	.zero		1


	//   ....[33]....
        /*031c*/ 	.word	0x00001900
        /*0320*/ 	.word	0x000000ff
        /*0324*/ 	.word	0x00000040
        /*0328*/ 	.short	0x010a
        /*032a*/ 	.byte	0x04
	.zero		1


	//   ....[34]....
        /*032c*/ 	.word	0x00001c50
        /*0330*/ 	.word	0x000000ff
        /*0334*/ 	.word	0x00000040
        /*0338*/ 	.short	0x010a
        /*033a*/ 	.byte	0x09
	.zero		1


	//   ....[35]....
        /*033c*/ 	.word	0x00001e00
        /*0340*/ 	.word	0x000000ff
        /*0344*/ 	.word	0x00000040
        /*0348*/ 	.short	0x010a
        /*034a*/ 	.byte	0x08
	.zero		1


	//   ....[36]....
        /*034c*/ 	.word	0x00002030
        /*0350*/ 	.word	0x000000ff
        /*0354*/ 	.word	0x000000c8
        /*0358*/ 	.short	0x0101
        /*035a*/ 	.byte	0x1e
	.zero		1


	//   ....[37]....
        /*035c*/ 	.word	0x00002060
        /*0360*/ 	.word	0x000000ff
        /*0364*/ 	.word	0x00000040
        /*0368*/ 	.short	0x010a
        /*036a*/ 	.byte	0x04
	.zero		1


	//   ....[38]....
        /*036c*/ 	.word	0x00002340
        /*0370*/ 	.word	0x000000ff
        /*0374*/ 	.word	0x00000040
        /*0378*/ 	.short	0x010a
        /*037a*/ 	.byte	0x09
	.zero		1


	//   ....[39]....
        /*037c*/ 	.word	0x000024f0
        /*0380*/ 	.word	0x000000ff
        /*0384*/ 	.word	0x00000040
        /*0388*/ 	.short	0x010a
        /*038a*/ 	.byte	0x08
	.zero		1


	//   ....[40]....
        /*038c*/ 	.word	0x00002730
        /*0390*/ 	.word	0x000000ff
        /*0394*/ 	.word	0x000000d0
        /*0398*/ 	.short	0x010a
        /*039a*/ 	.byte	0x1e
	.zero		1


	//   ....[41]....
        /*039c*/ 	.word	0x000027f0
        /*03a0*/ 	.word	0x000000ff
        /*03a4*/ 	.word	0x00000000
        /*03a8*/ 	.short	0x0101
        /*03aa*/ 	.byte	0x04
	.zero		1


	//   ....[42]....
        /*03ac*/ 	.word	0x00002df0
        /*03b0*/ 	.word	0x000000ff
        /*03b4*/ 	.word	0x00000000
        /*03b8*/ 	.short	0x010a
        /*03ba*/ 	.byte	0x04
	.zero		1


	//   ....[43]....
        /*03bc*/ 	.word	0x00002e90
        /*03c0*/ 	.word	0x000000ff
        /*03c4*/ 	.word	0x00000000
        /*03c8*/ 	.short	0x010a
        /*03ca*/ 	.byte	0x05
	.zero		1


	//   ....[44]....
        /*03cc*/ 	.word	0x00002f30
        /*03d0*/ 	.word	0x000000ff
        /*03d4*/ 	.word	0x00000000
        /*03d8*/ 	.short	0x010a
        /*03da*/ 	.byte	0x05
	.zero		1


	//   ....[45]....
        /*03dc*/ 	.word	0x00002fd0
        /*03e0*/ 	.word	0x000000ff
        /*03e4*/ 	.word	0x00000000
        /*03e8*/ 	.short	0x010a
        /*03ea*/ 	.byte	0x05
	.zero		1


	//   ....[46]....
        /*03ec*/ 	.word	0x00003070
        /*03f0*/ 	.word	0x000000ff
        /*03f4*/ 	.word	0x00000000
        /*03f8*/ 	.short	0x010a
        /*03fa*/ 	.byte	0x05
	.zero		1


	//   ....[47]....
        /*03fc*/ 	.word	0x00003110
        /*0400*/ 	.word	0x000000ff
        /*0404*/ 	.word	0x00000000
        /*0408*/ 	.short	0x010a
        /*040a*/ 	.byte	0x05
	.zero		1


	//   ....[48]....
        /*040c*/ 	.word	0x000031b0
        /*0410*/ 	.word	0x000000ff
        /*0414*/ 	.word	0x00000000
        /*0418*/ 	.short	0x010a
        /*041a*/ 	.byte	0x05
	.zero		1


	//   ....[49]....
        /*041c*/ 	.word	0x00003260
        /*0420*/ 	.word	0x00000000
        /*0424*/ 	.word	0x00000000
        /*0428*/ 	.short	0x010a
        /*042a*/ 	.byte	0xff
	.zero		1


	//   ....[50]....
        /*042c*/ 	.word	0x000033b0
        /*0430*/ 	.word	0x000000ff
        /*0434*/ 	.word	0x000000d8
        /*0438*/ 	.short	0x010a
        /*043a*/ 	.byte	0x04
	.zero		1


	//   ....[51]....
        /*043c*/ 	.word	0x00003450
        /*0440*/ 	.word	0x000000ff
        /*0444*/ 	.word	0x000000d0
        /*0448*/ 	.short	0x010a
        /*044a*/ 	.byte	0x04
	.zero		1


	//   ....[52]....
        /*044c*/ 	.word	0x000034f0
        /*0450*/ 	.word	0x000000ff
        /*0454*/ 	.word	0x00000000
        /*0458*/ 	.short	0x0101
        /*045a*/ 	.byte	0x05
	.zero		1


	//   ....[53]....
        /*045c*/ 	.word	0x00003530
        /*0460*/ 	.word	0x000000ff
        /*0464*/ 	.word	0x000000d8
        /*0468*/ 	.short	0x0106
        /*046a*/ 	.byte	0x04
	.zero		1


	//   ....[54]....
        /*046c*/ 	.word	0x00003570
        /*0470*/ 	.word	0x00000000
        /*0474*/ 	.word	0x000000d8
        /*0478*/ 	.short	0x010a
        /*047a*/ 	.byte	0xff
	.zero		1


	//   ....[55]....
        /*047c*/ 	.word	0x000037c0
        /*0480*/ 	.word	0x000000ff
        /*0484*/ 	.word	0x00000008
        /*0488*/ 	.short	0x010a
        /*048a*/ 	.byte	0x05
	.zero		1


	//   ....[56]....
        /*048c*/ 	.word	0x000037e0
        /*0490*/ 	.word	0x000000ff
        /*0494*/ 	.word	0x00000008
        /*0498*/ 	.short	0x010a
        /*049a*/ 	.byte	0x05
	.zero		1


	//   ....[57]....
        /*049c*/ 	.word	0x00003970
        /*04a0*/ 	.word	0x000000ff
        /*04a4*/ 	.word	0x00000008
        /*04a8*/ 	.short	0x010a
        /*04aa*/ 	.byte	0x05
	.zero		1


	//   ....[58]....
        /*04ac*/ 	.word	0x00003990
        /*04b0*/ 	.word	0x000000ff
        /*04b4*/ 	.word	0x00000008
        /*04b8*/ 	.short	0x010a
        /*04ba*/ 	.byte	0x05
	.zero		1


	//   ....[59]....
        /*04bc*/ 	.word	0x00003a50
        /*04c0*/ 	.word	0x000000ff
        /*04c4*/ 	.word	0x00000000
        /*04c8*/ 	.short	0x0101
        /*04ca*/ 	.byte	0x04
	.zero		1


	//   ....[60]....
        /*04cc*/ 	.word	0x00003df0
        /*04d0*/ 	.word	0x000000ff
        /*04d4*/ 	.word	0x000000d0
        /*04d8*/ 	.short	0x010a
        /*04da*/ 	.byte	0x14
	.zero		1


	//   ....[61]....
        /*04dc*/ 	.word	0x00003e90
        /*04e0*/ 	.word	0x000000ff
        /*04e4*/ 	.word	0x00000000
        /*04e8*/ 	.short	0x0101
        /*04ea*/ 	.byte	0x22
	.zero		1


	//   ....[62]....
        /*04ec*/ 	.word	0x00003ed0
        /*04f0*/ 	.word	0x000000ff
        /*04f4*/ 	.word	0x000000f0
        /*04f8*/ 	.short	0x010a
        /*04fa*/ 	.byte	0x19
	.zero		1


	//   ....[63]....
        /*04fc*/ 	.word	0x00003f70
        /*0500*/ 	.word	0x000000ff
        /*0504*/ 	.word	0x00000000
        /*0508*/ 	.short	0x010a
        /*050a*/ 	.byte	0x04
	.zero		1


	//   ....[64]....
        /*050c*/ 	.word	0x00003fc0
        /*0510*/ 	.word	0x000000ff
        /*0514*/ 	.word	0x00000000
        /*0518*/ 	.short	0x010a
        /*051a*/ 	.byte	0x12
	.zero		1


	//   ....[65]....
        /*051c*/ 	.word	0x00004110
        /*0520*/ 	.word	0x000000ff
        /*0524*/ 	.word	0x00000000
        /*0528*/ 	.short	0x010a
        /*052a*/ 	.byte	0x05
	.zero		1


	//   ....[66]....
        /*052c*/ 	.word	0x00004440
        /*0530*/ 	.word	0x000000ff
        /*0534*/ 	.word	0x00000000
        /*0538*/ 	.short	0x010a
        /*053a*/ 	.byte	0x04
	.zero		1


	//   ....[67]....
        /*053c*/ 	.word	0x000044e0
        /*0540*/ 	.word	0x00000000
        /*0544*/ 	.word	0x00000000
        /*0548*/ 	.short	0x010a
        /*054a*/ 	.byte	0xff
	.zero		1


	//   ....[68]....
        /*054c*/ 	.word	0x00004520
        /*0550*/ 	.word	0x00000000
        /*0554*/ 	.word	0x00000000
        /*0558*/ 	.short	0x010a
        /*055a*/ 	.byte	0xff
	.zero		1


	//   ....[69]....
        /*055c*/ 	.word	0x00004590
        /*0560*/ 	.word	0x000000ff
        /*0564*/ 	.word	0x00000000
        /*0568*/ 	.short	0x0101
        /*056a*/ 	.byte	0x04
	.zero		1


	//   ....[70]....
        /*056c*/ 	.word	0x000045d0
        /*0570*/ 	.word	0x000000ff
        /*0574*/ 	.word	0x00000100
        /*0578*/ 	.short	0x010a
        /*057a*/ 	.byte	0x14
	.zero		1


	//   ....[71]....
        /*057c*/ 	.word	0x00004630
        /*0580*/ 	.word	0x000000ff
        /*0584*/ 	.word	0x00000000
        /*0588*/ 	.short	0x0101
        /*058a*/ 	.byte	0x04
	.zero		1


	//   ....[72]....
        /*058c*/ 	.word	0x00004ba0
        /*0590*/ 	.word	0x000000ff
        /*0594*/ 	.word	0x000000d0
        /*0598*/ 	.short	0x010a
        /*059a*/ 	.byte	0x14
	.zero		1


	//   ....[73]....
        /*059c*/ 	.word	0x00004c40
        /*05a0*/ 	.word	0x000000ff
        /*05a4*/ 	.word	0x00000000
        /*05a8*/ 	.short	0x0101
        /*05aa*/ 	.byte	0x2d
	.zero		1


	//   ....[74]....
        /*05ac*/ 	.word	0x00005190
        /*05b0*/ 	.word	0x000000ff
        /*05b4*/ 	.word	0x000000c8
        /*05b8*/ 	.short	0x010a
        /*05ba*/ 	.byte	0x14
	.zero		1


	//   ....[75]....
        /*05bc*/ 	.word	0x00005330
        /*05c0*/ 	.word	0x000000ff
        /*05c4*/ 	.word	0x000000a0
        /*05c8*/ 	.short	0x010a
        /*05ca*/ 	.byte	0x14
	.zero		1


	//   ....[76]....
        /*05cc*/ 	.word	0x00005600
        /*05d0*/ 	.word	0x000000ff
        /*05d4*/ 	.word	0x00000080
        /*05d8*/ 	.short	0x010b
        /*05da*/ 	.byte	0x14
	.zero		1


	//   ....[77]....
        /*05dc*/ 	.word	0x00005610
        /*05e0*/ 	.word	0x000000ff
        /*05e4*/ 	.word	0x00000000
        /*05e8*/ 	.short	0x0101
        /*05ea*/ 	.byte	0x31
	.zero		1


	//   ....[78]....
        /*05ec*/ 	.word	0x00005630
        /*05f0*/ 	.word	0x000000ff
        /*05f4*/ 	.word	0x000000a8
        /*05f8*/ 	.short	0x010a
        /*05fa*/ 	.byte	0x14
	.zero		1


	//   ....[79]....
        /*05fc*/ 	.word	0x00005780
        /*0600*/ 	.word	0x000000ff
        /*0604*/ 	.word	0x00000088
        /*0608*/ 	.short	0x010b
        /*060a*/ 	.byte	0x14
	.zero		1


	//   ....[80]....
        /*060c*/ 	.word	0x00005790
        /*0610*/ 	.word	0x000000ff
        /*0614*/ 	.word	0x00000000
        /*0618*/ 	.short	0x0101
        /*061a*/ 	.byte	0x30
	.zero		1


	//   ....[81]....
        /*061c*/ 	.word	0x000057b0
        /*0620*/ 	.word	0x000000ff
        /*0624*/ 	.word	0x000000b0
        /*0628*/ 	.short	0x010a
        /*062a*/ 	.byte	0x14
	.zero		1


	//   ....[82]....
        /*062c*/ 	.word	0x00005920
        /*0630*/ 	.word	0x000000ff
        /*0634*/ 	.word	0x00000090
        /*0638*/ 	.short	0x010b
        /*063a*/ 	.byte	0x14
	.zero		1


	//   ....[83]....
        /*063c*/ 	.word	0x00005930
        /*0640*/ 	.word	0x000000ff
        /*0644*/ 	.word	0x00000000
        /*0648*/ 	.short	0x0101
        /*064a*/ 	.byte	0x2f
	.zero		1


	//   ....[84]....
        /*064c*/ 	.word	0x00005940
        /*0650*/ 	.word	0x000000ff
        /*0654*/ 	.word	0x000000b8
        /*0658*/ 	.short	0x010a
        /*065a*/ 	.byte	0x14
	.zero		1


	//   ....[85]....
        /*065c*/ 	.word	0x00005b10
        /*0660*/ 	.word	0x000000ff
        /*0664*/ 	.word	0x00000098
        /*0668*/ 	.short	0x010b
        /*066a*/ 	.byte	0x14
	.zero		1


	//   ....[86]....
        /*066c*/ 	.word	0x00005b20
        /*0670*/ 	.word	0x000000ff
        /*0674*/ 	.word	0x00000000
        /*0678*/ 	.short	0x0101
        /*067a*/ 	.byte	0x2e
	.zero		1


	//   ....[87]....
        /*067c*/ 	.word	0x00005b50
        /*0680*/ 	.word	0x000000ff
        /*0684*/ 	.word	0x000000a0
        /*0688*/ 	.short	0x010a
        /*068a*/ 	.byte	0x14
	.zero		1


	//   ....[88]....
        /*068c*/ 	.word	0x00005b70
        /*0690*/ 	.word	0x000000ff
        /*0694*/ 	.word	0x000000a8
        /*0698*/ 	.short	0x010a
        /*069a*/ 	.byte	0x14
	.zero		1


	//   ....[89]....
        /*069c*/ 	.word	0x00005b90
        /*06a0*/ 	.word	0x000000ff
        /*06a4*/ 	.word	0x000000b0
        /*06a8*/ 	.short	0x010a
        /*06aa*/ 	.byte	0x14
	.zero		1


	//   ....[90]....
        /*06ac*/ 	.word	0x00005bd0
        /*06b0*/ 	.word	0x00000000
        /*06b4*/ 	.word	0x000000b8
        /*06b8*/ 	.short	0x010a
        /*06ba*/ 	.byte	0xff
	.zero		1


	//   ....[91]....
        /*06bc*/ 	.word	0x00005f50
        /*06c0*/ 	.word	0x000000ff
        /*06c4*/ 	.word	0x000000d0
        /*06c8*/ 	.short	0x010a
        /*06ca*/ 	.byte	0x32
	.zero		1


	//   ....[92]....
        /*06cc*/ 	.word	0x00006020
        /*06d0*/ 	.word	0x000000ff
        /*06d4*/ 	.word	0x00000000
        /*06d8*/ 	.short	0x0101
        /*06da*/ 	.byte	0x04
	.zero		1


	//   ....[93]....
        /*06dc*/ 	.word	0x00006cc0
        /*06e0*/ 	.word	0x000000ff
        /*06e4*/ 	.word	0x00000080
        /*06e8*/ 	.short	0x010a
        /*06ea*/ 	.byte	0x32
	.zero		1


	//   ....[94]....
        /*06ec*/ 	.word	0x00006d70
        /*06f0*/ 	.word	0x00000067
        /*06f4*/ 	.word	0x000000e0
        /*06f8*/ 	.short	0x010a
        /*06fa*/ 	.byte	0xff
	.zero		1


	//   ....[95]....
        /*06fc*/ 	.word	0x00006f80
        /*0700*/ 	.word	0x000000ff
        /*0704*/ 	.word	0x00000080
        /*0708*/ 	.short	0x010a
        /*070a*/ 	.byte	0x32
	.zero		1


	//   ....[96]....
        /*070c*/ 	.word	0x00007070
        /*0710*/ 	.word	0x00000067
        /*0714*/ 	.word	0x000000e0
        /*0718*/ 	.short	0x010a
        /*071a*/ 	.byte	0xff
	.zero		1


	//   ....[97]....
        /*071c*/ 	.word	0x00007b70
        /*0720*/ 	.word	0x00000000
        /*0724*/ 	.word	0x00000000
        /*0728*/ 	.short	0x0101
        /*072a*/ 	.byte	0xff
	.zero		1


	//   ....[98]....
        /*072c*/ 	.word	0x00007b80
        /*0730*/ 	.word	0x00000002
        /*0734*/ 	.word	0x00000080
        /*0738*/ 	.short	0x010a
        /*073a*/ 	.byte	0xff
	.zero		1


	//   ....[99]....
        /*073c*/ 	.word	0x00007c60
        /*0740*/ 	.word	0x00000002
        /*0744*/ 	.word	0x00000080
        /*0748*/ 	.short	0x010a
        /*074a*/ 	.byte	0xff
	.zero		1


	//   ....[100]....
        /*074c*/ 	.word	0x000087f0
        /*0750*/ 	.word	0x00000000
        /*0754*/ 	.word	0x00000000
        /*0758*/ 	.short	0x0101
        /*075a*/ 	.byte	0xff
	.zero		1


	//   ....[101]....
        /*075c*/ 	.word	0x00008810
        /*0760*/ 	.word	0x00000006
        /*0764*/ 	.word	0x00000080
        /*0768*/ 	.short	0x010a
        /*076a*/ 	.byte	0xff
	.zero		1


	//   ....[102]....
        /*076c*/ 	.word	0x000088e0
        /*0770*/ 	.word	0x00000006
        /*0774*/ 	.word	0x00000080
        /*0778*/ 	.short	0x010a
        /*077a*/ 	.byte	0xff
	.zero		1


	//   ....[103]....
        /*077c*/ 	.word	0x00009460
        /*0780*/ 	.word	0x00000000
        /*0784*/ 	.word	0x00000000
        /*0788*/ 	.short	0x0101
        /*078a*/ 	.byte	0xff
	.zero		1


	//   ....[104]....
        /*078c*/ 	.word	0x00009480
        /*0790*/ 	.word	0x00000002
        /*0794*/ 	.word	0x00000080
        /*0798*/ 	.short	0x010a
        /*079a*/ 	.byte	0xff
	.zero		1


	//   ....[105]....
        /*079c*/ 	.word	0x00009550
        /*07a0*/ 	.word	0x00000002
        /*07a4*/ 	.word	0x00000080
        /*07a8*/ 	.short	0x010a
        /*07aa*/ 	.byte	0xff
	.zero		1


	//   ....[106]....
        /*07ac*/ 	.word	0x00009820
        /*07b0*/ 	.word	0x00000067
        /*07b4*/ 	.word	0x00000000
        /*07b8*/ 	.short	0x0101
        /*07ba*/ 	.byte	0xff
	.zero		1


	//   ....[107]....
        /*07bc*/ 	.word	0x0000a120
        /*07c0*/ 	.word	0x00000000
        /*07c4*/ 	.word	0x00000000
        /*07c8*/ 	.short	0x0101
        /*07ca*/ 	.byte	0xff
	.zero		1


	//   ....[108]....
        /*07cc*/ 	.word	0x0000a3a0
        /*07d0*/ 	.word	0x000000ff
        /*07d4*/ 	.word	0x00000000
        /*07d8*/ 	.short	0x0101
        /*07da*/ 	.byte	0x04
	.zero		1


	//   ....[109]....
        /*07dc*/ 	.word	0x0000a3d0
        /*07e0*/ 	.word	0x00000000
        /*07e4*/ 	.word	0x00000040
        /*07e8*/ 	.short	0x010a
        /*07ea*/ 	.byte	0xff
	.zero		1


	//   ....[110]....
        /*07ec*/ 	.word	0x0000a430
        /*07f0*/ 	.word	0x00000000
        /*07f4*/ 	.word	0x00000040
        /*07f8*/ 	.short	0x010a
        /*07fa*/ 	.byte	0xff
	.zero		1


	//   ....[111]....
        /*07fc*/ 	.word	0x0000a490
        /*0800*/ 	.word	0x00000000
        /*0804*/ 	.word	0x000000d0
        /*0808*/ 	.short	0x010a
        /*080a*/ 	.byte	0xff
	.zero		1


	//   ....[112]....
        /*080c*/ 	.word	0x0000a4f0
        /*0810*/ 	.word	0x00000000
        /*0814*/ 	.word	0x00000000
        /*0818*/ 	.short	0x010a
        /*081a*/ 	.byte	0xff
	.zero		1


	//   ....[113]....
        /*081c*/ 	.word	0x0000a550
        /*0820*/ 	.word	0x00000000
        /*0824*/ 	.word	0x00000000
        /*0828*/ 	.short	0x010a
        /*082a*/ 	.byte	0xff
	.zero		1


	//   ....[114]....
        /*082c*/ 	.word	0x0000a5b0
        /*0830*/ 	.word	0x00000000
        /*0834*/ 	.word	0x00000000
        /*0838*/ 	.short	0x010a
        /*083a*/ 	.byte	0xff
	.zero		1


	//   ....[115]....
        /*083c*/ 	.word	0x0000a610
        /*0840*/ 	.word	0x00000000
        /*0844*/ 	.word	0x00000000
        /*0848*/ 	.short	0x010a
        /*084a*/ 	.byte	0xff
	.zero		1


	//   ....[116]....
        /*084c*/ 	.word	0x0000a670
        /*0850*/ 	.word	0x00000000
        /*0854*/ 	.word	0x00000000
        /*0858*/ 	.short	0x010a
        /*085a*/ 	.byte	0xff
	.zero		1


	//   ....[117]....
        /*085c*/ 	.word	0x0000a6d0
        /*0860*/ 	.word	0x00000000
        /*0864*/ 	.word	0x00000000
        /*0868*/ 	.short	0x010a
        /*086a*/ 	.byte	0xff
	.zero		1


	//   ....[118]....
        /*086c*/ 	.word	0x0000a730
        /*0870*/ 	.word	0x00000000
        /*0874*/ 	.word	0x00000000
        /*0878*/ 	.short	0x010a
        /*087a*/ 	.byte	0xff
	.zero		1


	//   ....[119]....
        /*087c*/ 	.word	0x0000a790
        /*0880*/ 	.word	0x00000004
        /*0884*/ 	.word	0x000000d8
        /*0888*/ 	.short	0x010a
        /*088a*/ 	.byte	0xff
	.zero		1


	//   ....[120]....
        /*088c*/ 	.word	0x0000a7f0
        /*0890*/ 	.word	0x00000004
        /*0894*/ 	.word	0x000000d0
        /*0898*/ 	.short	0x010a
        /*089a*/ 	.byte	0xff
	.zero		1


	//   ....[121]....
        /*089c*/ 	.word	0x0000a850
        /*08a0*/ 	.word	0x00000005
        /*08a4*/ 	.word	0x00000008
        /*08a8*/ 	.short	0x010a
        /*08aa*/ 	.byte	0xff
	.zero		1


	//   ....[122]....
        /*08ac*/ 	.word	0x0000a940
        /*08b0*/ 	.word	0x00000003
        /*08b4*/ 	.word	0x00000008
        /*08b8*/ 	.short	0x010a
        /*08ba*/ 	.byte	0xff
	.zero		1


	//   ....[123]....
        /*08bc*/ 	.word	0x0000a9a0
        /*08c0*/ 	.word	0x00000004
        /*08c4*/ 	.word	0x000000d0
        /*08c8*/ 	.short	0x010a
        /*08ca*/ 	.byte	0xff
	.zero		1


	//   ....[124]....
        /*08cc*/ 	.word	0x0000aa00
        /*08d0*/ 	.word	0x00000004
        /*08d4*/ 	.word	0x000000f0
        /*08d8*/ 	.short	0x010a
        /*08da*/ 	.byte	0xff
	.zero		1


	//   ....[125]....
        /*08dc*/ 	.word	0x0000aa60
        /*08e0*/ 	.word	0x00000004
        /*08e4*/ 	.word	0x00000000
        /*08e8*/ 	.short	0x010a
        /*08ea*/ 	.byte	0xff
	.zero		1


	//   ....[126]....
        /*08ec*/ 	.word	0x0000aac0
        /*08f0*/ 	.word	0x00000000
        /*08f4*/ 	.word	0x00000000
        /*08f8*/ 	.short	0x010a
        /*08fa*/ 	.byte	0xff
	.zero		1


	//   ....[127]....
        /*08fc*/ 	.word	0x0000ab20
        /*0900*/ 	.word	0x00000000
        /*0904*/ 	.word	0x00000100
        /*0908*/ 	.short	0x010a
        /*090a*/ 	.byte	0xff
	.zero		1


	//   ....[128]....
        /*090c*/ 	.word	0x0000ab80
        /*0910*/ 	.word	0x00000000
        /*0914*/ 	.word	0x000000d0
        /*0918*/ 	.short	0x010a
        /*091a*/ 	.byte	0xff
	.zero		1


	//   ....[129]....
        /*091c*/ 	.word	0x0000abe0
        /*0920*/ 	.word	0x00000000
        /*0924*/ 	.word	0x000000c8
        /*0928*/ 	.short	0x010a
        /*092a*/ 	.byte	0xff
	.zero		1


	//   ....[130]....
        /*092c*/ 	.word	0x0000ac40
        /*0930*/ 	.word	0x00000002
        /*0934*/ 	.word	0x000000a0
        /*0938*/ 	.short	0x010a
        /*093a*/ 	.byte	0xff
	.zero		1


	//   ....[131]....
        /*093c*/ 	.word	0x0000aca0
        /*0940*/ 	.word	0x00000002
        /*0944*/ 	.word	0x000000a8
        /*0948*/ 	.short	0x010a
        /*094a*/ 	.byte	0xff
	.zero		1


	//   ....[132]....
        /*094c*/ 	.word	0x0000ad00
        /*0950*/ 	.word	0x00000002
        /*0954*/ 	.word	0x000000b0
        /*0958*/ 	.short	0x010a
        /*095a*/ 	.byte	0xff
	.zero		1


	//   ....[133]....
        /*095c*/ 	.word	0x0000ad60
        /*0960*/ 	.word	0x00000000
        /*0964*/ 	.word	0x000000b8
        /*0968*/ 	.short	0x010a
        /*096a*/ 	.byte	0xff
	.zero		1


	//   ....[134]....
        /*096c*/ 	.word	0x0000adc0
        /*0970*/ 	.word	0x00000000
        /*0974*/ 	.word	0x000000a0
        /*0978*/ 	.short	0x010a
        /*097a*/ 	.byte	0xff
	.zero		1


	//   ....[135]....
        /*097c*/ 	.word	0x0000ae20
        /*0980*/ 	.word	0x00000000
        /*0984*/ 	.word	0x000000a8
        /*0988*/ 	.short	0x010a
        /*098a*/ 	.byte	0xff
	.zero		1


	//   ....[136]....
        /*098c*/ 	.word	0x0000ae80
        /*0990*/ 	.word	0x00000000
        /*0994*/ 	.word	0x000000b0
        /*0998*/ 	.short	0x010a
        /*099a*/ 	.byte	0xff
	.zero		1


	//   ....[137]....
        /*099c*/ 	.word	0x0000aee0
        /*09a0*/ 	.word	0x00000000
        /*09a4*/ 	.word	0x000000d0
        /*09a8*/ 	.short	0x010a
        /*09aa*/ 	.byte	0xff
	.zero		1


	//   ....[138]....
        /*09ac*/ 	.word	0x0000af40
        /*09b0*/ 	.word	0x00000002
        /*09b4*/ 	.word	0x00000080
        /*09b8*/ 	.short	0x010a
        /*09ba*/ 	.byte	0xff
	.zero		1


	//   ....[139]....
        /*09bc*/ 	.word	0x0000af90
        /*09c0*/ 	.word	0x00000067
        /*09c4*/ 	.word	0x000000e0
        /*09c8*/ 	.short	0x010a
        /*09ca*/ 	.byte	0xff
	.zero		1


	//   ....[140]....
        /*09cc*/ 	.word	0x0000afe0
        /*09d0*/ 	.word	0x00000002
        /*09d4*/ 	.word	0x00000080
        /*09d8*/ 	.short	0x010a
        /*09da*/ 	.byte	0xff
	.zero		1


	//   ....[141]....
        /*09dc*/ 	.word	0x0000b030
        /*09e0*/ 	.word	0x00000006
        /*09e4*/ 	.word	0x00000080
        /*09e8*/ 	.short	0x010a
        /*09ea*/ 	.byte	0xff
	.zero		1


	//   ....[142]....
        /*09ec*/ 	.word	0x0000b080
        /*09f0*/ 	.word	0x00000002
        /*09f4*/ 	.word	0x00000080
        /*09f8*/ 	.short	0x010a
        /*09fa*/ 	.byte	0xff
	.zero		1


	//----- nvinfo : EIATTR_NUM_MBARRIERS
	.align		4
.L_47:
        /*09fc*/ 	.byte	0x03, 0x38
        /*09fe*/ 	.short	0x0021


	//----- nvinfo : EIATTR_EXIT_INSTR_OFFSETS
	.align		4
        /*0a00*/ 	.byte	0x04, 0x1c
        /*0a02*/ 	.short	(.L_49 - .L_48)


	//   ....[0]....
.L_48:
        /*0a04*/ 	.word	0x00003290


	//   ....[1]....
        /*0a08*/ 	.word	0x00003540


	//   ....[2]....
        /*0a0c*/ 	.word	0x000035a0


	//   ....[3]....
        /*0a10*/ 	.word	0x00004860


	//   ....[4]....
        /*0a14*/ 	.word	0x00005c00


	//   ....[5]....
        /*0a18*/ 	.word	0x00005c40


	//   ....[6]....
        /*0a1c*/ 	.word	0x0000a280


	//   ....[7]....
        /*0a20*/ 	.word	0x0000a300


	//   ....[8]....
        /*0a24*/ 	.word	0x0000a330


	//   ....[9]....
        /*0a28*/ 	.word	0x0000a3b0


	//----- nvinfo : EIATTR_MAX_THREADS
	.align		4
.L_49:
        /*0a2c*/ 	.byte	0x04, 0x05
        /*0a2e*/ 	.short	(.L_51 - .L_50)
.L_50:
        /*0a30*/ 	.word	0x00000100
        /*0a34*/ 	.word	0x00000001
        /*0a38*/ 	.word	0x00000001


	//----- nvinfo : EIATTR_CRS_STACK_SIZE
	.align		4
.L_51:
        /*0a3c*/ 	.byte	0x04, 0x1e
        /*0a3e*/ 	.short	(.L_53 - .L_52)
.L_52:
        /*0a40*/ 	.word	0x00000000


	//----- nvinfo : EIATTR_CBANK_PARAM_SIZE
	.align		4
.L_53:
        /*0a44*/ 	.byte	0x03, 0x19
        /*0a46*/ 	.short	0x0900


	//----- nvinfo : EIATTR_PARAM_CBANK
	.align		4
        /*0a48*/ 	.byte	0x04, 0x0a
        /*0a4a*/ 	.short	(.L_55 - .L_54)
	.align		4
.L_54:
        /*0a4c*/ 	.word	index@(.nv.constant0._ZN7cutlass13device_kernelINS_4conv6kernel13ConvUniversalINS1_16ConvProblemShapeILNS1_8OperatorE0ELi3EEENS1_10collective14CollectiveConvINS1_47MainloopSm100TmaUmmaWarpSpecializedImplicitGemmILS5_0ELi8ELi3ELi1ELi2EN4cute5tupleIJNSA_1CILi2EEENSC_ILi1EEESE_EEEEENSB_IJNSC_ILi256EEENSC_ILi128EEENSB_IJNSC_ILi64EEEEEEEEENS_6half_tESM_NSA_8TiledMMAINSA_8MMA_AtomIJNSA_26SM100_MMA_F16BF16_2x1SM_SSISM_SM_fLi256ELi128ELNSA_4UMMA5MajorE0ELSR_0ELNSQ_7ScaleInE0ELSS_0EEEEEENSA_6LayoutINSB_IJSE_SE_SE_EEENSB_IJNSC_ILi0EEESX_SX_EEEEENSB_IJNSA_10UnderscoreES10_S10_EEEEENS7_6detail27Sm100ImplicitGemmTileTraitsINSA_25SM100_TMA_2SM_LOAD_IM2COLENSA_14ComposedLayoutINSA_7SwizzleILi3ELi4ELi3EEENSA_18smem_ptr_flag_bitsILi16EEENSV_INSB_IJNSC_ILi8EEESJ_EEENSB_IJSJ_SE_EEEEEEEvEENS14_INSA_18SM100_TMA_2SM_LOADES1F_vEEEENS_8epilogue10collective18CollectiveEpilogueINS1K_23Sm100TmaWarpSpecializedILi4ELi2ELi32ELb1ELb0EEEJNSB_IJSI_SI_SK_EEENSB_IJNSV_ISI_SE_EENSV_INSC_ILi32EEESE_EEEEESM_NSB_IJNSB_IJllllEEESE_SX_EEESM_S1V_NS1K_6fusion15FusionCallbacksIS1O_NS1W_17LinearCombinationISM_fSM_fLNS_15FloatRoundStyleE2EEES1P_S1T_JEEENSA_5SM1004TMEM4LOAD26SM100_TMEM_LOAD_32dp32b32xENSA_20SM90_TMA_LOAD_IM2COLENS16_INS17_ILi2ELi4ELi3EEES1A_NSV_INSB_IJS1B_S1R_EEENSB_IJS1R_SE_EEEEEEENSA_39AutoVectorizingCopyWithAssumedAlignmentILi128EEENSA_21SM90_TMA_STORE_IM2COLES2B_S2D_S2D_EEEvvEEEEvNT_6ParamsE)
        /*0a50*/ 	.short	0x0380
        /*0a52*/ 	.short	0x0900


	//----- nvinfo : EIATTR_SW_WAR
	.align		4
.L_55:
        /*0a54*/ 	.byte	0x04, 0x36
        /*0a56*/ 	.short	(.L_57 - .L_56)
.L_56:
        /*0a58*/ 	.word	0x00000008
.L_57:


//--------------------- .nv.callgraph             --------------------------
	.section	.nv.callgraph,"",@"SHT_CUDA_CALLGRAPH"
	.align	4
	.sectionentsize	8
	.align		4
        /*0000*/ 	.word	0x00000000
	.align		4
        /*0004*/ 	.word	0xffffffff
	.align		4
        /*0008*/ 	.word	index@(_ZN7cutlass13device_kernelINS_4conv6kernel13ConvUniversalINS1_16ConvProblemShapeILNS1_8OperatorE0ELi3EEENS1_10collective14CollectiveConvINS1_47MainloopSm100TmaUmmaWarpSpecializedImplicitGemmILS5_0ELi8ELi3ELi1ELi2EN4cute5tupleIJNSA_1CILi2EEENSC_ILi1EEESE_EEEEENSB_IJNSC_ILi256EEENSC_ILi128EEENSB_IJNSC_ILi64EEEEEEEEENS_6half_tESM_NSA_8TiledMMAINSA_8MMA_AtomIJNSA_26SM100_MMA_F16BF16_2x1SM_SSISM_SM_fLi256ELi128ELNSA_4UMMA5MajorE0ELSR_0ELNSQ_7ScaleInE0ELSS_0EEEEEENSA_6LayoutINSB_IJSE_SE_SE_EEENSB_IJNSC_ILi0EEESX_SX_EEEEENSB_IJNSA_10UnderscoreES10_S10_EEEEENS7_6detail27Sm100ImplicitGemmTileTraitsINSA_25SM100_TMA_2SM_LOAD_IM2COLENSA_14ComposedLayoutINSA_7SwizzleILi3ELi4ELi3EEENSA_18smem_ptr_flag_bitsILi16EEENSV_INSB_IJNSC_ILi8EEESJ_EEENSB_IJSJ_SE_EEEEEEEvEENS14_INSA_18SM100_TMA_2SM_LOADES1F_vEEEENS_8epilogue10collective18CollectiveEpilogueINS1K_23Sm100TmaWarpSpecializedILi4ELi2ELi32ELb1ELb0EEEJNSB_IJSI_SI_SK_EEENSB_IJNSV_ISI_SE_EENSV_INSC_ILi32EEESE_EEEEESM_NSB_IJNSB_IJllllEEESE_SX_EEESM_S1V_NS1K_6fusion15FusionCallbacksIS1O_NS1W_17LinearCombinationISM_fSM_fLNS_15FloatRoundStyleE2EEES1P_S1T_JEEENSA_5SM1004TMEM4LOAD26SM100_TMEM_LOAD_32dp32b32xENSA_20SM90_TMA_LOAD_IM2COLENS16_INS17_ILi2ELi4ELi3EEES1A_NSV_INSB_IJS1B_S1R_EEENSB_IJS1R_SE_EEEEEEENSA_39AutoVectorizingCopyWithAssumedAlignmentILi128EEENSA_21SM90_TMA_STORE_IM2COLES2B_S2D_S2D_EEEvvEEEEvNT_6ParamsE)
	.align		4
        /*000c*/ 	.word	index@(__assertfail)
	.align		4
        /*0010*/ 	.word	0x00000000
	.align		4
        /*0014*/ 	.word	0xfffffffe
	.align		4
        /*0018*/ 	.word	0x00000000
	.align		4
        /*001c*/ 	.word	0xfffffffd
	.align		4
        /*0020*/ 	.word	0x00000000
	.align		4
        /*0024*/ 	.word	0xfffffffc


//--------------------- .nv.constant4             --------------------------
	.section	.nv.constant4,"a",@progbits
	.align	8
	.align		8
.nv.constant4:
        /*0000*/ 	.dword	__assertfail
	.align		8
        /*0008*/ 	.dword	__unnamed_1
	.align		8
        /*0010*/ 	.dword	__unnamed_2
	.align		8
        /*0018*/ 	.dword	_ZN39_INTERNAL_1ed7a2a3_4_k_cu_01956e5e_32074cuda3std3__45__cpo5beginE
	.align		8
        /*0020*/ 	.dword	_ZN39_INTERNAL_1ed7a2a3_4_k_cu_01956e5e_32074cuda3std3__45__cpo3endE
	.align		8
        /*0028*/ 	.dword	_ZN39_INTERNAL_1ed7a2a3_4_k_cu_01956e5e_32074cuda3std3__45__cpo6cbeginE
	.align		8
        /*0030*/ 	.dword	_ZN39_INTERNAL_1ed7a2a3_4_k_cu_01956e5e_32074cuda3std3__45__cpo4cendE
	.align		8
        /*0038*/ 	.dword	_ZN39_INTERNAL_1ed7a2a3_4_k_cu_01956e5e_32074cuda3std3__441_GLOBAL__N__1ed7a2a3_4_k_cu_01956e5e_32076ignoreE
	.align		8
        /*0040*/ 	.dword	_ZN39_INTERNAL_1ed7a2a3_4_k_cu_01956e5e_32074cuda3std3__419piecewise_constructE
	.align		8
        /*0048*/ 	.dword	_ZN39_INTERNAL_1ed7a2a3_4_k_cu_01956e5e_32074cuda3std3__48in_placeE
	.align		8
        /*0050*/ 	.dword	_ZN39_INTERNAL_1ed7a2a3_4_k_cu_01956e5e_32074cuda3std6ranges3__45__cpo4swapE
	.align		8
        /*0058*/ 	.dword	_ZN39_INTERNAL_1ed7a2a3_4_k_cu_01956e5e_32074cuda3std6ranges3__45__cpo9iter_moveE
	.align		8
        /*0060*/ 	.dword	_ZN39_INTERNAL_1ed7a2a3_4_k_cu_01956e5e_32074cute7productE
	.align		8
        /*0068*/ 	.dword	_ZN39_INTERNAL_1ed7a2a3_4_k_cu_01956e5e_32074cute1_E
	.align		8
        /*0070*/ 	.dword	$str$27
	.align		8
        /*0078*/ 	.dword	$str$28
	.align		8
        /*0080*/ 	.dword	$str$29
	.align		8
        /*0088*/ 	.dword	$str$30


//--------------------- .text._ZN7cutlass13device_kernelINS_4conv6kernel13ConvUniversalINS1_16ConvProblemShapeILNS1_8OperatorE0ELi3EEENS1_10collective14CollectiveConvINS1_47MainloopSm100TmaUmmaWarpSpecializedImplicitGemmILS5_0ELi8ELi3ELi1ELi2EN4cute5tupleIJNSA_1CILi2EEENSC_ILi1EEESE_EEEEENSB_IJNSC_ILi256EEENSC_ILi128EEENSB_IJNSC_ILi64EEEEEEEEENS_6half_tESM_NSA_8TiledMMAINSA_8MMA_AtomIJNSA_26SM100_MMA_F16BF16_2x1SM_SSISM_SM_fLi256ELi128ELNSA_4UMMA5MajorE0ELSR_0ELNSQ_7ScaleInE0ELSS_0EEEEEENSA_6LayoutINSB_IJSE_SE_SE_EEENSB_IJNSC_ILi0EEESX_SX_EEEEENSB_IJNSA_10UnderscoreES10_S10_EEEEENS7_6detail27Sm100ImplicitGemmTileTraitsINSA_25SM100_TMA_2SM_LOAD_IM2COLENSA_14ComposedLayoutINSA_7SwizzleILi3ELi4ELi3EEENSA_18smem_ptr_flag_bitsILi16EEENSV_INSB_IJNSC_ILi8EEESJ_EEENSB_IJSJ_SE_EEEEEEEvEENS14_INSA_18SM100_TMA_2SM_LOADES1F_vEEEENS_8epilogue10collective18CollectiveEpilogueINS1K_23Sm100TmaWarpSpecializedILi4ELi2ELi32ELb1ELb0EEEJNSB_IJSI_SI_SK_EEENSB_IJNSV_ISI_SE_EENSV_INSC_ILi32EEESE_EEEEESM_NSB_IJNSB_IJllllEEESE_SX_EEESM_S1V_NS1K_6fusion15FusionCallbacksIS1O_NS1W_17LinearCombinationISM_fSM_fLNS_15FloatRoundStyleE2EEES1P_S1T_JEEENSA_5SM1004TMEM4LOAD26SM100_TMEM_LOAD_32dp32b32xENSA_20SM90_TMA_LOAD_IM2COLENS16_INS17_ILi2ELi4ELi3EEES1A_NSV_INSB_IJS1B_S1R_EEENSB_IJS1R_SE_EEEEEEENSA_39AutoVectorizingCopyWithAssumedAlignmentILi128EEENSA_21SM90_TMA_STORE_IM2COLES2B_S2D_S2D_EEEvvEEEEvNT_6ParamsE --------------------------
	.section	.text._ZN7cutlass13device_kernelINS_4conv6kernel13ConvUniversalINS1_16ConvProblemShapeILNS1_8OperatorE0ELi3EEENS1_10collective14CollectiveConvINS1_47MainloopSm100TmaUmmaWarpSpecializedImplicitGemmILS5_0ELi8ELi3ELi1ELi2EN4cute5tupleIJNSA_1CILi2EEENSC_ILi1EEESE_EEEEENSB_IJNSC_ILi256EEENSC_ILi128EEENSB_IJNSC_ILi64EEEEEEEEENS_6half_tESM_NSA_8TiledMMAINSA_8MMA_AtomIJNSA_26SM100_MMA_F16BF16_2x1SM_SSISM_SM_fLi256ELi128ELNSA_4UMMA5MajorE0ELSR_0ELNSQ_7ScaleInE0ELSS_0EEEEEENSA_6LayoutINSB_IJSE_SE_SE_EEENSB_IJNSC_ILi0EEESX_SX_EEEEENSB_IJNSA_10UnderscoreES10_S10_EEEEENS7_6detail27Sm100ImplicitGemmTileTraitsINSA_25SM100_TMA_2SM_LOAD_IM2COLENSA_14ComposedLayoutINSA_7SwizzleILi3ELi4ELi3EEENSA_18smem_ptr_flag_bitsILi16EEENSV_INSB_IJNSC_ILi8EEESJ_EEENSB_IJSJ_SE_EEEEEEEvEENS14_INSA_18SM100_TMA_2SM_LOADES1F_vEEEENS_8epilogue10collective18CollectiveEpilogueINS1K_23Sm100TmaWarpSpecializedILi4ELi2ELi32ELb1ELb0EEEJNSB_IJSI_SI_SK_EEENSB_IJNSV_ISI_SE_EENSV_INSC_ILi32EEESE_EEEEESM_NSB_IJNSB_IJllllEEESE_SX_EEESM_S1V_NS1K_6fusion15FusionCallbacksIS1O_NS1W_17LinearCombinationISM_fSM_fLNS_15FloatRoundStyleE2EEES1P_S1T_JEEENSA_5SM1004TMEM4LOAD26SM100_TMEM_LOAD_32dp32b32xENSA_20SM90_TMA_LOAD_IM2COLENS16_INS17_ILi2ELi4ELi3EEES1A_NSV_INSB_IJS1B_S1R_EEENSB_IJS1R_SE_EEEEEEENSA_39AutoVectorizingCopyWithAssumedAlignmentILi128EEENSA_21SM90_TMA_STORE_IM2COLES2B_S2D_S2D_EEEvvEEEEvNT_6ParamsE,"ax",@progbits
	.align	128
.text._ZN7cutlass13device_kernelINS_4conv6kernel13ConvUniversalINS1_16ConvProblemShapeILNS1_8OperatorE0ELi3EEENS1_10collective14CollectiveConvINS1_47MainloopSm100TmaUmmaWarpSpecializedImplicitGemmILS5_0ELi8ELi3ELi1ELi2EN4cute5tupleIJNSA_1CILi2EEENSC_ILi1EEESE_EEEEENSB_IJNSC_ILi256EEENSC_ILi128EEENSB_IJNSC_ILi64EEEEEEEEENS_6half_tESM_NSA_8TiledMMAINSA_8MMA_AtomIJNSA_26SM100_MMA_F16BF16_2x1SM_SSISM_SM_fLi256ELi128ELNSA_4UMMA5MajorE0ELSR_0ELNSQ_7ScaleInE0ELSS_0EEEEEENSA_6LayoutINSB_IJSE_SE_SE_EEENSB_IJNSC_ILi0EEESX_SX_EEEEENSB_IJNSA_10UnderscoreES10_S10_EEEEENS7_6detail27Sm100ImplicitGemmTileTraitsINSA_25SM100_TMA_2SM_LOAD_IM2COLENSA_14ComposedLayoutINSA_7SwizzleILi3ELi4ELi3EEENSA_18smem_ptr_flag_bitsILi16EEENSV_INSB_IJNSC_ILi8EEESJ_EEENSB_IJSJ_SE_EEEEEEEvEENS14_INSA_18SM100_TMA_2SM_LOADES1F_vEEEENS_8epilogue10collective18CollectiveEpilogueINS1K_23Sm100TmaWarpSpecializedILi4ELi2ELi32ELb1ELb0EEEJNSB_IJSI_SI_SK_EEENSB_IJNSV_ISI_SE_EENSV_INSC_ILi32EEESE_EEEEESM_NSB_IJNSB_IJllllEEESE_SX_EEESM_S1V_NS1K_6fusion15FusionCallbacksIS1O_NS1W_17LinearCombinationISM_fSM_fLNS_15FloatRoundStyleE2EEES1P_S1T_JEEENSA_5SM1004TMEM4LOAD26SM100_TMEM_LOAD_32dp32b32xENSA_20SM90_TMA_LOAD_IM2COLENS16_INS17_ILi2ELi4ELi3EEES1A_NSV_INSB_IJS1B_S1R_EEENSB_IJS1R_SE_EEEEEEENSA_39AutoVectorizingCopyWithAssumedAlignmentILi128EEENSA_21SM90_TMA_STORE_IM2COLES2B_S2D_S2D_EEEvvEEEEvNT_6ParamsE:
        .type           _ZN7cutlass13device_kernelINS_4conv6kernel13ConvUniversalINS1_16ConvProblemShapeILNS1_8OperatorE0ELi3EEENS1_10collective14CollectiveConvINS1_47MainloopSm100TmaUmmaWarpSpecializedImplicitGemmILS5_0ELi8ELi3ELi1ELi2EN4cute5tupleIJNSA_1CILi2EEENSC_ILi1EEESE_EEEEENSB_IJNSC_ILi256EEENSC_ILi128EEENSB_IJNSC_ILi64EEEEEEEEENS_6half_tESM_NSA_8TiledMMAINSA_8MMA_AtomIJNSA_26SM100_MMA_F16BF16_2x1SM_SSISM_SM_fLi256ELi128ELNSA_4UMMA5MajorE0ELSR_0ELNSQ_7ScaleInE0ELSS_0EEEEEENSA_6LayoutINSB_IJSE_SE_SE_EEENSB_IJNSC_ILi0EEESX_SX_EEEEENSB_IJNSA_10UnderscoreES10_S10_EEEEENS7_6detail27Sm100ImplicitGemmTileTraitsINSA_25SM100_TMA_2SM_LOAD_IM2COLENSA_14ComposedLayoutINSA_7SwizzleILi3ELi4ELi3EEENSA_18smem_ptr_flag_bitsILi16EEENSV_INSB_IJNSC_ILi8EEESJ_EEENSB_IJSJ_SE_EEEEEEEvEENS14_INSA_18SM100_TMA_2SM_LOADES1F_vEEEENS_8epilogue10collective18CollectiveEpilogueINS1K_23Sm100TmaWarpSpecializedILi4ELi2ELi32ELb1ELb0EEEJNSB_IJSI_SI_SK_EEENSB_IJNSV_ISI_SE_EENSV_INSC_ILi32EEESE_EEEEESM_NSB_IJNSB_IJllllEEESE_SX_EEESM_S1V_NS1K_6fusion15FusionCallbacksIS1O_NS1W_17LinearCombinationISM_fSM_fLNS_15FloatRoundStyleE2EEES1P_S1T_JEEENSA_5SM1004TMEM4LOAD26SM100_TMEM_LOAD_32dp32b32xENSA_20SM90_TMA_LOAD_IM2COLENS16_INS17_ILi2ELi4ELi3EEES1A_NSV_INSB_IJS1B_S1R_EEENSB_IJS1R_SE_EEEEEEENSA_39AutoVectorizingCopyWithAssumedAlignmentILi128EEENSA_21SM90_TMA_STORE_IM2COLES2B_S2D_S2D_EEEvvEEEEvNT_6ParamsE,@function
        .size           _ZN7cutlass13device_kernelINS_4conv6kernel13ConvUniversalINS1_16ConvProblemShapeILNS1_8OperatorE0ELi3EEENS1_10collective14CollectiveConvINS1_47MainloopSm100TmaUmmaWarpSpecializedImplicitGemmILS5_0ELi8ELi3ELi1ELi2EN4cute5tupleIJNSA_1CILi2EEENSC_ILi1EEESE_EEEEENSB_IJNSC_ILi256EEENSC_ILi128EEENSB_IJNSC_ILi64EEEEEEEEENS_6half_tESM_NSA_8TiledMMAINSA_8MMA_AtomIJNSA_26SM100_MMA_F16BF16_2x1SM_SSISM_SM_fLi256ELi128ELNSA_4UMMA5MajorE0ELSR_0ELNSQ_7ScaleInE0ELSS_0EEEEEENSA_6LayoutINSB_IJSE_SE_SE_EEENSB_IJNSC_ILi0EEESX_SX_EEEEENSB_IJNSA_10UnderscoreES10_S10_EEEEENS7_6detail27Sm100ImplicitGemmTileTraitsINSA_25SM100_TMA_2SM_LOAD_IM2COLENSA_14ComposedLayoutINSA_7SwizzleILi3ELi4ELi3EEENSA_18smem_ptr_flag_bitsILi16EEENSV_INSB_IJNSC_ILi8EEESJ_EEENSB_IJSJ_SE_EEEEEEEvEENS14_INSA_18SM100_TMA_2SM_LOADES1F_vEEEENS_8epilogue10collective18CollectiveEpilogueINS1K_23Sm100TmaWarpSpecializedILi4ELi2ELi32ELb1ELb0EEEJNSB_IJSI_SI_SK_EEENSB_IJNSV_ISI_SE_EENSV_INSC_ILi32EEESE_EEEEESM_NSB_IJNSB_IJllllEEESE_SX_EEESM_S1V_NS1K_6fusion15FusionCallbacksIS1O_NS1W_17LinearCombinationISM_fSM_fLNS_15FloatRoundStyleE2EEES1P_S1T_JEEENSA_5SM1004TMEM4LOAD26SM100_TMEM_LOAD_32dp32b32xENSA_20SM90_TMA_LOAD_IM2COLENS16_INS17_ILi2ELi4ELi3EEES1A_NSV_INSB_IJS1B_S1R_EEENSB_IJS1R_SE_EEEEEEENSA_39AutoVectorizingCopyWithAssumedAlignmentILi128EEENSA_21SM90_TMA_STORE_IM2COLES2B_S2D_S2D_EEEvvEEEEvNT_6ParamsE,(.L_x_199 - _ZN7cutlass13device_kernelINS_4conv6kernel13ConvUniversalINS1_16ConvProblemShapeILNS1_8OperatorE0ELi3EEENS1_10collective14CollectiveConvINS1_47MainloopSm100TmaUmmaWarpSpecializedImplicitGemmILS5_0ELi8ELi3ELi1ELi2EN4cute5tupleIJNSA_1CILi2EEENSC_ILi1EEESE_EEEEENSB_IJNSC_ILi256EEENSC_ILi128EEENSB_IJNSC_ILi64EEEEEEEEENS_6half_tESM_NSA_8TiledMMAINSA_8MMA_AtomIJNSA_26SM100_MMA_F16BF16_2x1SM_SSISM_SM_fLi256ELi128ELNSA_4UMMA5MajorE0ELSR_0ELNSQ_7ScaleInE0ELSS_0EEEEEENSA_6LayoutINSB_IJSE_SE_SE_EEENSB_IJNSC_ILi0EEESX_SX_EEEEENSB_IJNSA_10UnderscoreES10_S10_EEEEENS7_6detail27Sm100ImplicitGemmTileTraitsINSA_25SM100_TMA_2SM_LOAD_IM2COLENSA_14ComposedLayoutINSA_7SwizzleILi3ELi4ELi3EEENSA_18smem_ptr_flag_bitsILi16EEENSV_INSB_IJNSC_ILi8EEESJ_EEENSB_IJSJ_SE_EEEEEEEvEENS14_INSA_18SM100_TMA_2SM_LOADES1F_vEEEENS_8epilogue10collective18CollectiveEpilogueINS1K_23Sm100TmaWarpSpecializedILi4ELi2ELi32ELb1ELb0EEEJNSB_IJSI_SI_SK_EEENSB_IJNSV_ISI_SE_EENSV_INSC_ILi32EEESE_EEEEESM_NSB_IJNSB_IJllllEEESE_SX_EEESM_S1V_NS1K_6fusion15FusionCallbacksIS1O_NS1W_17LinearCombinationISM_fSM_fLNS_15FloatRoundStyleE2EEES1P_S1T_JEEENSA_5SM1004TMEM4LOAD26SM100_TMEM_LOAD_32dp32b32xENSA_20SM90_TMA_LOAD_IM2COLENS16_INS17_ILi2ELi4ELi3EEES1A_NSV_INSB_IJS1B_S1R_EEENSB_IJS1R_SE_EEEEEEENSA_39AutoVectorizingCopyWithAssumedAlignmentILi128EEENSA_21SM90_TMA_STORE_IM2COLES2B_S2D_S2D_EEEvvEEEEvNT_6ParamsE)
        .other          _ZN7cutlass13device_kernelINS_4conv6kernel13ConvUniversalINS1_16ConvProblemShapeILNS1_8OperatorE0ELi3EEENS1_10collective14CollectiveConvINS1_47MainloopSm100TmaUmmaWarpSpecializedImplicitGemmILS5_0ELi8ELi3ELi1ELi2EN4cute5tupleIJNSA_1CILi2EEENSC_ILi1EEESE_EEEEENSB_IJNSC_ILi256EEENSC_ILi128EEENSB_IJNSC_ILi64EEEEEEEEENS_6half_tESM_NSA_8TiledMMAINSA_8MMA_AtomIJNSA_26SM100_MMA_F16BF16_2x1SM_SSISM_SM_fLi256ELi128ELNSA_4UMMA5MajorE0ELSR_0ELNSQ_7ScaleInE0ELSS_0EEEEEENSA_6LayoutINSB_IJSE_SE_SE_EEENSB_IJNSC_ILi0EEESX_SX_EEEEENSB_IJNSA_10UnderscoreES10_S10_EEEEENS7_6detail27Sm100ImplicitGemmTileTraitsINSA_25SM100_TMA_2SM_LOAD_IM2COLENSA_14ComposedLayoutINSA_7SwizzleILi3ELi4ELi3EEENSA_18smem_ptr_flag_bitsILi16EEENSV_INSB_IJNSC_ILi8EEESJ_EEENSB_IJSJ_SE_EEEEEEEvEENS14_INSA_18SM100_TMA_2SM_LOADES1F_vEEEENS_8epilogue10collective18CollectiveEpilogueINS1K_23Sm100TmaWarpSpecializedILi4ELi2ELi32ELb1ELb0EEEJNSB_IJSI_SI_SK_EEENSB_IJNSV_ISI_SE_EENSV_INSC_ILi32EEESE_EEEEESM_NSB_IJNSB_IJllllEEESE_SX_EEESM_S1V_NS1K_6fusion15FusionCallbacksIS1O_NS1W_17LinearCombinationISM_fSM_fLNS_15FloatRoundStyleE2EEES1P_S1T_JEEENSA_5SM1004TMEM4LOAD26SM100_TMEM_LOAD_32dp32b32xENSA_20SM90_TMA_LOAD_IM2COLENS16_INS17_ILi2ELi4ELi3EEES1A_NSV_INSB_IJS1B_S1R_EEENSB_IJS1R_SE_EEEEEEENSA_39AutoVectorizingCopyWithAssumedAlignmentILi128EEENSA_21SM90_TMA_STORE_IM2COLES2B_S2D_S2D_EEEvvEEEEvNT_6ParamsE,@"STO_CUDA_ENTRY STV_DEFAULT"
_ZN7cutlass13device_kernelINS_4conv6kernel13ConvUniversalINS1_16ConvProblemShapeILNS1_8OperatorE0ELi3EEENS1_10collective14CollectiveConvINS1_47MainloopSm100TmaUmmaWarpSpecializedImplicitGemmILS5_0ELi8ELi3ELi1ELi2EN4cute5tupleIJNSA_1CILi2EEENSC_ILi1EEESE_EEEEENSB_IJNSC_ILi256EEENSC_ILi128EEENSB_IJNSC_ILi64EEEEEEEEENS_6half_tESM_NSA_8TiledMMAINSA_8MMA_AtomIJNSA_26SM100_MMA_F16BF16_2x1SM_SSISM_SM_fLi256ELi128ELNSA_4UMMA5MajorE0ELSR_0ELNSQ_7ScaleInE0ELSS_0EEEEEENSA_6LayoutINSB_IJSE_SE_SE_EEENSB_IJNSC_ILi0EEESX_SX_EEEEENSB_IJNSA_10UnderscoreES10_S10_EEEEENS7_6detail27Sm100ImplicitGemmTileTraitsINSA_25SM100_TMA_2SM_LOAD_IM2COLENSA_14ComposedLayoutINSA_7SwizzleILi3ELi4ELi3EEENSA_18smem_ptr_flag_bitsILi16EEENSV_INSB_IJNSC_ILi8EEESJ_EEENSB_IJSJ_SE_EEEEEEEvEENS14_INSA_18SM100_TMA_2SM_LOADES1F_vEEEENS_8epilogue10collective18CollectiveEpilogueINS1K_23Sm100TmaWarpSpecializedILi4ELi2ELi32ELb1ELb0EEEJNSB_IJSI_SI_SK_EEENSB_IJNSV_ISI_SE_EENSV_INSC_ILi32EEESE_EEEEESM_NSB_IJNSB_IJllllEEESE_SX_EEESM_S1V_NS1K_6fusion15FusionCallbacksIS1O_NS1W_17LinearCombinationISM_fSM_fLNS_15FloatRoundStyleE2EEES1P_S1T_JEEENSA_5SM1004TMEM4LOAD26SM100_TMEM_LOAD_32dp32b32xENSA_20SM90_TMA_LOAD_IM2COLENS16_INS17_ILi2ELi4ELi3EEES1A_NSV_INSB_IJS1B_S1R_EEENSB_IJS1R_SE_EEEEEEENSA_39AutoVectorizingCopyWithAssumedAlignmentILi128EEENSA_21SM90_TMA_STORE_IM2COLES2B_S2D_S2D_EEEvvEEEEvNT_6ParamsE:
[----:B------:R-:W1:Y:S01]  /*0000*/  LDC R1, c[0x0][0x37c] ;  /* 0x0000df00ff017b82 */ /* 0x000e620000000800 */
[----:B------:R-:W2:Y:S01]  /*0010*/  S2R R81, SR_TID.X ;  /* 0x0000000000517919 */ /* 0x000ea20000002100 */
[----:B------:R-:W3:Y:S06]  /*0020*/  LDCU.64 UR8, c[0x0][0x990] ;  /* 0x00013200ff0877ac */ /* 0x000eec0008000a00 */
[----:B------:R-:W4:Y:S01]  /*0030*/  S2UR UR4, SR_CgaCtaId ;  /* 0x00000000000479c3 */ /* 0x000f220000008800 */
[----:B-1----:R-:W-:Y:S01]  /*0040*/  VIADD R1, R1, 0xfffffff8 ;  /* 0xfffffff801017836 */ /* 0x002fe20000000000 */
[----:B------:R-:W-:-:S02]  /*0050*/  PRMT R83, RZ, 0x7610, R83 ;  /* 0x00007610ff537816 */ /* 0x000fc40000000053 */
[----:B------:R-:W-:Y:S02]  /*0060*/  ELECT P1, URZ, PT ;  /* 0x0000000000ff782f */ /* 0x000fe40003820000 */
[----:B------:R-:W-:Y:S01]  /*0070*/  R2UR UR49, R1 ;  /* 0x00000000013172ca */ /* 0x000fe200000e0000 */
[----:B---3--:R-:W-:-:S04]  /*0080*/  UISETP.NE.U32.AND UP0, UPT, UR8, URZ, UPT ;  /* 0x000000ff0800728c */ /* 0x008fc8000bf05070 */
[----:B------:R-:W-:Y:S02]  /*0090*/  UISETP.NE.AND.EX UP0, UPT, UR9, URZ, UPT, UP0 ;  /* 0x000000ff0900728c */ /* 0x000fe4000bf05300 */
[----:B----4-:R-:W-:Y:S02]  /*00a0*/  ULOP3.LUT UR38, UR4, 0x1, URZ, 0xc0, !UPT ;  /* 0x0000000104267892 */ /* 0x010fe4000f8ec0ff */
[----:B------:R-:W-:Y:S01]  /*00b0*/  ULOP3.LUT UR37, UR4, 0x1, URZ, 0x3c, !UPT ;  /* 0x0000000104257892 */ /* 0x000fe2000f8e3cff */
[----:B--2---:R-:W-:-:S05]  /*00c0*/  SHF.R.U32.HI R84, RZ, 0x5, R81 ;  /* 0x00000005ff547819 */ /* 0x004fca0000011651 */
[----:B------:R-:W1:Y:S02]  /*00d0*/  SHFL.IDX PT, R0, R84, RZ, 0x1f ;  /* 0x00001fff54007589 */ /* 0x000e6400000e0000 */
[----:B-1----:R-:W-:Y:S01]  /*00e0*/  R2UR UR18, R0 ;  /* 0x00000000001272ca */ /* 0x002fe200000e0000 */
[----:B------:R-:W-:-:S14]  /*00f0*/  BRA.U UP0, `(.L_x_0) ;  /* 0x0000000100307547 */ /* 0x000fdc000b800000 */
[----:B------:R-:W1:Y:S02]  /*0100*/  LDCU.64 UR4, c[0x0][0x988] ;  /* 0x00013100ff0477ac */ /* 0x000e640008000a00 */
[----:B-1----:R-:W-:-:S04]  /*0110*/  UISETP.NE.U32.AND UP0, UPT, UR4, URZ, UPT ;  /* 0x000000ff0400728c */ /* 0x002fc8000bf05070 */
[----:B------:R-:W-:-:S09]  /*0120*/  UISETP.NE.AND.EX UP0, UPT, UR5, URZ, UPT, UP0 ;  /* 0x000000ff0500728c */ /* 0x000fd2000bf05300 */
[----:B------:R-:W-:Y:S05]  /*0130*/  BRA.U !UP0, `(.L_x_1) ;  /* 0x0000000108147547 */ /* 0x000fea000b800000 */
[----:B------:R-:W1:Y:S01]  /*0140*/  LDC.64 R2, c[0x0][0x988] ;  /* 0x00026200ff027b82 */ /* 0x000e620000000a00 */
[----:B------:R-:W1:Y:S02]  /*0150*/  LDCU.64 UR4, c[0x0][0x358] ;  /* 0x00006b00ff0477ac */ /* 0x000e640008000a00 */
[----:B-1----:R1:W5:Y:S01]  /*0160*/  LDG.E R41, desc[UR4][R2.64] ;  /* 0x0000000402297981 */ /* 0x002362000c1e1900 */
[----:B------:R-:W-:Y:S01]  /*0170*/  HFMA2 R83, -RZ, RZ, 0, 5.9604644775390625e-08 ;  /* 0x00000001ff537431 */ /* 0x000fe200000001ff */
[----:B------:R-:W-:Y:S05]  /*0180*/  BRA `(.L_x_0) ;  /* 0x00000000000c7947 */ /* 0x000fea0003800000 */
.L_x_1:
[----:B------:R-:W1:Y:S01]  /*0190*/  LDCU UR4, c[0x0][0x980] ;  /* 0x00013000ff0477ac */ /* 0x000e620008000800 */
[----:B------:R-:W-:Y:S01]  /*01a0*/  HFMA2 R83, -RZ, RZ, 0, 5.9604644775390625e-08 ;  /* 0x00000001ff537431 */ /* 0x000fe200000001ff */
[----:B-1----:R-:W-:-:S07]  /*01b0*/  MOV R41, UR4 ;  /* 0x0000000400297c02 */ /* 0x002fce0008000f00 */
.L_x_0:
[----:B------:R-:W2:Y:S02]  /*01c0*/  LDCU.64 UR4, c[0x0][0x9b0] ;  /* 0x00013600ff0477ac */ /* 0x000ea40008000a00 */
[----:B--2---:R-:W-:-:S04]  /*01d0*/  UISETP.NE.U32.AND UP0, UPT, UR4, URZ, UPT ;  /* 0x000000ff0400728c */ /* 0x004fc8000bf05070 */
[----:B------:R-:W-:-:S09]  /*01e0*/  UISETP.NE.AND.EX UP0, UPT, UR5, URZ, UPT, UP0 ;  /* 0x000000ff0500728c */ /* 0x000fd2000bf05300 */
[----:B------:R-:W-:Y:S05]  /*01f0*/  BRA.U UP0, `(.L_x_2) ;  /* 0x0000000100287547 */ /* 0x000fea000b800000 */
[----:B------:R-:W2:Y:S02]  /*0200*/  LDCU.64 UR4, c[0x0][0x9a8] ;  /* 0x00013500ff0477ac */ /* 0x000ea40008000a00 */
[----:B--2---:R-:W-:-:S04]  /*0210*/  UISETP.NE.U32.AND UP0, UPT, UR4, URZ, UPT ;  /* 0x000000ff0400728c */ /* 0x004fc8000bf05070 */
[----:B------:R-:W-:-:S09]  /*0220*/  UISETP.NE.AND.EX UP0, UPT, UR5, URZ, UPT, UP0 ;  /* 0x000000ff0500728c */ /* 0x000fd2000bf05300 */
[----:B------:R-:W-:Y:S05]  /*0230*/  BRA.U !UP0, `(.L_x_3) ;  /* 0x0000000108107547 */ /* 0x000fea000b800000 */
[----:B------:R-:W2:Y:S01]  /*0240*/  LDC.64 R38, c[0x0][0x9a8] ;  /* 0x00026a00ff267b82 */ /* 0x000ea20000000a00 */
[----:B------:R-:W2:Y:S02]  /*0250*/  LDCU.64 UR4, c[0x0][0x358] ;  /* 0x00006b00ff0477ac */ /* 0x000ea40008000a00 */
[----:B--2---:R2:W5:Y:S01]  /*0260*/  LDG.E R38, desc[UR4][R38.64] ;  /* 0x0000000426267981 */ /* 0x004562000c1e1900 */
[----:B------:R-:W-:Y:S05]  /*0270*/  BRA `(.L_x_2) ;  /* 0x0000000000087947 */ /* 0x000fea0003800000 */
.L_x_3:
[----:B------:R-:W2:Y:S02]  /*0280*/  LDCU UR4, c[0x0][0x9a0] ;  /* 0x00013400ff0477ac */ /* 0x000ea40008000800 */
[----:B--2---:R-:W-:Y:S02]  /*0290*/  MOV R38, UR4 ;  /* 0x0000000400267c02 */ /* 0x004fe40008000f00 */
.L_x_2:
[----:B------:R-:W-:Y:S01]  /*02a0*/  IMAD.U32 R0, RZ, RZ, UR18 ;  /* 0x00000012ff007e24 */ /* 0x000fe2000f8e00ff */
[----:B------:R-:W-:Y:S04]  /*02b0*/  BSSY.RECONVERGENT B0, `(.L_x_4) ;  /* 0x000000c000007945 */ /* 0x000fe80003800200 */
[C---:B------:R-:W-:Y:S02]  /*02c0*/  ISETP.NE.OR P2, PT, R0.reuse, 0x1, !P1 ;  /* 0x000000010000780c */ /* 0x040fe40004f45670 */
[----:B------:R-:W-:-:S11]  /*02d0*/  ISETP.NE.OR P0, PT, R0, 0x3, !P1 ;  /* 0x000000030000780c */ /* 0x000fd60004f05670 */
[----:B------:R-:W-:Y:S05]  /*02e0*/  @P2 BRA `(.L_x_5) ;  /* 0x0000000000202947 */ /* 0x000fea0003800000 */
[----:B------:R-:W3:Y:S02]  /*02f0*/  LDCU.64 UR4, c[0x0][0x348] ;  /* 0x00006900ff0477ac */ /* 0x000ee40008000a00 */
[----:B---3--:R-:W-:Y:S02]  /*0300*/  UIADD3 UR6, UP1, UPT, UR4, 0x80, URZ ;  /* 0x0000008004067890 */ /* 0x008fe4000ff3e0ff */
[----:B------:R-:W-:Y:S02]  /*0310*/  UIADD3 UR4, UP0, UPT, UR4, 0x200, URZ ;  /* 0x0000020004047890 */ /* 0x000fe4000ff1e0ff */
[----:B------:R-:W-:Y:S02]  /*0320*/  UIADD3.X UR7, UPT, UPT, URZ, UR5, URZ, UP1, !UPT ;  /* 0x00000005ff077290 */ /* 0x000fe40008ffe4ff */
[----:B------:R-:W-:-:S07]  /*0330*/  UIADD3.X UR5, UPT, UPT, URZ, UR5, URZ, UP0, !UPT ;  /* 0x00000005ff057290 */ /* 0x000fce00087fe4ff */
[----:B------:R3:W-:Y:S02]  /*0340*/  UTMACCTL.PF [UR6] ;  /* 0x00000000060079b9 */ /* 0x0007e40008040000 */
[----:B------:R3:W-:Y:S02]  /*0350*/  UTMACCTL.PF [UR4] ;  /* 0x00000000040079b9 */ /* 0x0007e40008040000 */
[----:B---3--:R-:W-:Y:S01]  /*0360*/  NOP ;  /* 0x0000000000007918 */ /* 0x008fe20000000000 */
.L_x_5:
[----:B------:R-:W-:Y:S05]  /*0370*/  BSYNC.RECONVERGENT B0 ;  /* 0x0000000000007941 */ /* 0x000fea0003800200 */
.L_x_4:
[----:B------:R-:W-:Y:S04]  /*0380*/  BSSY.RECONVERGENT B0, `(.L_x_6) ;  /* 0x000000a000007945 */ /* 0x000fe80003800200 */
        /* <DEDUP_REMOVED lines=9> */
.L_x_7:
[----:B------:R-:W-:Y:S05]  /*0420*/  BSYNC.RECONVERGENT B0 ;  /* 0x0000000000007941 */ /* 0x000fea0003800200 */
.L_x_6:
[----:B------:R-:W3:Y:S01]  /*0430*/  LDCU.64 UR4, c[0x0][0x988] ;  /* 0x00013100ff0477ac */ /* 0x000ee20008000a00 */
[----:B------:R-:W-:Y:S02]  /*0440*/  UISETP.EQ.U32.AND UP2, UPT, UR8, URZ, UPT ;  /* 0x000000ff0800728c */ /* 0x000fe4000bf42070 */
[----:B------:R-:W-:Y:S02]  /*0450*/  UPLOP3.LUT UP3, UPT, UPT, UPT, UPT, 0x80, 0x8 ;  /* 0x000000000008789c */ /* 0x000fe40003f6f070 */
[----:B---3--:R-:W-:-:S04]  /*0460*/  UISETP.NE.U32.AND UP0, UPT, UR4, URZ, UPT ;  /* 0x000000ff0400728c */ /* 0x008fc8000bf05070 */
[----:B------:R-:W-:-:S04]  /*0470*/  UISETP.NE.AND.EX UP1, UPT, UR5, URZ, UPT, UP0 ;  /* 0x000000ff0500728c */ /* 0x000fc8000bf25300 */
[----:B------:R-:W-:-:S04]  /*0480*/  UISETP.EQ.OR.EX UP4, UPT, UR9, URZ, !UP1, UP2 ;  /* 0x000000ff0900728c */ /* 0x000fc8000cf82720 */
[----:B------:R-:W-:-:S06]  /*0490*/  UP2UR UR4, UPR, URZ, 0x10 ;  /* 0x00000010ff047883 */ /* 0x000fcc0008000000 */
[----:B------:R-:W-:Y:S01]  /*04a0*/  MOV R93, UR4 ;  /* 0x00000004005d7c02 */ /* 0x000fe20008000f00 */
[----:B------:R-:W-:Y:S06]  /*04b0*/  BRA.U !UP4, `(.L_x_8) ;  /* 0x000000010c207547 */ /* 0x000fec000b800000 */
[----:B------:R-:W-:Y:S01]  /*04c0*/  UISETP.NE.U32.AND UP2, UPT, UR8, URZ, UPT ;  /* 0x000000ff0800728c */ /* 0x000fe2000bf45070 */
[----:B-----5:R-:W-:Y:S01]  /*04d0*/  FSETP.NEU.AND P0, PT, R41, RZ, PT ;  /* 0x000000ff2900720b */ /* 0x020fe20003f0d000 */
[----:B------:R-:W-:Y:S02]  /*04e0*/  USEL UR4, URZ, 0xffffffff, UP1 ;  /* 0xffffffffff047887 */ /* 0x000fe40008800000 */
[----:B------:R-:W-:-:S10]  /*04f0*/  UISETP.NE.AND.EX UP2, UPT, UR9, URZ, UPT, UP2 ;  /* 0x000000ff0900728c */ /* 0x000fd4000bf45320 */
[----:B------:R-:W-:Y:S01]  /*0500*/  VOTEU.ANY UP0, P0 ;  /* 0x0000000000ff7886 */ /* 0x000fe20000000100 */
[----:B------:R-:W-:-:S04]  /*0510*/  @!UP2 USEL UR4, URZ, 0xffffffff, UP0 ;  /* 0xffffffffff04a887 */ /* 0x000fc80008000000 */
[----:B------:R-:W-:-:S04]  /*0520*/  ULOP3.LUT UR4, UR4, 0x1, URZ, 0xc0, !UPT ;  /* 0x0000000104047892 */ /* 0x000fc8000f8ec0ff */
[----:B------:R-:W-:-:S11]  /*0530*/  UISETP.NE.U32.AND UP3, UPT, UR4, 0x1, UPT ;  /* 0x000000010400788c */ /* 0x000fd6000bf65070 */
.L_x_8:
[----:B------:R-:W3:Y:S01]  /*0540*/  SHFL.IDX PT, R0, R84, RZ, 0x1f ;  /* 0x00001fff54007589 */ /* 0x000ee200000e0000 */
[----:B------:R-:W-:Y:S02]  /*0550*/  UISETP.NE.AND UP5, UPT, UR18, 0x2, UPT ;  /* 0x000000021200788c */ /* 0x000fe4000bfa5270 */
[----:B------:R-:W-:Y:S02]  /*0560*/  UISETP.NE.AND UP0, UPT, UR18, 0x2, UPT ;  /* 0x000000021200788c */ /* 0x000fe4000bf05270 */
[----:B------:R-:W-:Y:S02]  /*0570*/  UISETP.NE.OR UP2, UPT, UR38, URZ, UP5 ;  /* 0x000000ff2600728c */ /* 0x000fe4000af45670 */
[----:B------:R-:W-:-:S04]  /*0580*/  USEL UR56, URZ, 0x1, UP0 ;  /* 0x00000001ff387887 */ /* 0x000fc80008000000 */
[----:B------:R-:W-:Y:S02]  /*0590*/  PLOP3.LUT P3, PT, P1, PT, UP2, 0xae, 0xea ;  /* 0x0000000000ea781c */ /* 0x000fe40000f6f52e */
[----:B---3--:R-:W-:-:S13]  /*05a0*/  ISETP.NE.AND P0, PT, R0, RZ, PT ;  /* 0x000000ff0000720c */ /* 0x008fda0003f05270 */
[----:B------:R-:W-:Y:S05]  /*05b0*/  @P0 BRA `(.L_x_9) ;  /* 0x0000000000680947 */ /* 0x000fea0003800000 */
[----:B------:R-:W3:Y:S01]  /*05c0*/  S2UR UR5, SR_CgaCtaId ;  /* 0x00000000000579c3 */ /* 0x000ee20000008800 */
[----:B------:R-:W-:Y:S01]  /*05d0*/  UMOV UR4, 0x400 ;  /* 0x0000040000047882 */ /* 0x000fe20000000000 */
[----:B------:R-:W-:Y:S01]  /*05e0*/  UMOV UR6, 0x1 ;  /* 0x0000000100067882 */ /* 0x000fe20000000000 */
[----:B------:R-:W-:Y:S01]  /*05f0*/  ELECT P0, URZ, PT ;  /* 0x0000000000ff782f */ /* 0x000fe20003800000 */
[----:B------:R-:W-:-:S04]  /*0600*/  UIADD3 UR6, UPT, UPT, -UR6, 0x100000, URZ ;  /* 0x0010000006067890 */ /* 0x000fc8000fffe1ff */
[----:B------:R-:W-:Y:S02]  /*0610*/  USHF.L.U32 UR7, UR6, 0xb, URZ ;  /* 0x0000000b06077899 */ /* 0x000fe400080006ff */
[----:B------:R-:W-:Y:S02]  /*0620*/  USHF.L.U32 UR6, UR6, 0x1, URZ ;  /* 0x0000000106067899 */ /* 0x000fe400080006ff */
[----:B---3--:R-:W-:Y:S01]  /*0630*/  ULEA UR4, UR5, UR4, 0x18 ;  /* 0x0000000405047291 */ /* 0x008fe2000f8ec0ff */
[----:B------:R-:W3:Y:S11]  /*0640*/  FENCE.VIEW.ASYNC.S ;  /* 0x00000000000073c6 */ /* 0x000ef60000000000 */
[----:B---3--:R3:W4:Y:S01]  /*0650*/  SYNCS.EXCH.64 URZ, [UR4], UR6 ;  /* 0x0000000604ff75b2 */ /* 0x0087220008000100 */
[----:B------:R3:W1:Y:S01]  /*0660*/  SYNCS.EXCH.64 URZ, [UR4+0x40], UR6 ;  /* 0x0000400604ff75b2 */ /* 0x0006620008000100 */
        /* <DEDUP_REMOVED lines=13> */
[----:B------:R3:W1:Y:S02]  /*0740*/  SYNCS.EXCH.64 URZ, [UR4+0x78], UR6 ;  /* 0x0000780604ff75b2 */ /* 0x0006640008000100 */
[----:B---3--:R-:W-:Y:S01]  /*0750*/  NOP ;  /* 0x0000000000007918 */ /* 0x008fe20000000000 */
.L_x_9:
[----:B------:R-:W3:Y:S01]  /*0760*/  SHFL.IDX PT, R0, R84, RZ, 0x1f ;  /* 0x00001fff54007589 */ /* 0x000ee200000e0000 */
[----:B------:R-:W-:Y:S01]  /*0770*/  NOP ;  /* 0x0000000000007918 */ /* 0x000fe20000000000 */
[----:B---3--:R-:W-:-:S13]  /*0780*/  ISETP.NE.AND P0, PT, R0, 0x1, PT ;  /* 0x000000010000780c */ /* 0x008fda0003f05270 */
[----:B------:R-:W-:Y:S05]  /*0790*/  @P0 BRA `(.L_x_10) ;  /* 0x0000000000580947 */ /* 0x000fea0003800000 */
[----:B------:R-:W3:Y:S01]  /*07a0*/  S2UR UR5, SR_CgaCtaId ;  /* 0x00000000000579c3 */ /* 0x000ee20000008800 */
[----:B------:R-:W-:Y:S01]  /*07b0*/  UMOV UR4, 0x400 ;  /* 0x0000040000047882 */ /* 0x000fe20000000000 */
[----:B------:R-:W-:Y:S01]  /*07c0*/  UMOV UR8, 0x20 ;  /* 0x0000002000087882 */ /* 0x000fe20000000000 */
[----:B------:R-:W-:Y:S01]  /*07d0*/  UMOV UR6, 0x80 ;  /* 0x0000008000067882 */ /* 0x000fe20000000000 */
[----:B------:R-:W-:-:S04]  /*07e0*/  UIADD3 UR8, UPT, UPT, -UR8, 0x100000, URZ ;  /* 0x0010000008087890 */ /* 0x000fc8000fffe1ff */
[----:B------:R-:W-:Y:S02]  /*07f0*/  USHF.L.U32 UR9, UR8, 0xb, URZ ;  /* 0x0000000b08097899 */ /* 0x000fe400080006ff */
[----:B------:R-:W-:Y:S02]  /*0800*/  USHF.L.U32 UR8, UR8, 0x1, URZ ;  /* 0x0000000108087899 */ /* 0x000fe400080006ff */
[----:B------:R-:W-:-:S04]  /*0810*/  UIADD3 UR6, UPT, UPT, -UR6, 0x100000, URZ ;  /* 0x0010000006067890 */ /* 0x000fc8000fffe1ff */
[----:B------:R-:W-:Y:S02]  /*0820*/  USHF.L.U32 UR7, UR6, 0xb, URZ ;  /* 0x0000000b06077899 */ /* 0x000fe400080006ff */
[----:B------:R-:W-:Y:S01]  /*0830*/  USHF.L.U32 UR6, UR6, 0x1, URZ ;  /* 0x0000000106067899 */ /* 0x000fe200080006ff */
[----:B------:R-:W-:Y:S01]  /*0840*/  ELECT P0, URZ, PT ;  /* 0x0000000000ff782f */ /* 0x000fe20003800000 */
[----:B---3--:R-:W-:Y:S01]  /*0850*/  ULEA UR4, UR5, UR4, 0x18 ;  /* 0x0000000405047291 */ /* 0x008fe2000f8ec0ff */
[----:B------:R-:W3:Y:S11]  /*0860*/  FENCE.VIEW.ASYNC.S ;  /* 0x00000000000073c6 */ /* 0x000ef60000000000 */
[----:B---3--:R3:W1:Y:S01]  /*0870*/  SYNCS.EXCH.64 URZ, [UR4+0x80], UR8 ;  /* 0x0000800804ff75b2 */ /* 0x0086620008000100 */
[----:B------:R3:W1:Y:S01]  /*0880*/  SYNCS.EXCH.64 URZ, [UR4+0xa0], UR6 ;  /* 0x0000a00604ff75b2 */ /* 0x0006620008000100 */
[----:B------:R3:W1:Y:S01]  /*0890*/  SYNCS.EXCH.64 URZ, [UR4+0x88], UR8 ;  /* 0x0000880804ff75b2 */ /* 0x0006620008000100 */
[----:B------:R3:W1:Y:S01]  /*08a0*/  SYNCS.EXCH.64 URZ, [UR4+0xa8], UR6 ;  /* 0x0000a80604ff75b2 */ /* 0x0006620008000100 */
[----:B------:R3:W1:Y:S01]  /*08b0*/  SYNCS.EXCH.64 URZ, [UR4+0x90], UR8 ;  /* 0x0000900804ff75b2 */ /* 0x0006620008000100 */
[----:B------:R3:W1:Y:S01]  /*08c0*/  SYNCS.EXCH.64 URZ, [UR4+0xb0], UR6 ;  /* 0x0000b00604ff75b2 */ /* 0x0006620008000100 */
[----:B------:R3:W1:Y:S01]  /*08d0*/  SYNCS.EXCH.64 URZ, [UR4+0x98], UR8 ;  /* 0x0000980804ff75b2 */ /* 0x0006620008000100 */
[----:B------:R3:W1:Y:S01]  /*08e0*/  SYNCS.EXCH.64 URZ, [UR4+0xb8], UR6 ;  /* 0x0000b80604ff75b2 */ /* 0x0006620008000100 */
[----:B------:R-:W-:Y:S01]  /*08f0*/  NOP ;  /* 0x0000000000007918 */ /* 0x000fe20000000000 */
.L_x_10:
[----:B------:R-:W2:Y:S01]  /*0900*/  SHFL.IDX PT, R0, R84, RZ, 0x1f ;  /* 0x00001fff54007589 */ /* 0x000ea200000e0000 */
[----:B------:R-:W-:Y:S01]  /*0910*/  NOP ;  /* 0x0000000000007918 */ /* 0x000fe20000000000 */
[----:B--2---:R-:W-:-:S13]  /*0920*/  ISETP.NE.AND P0, PT, R0, 0x3, PT ;  /* 0x000000030000780c */ /* 0x004fda0003f05270 */
[----:B------:R-:W-:Y:S05]  /*0930*/  @P0 BRA `(.L_x_11) ;  /* 0x0000000000300947 */ /* 0x000fea0003800000 */
[----:B------:R-:W2:Y:S01]  /*0940*/  S2UR UR5, SR_CgaCtaId ;  /* 0x00000000000579c3 */ /* 0x000ea20000008800 */
[----:B---3--:R-:W-:Y:S01]  /*0950*/  UMOV UR4, 0x400 ;  /* 0x0000040000047882 */ /* 0x008fe20000000000 */
[----:B------:R-:W-:Y:S01]  /*0960*/  UMOV UR6, 0x20 ;  /* 0x0000002000067882 */ /* 0x000fe20000000000 */
[----:B------:R-:W-:Y:S01]  /*0970*/  ELECT P0, URZ, PT ;  /* 0x0000000000ff782f */ /* 0x000fe20003800000 */
[----:B------:R-:W-:-:S04]  /*0980*/  UIADD3 UR6, UPT, UPT, -UR6, 0x100000, URZ ;  /* 0x0010000006067890 */ /* 0x000fc8000fffe1ff */
[----:B------:R-:W-:Y:S02]  /*0990*/  USHF.L.U32 UR7, UR6, 0xb, URZ ;  /* 0x0000000b06077899 */ /* 0x000fe400080006ff */
[----:B------:R-:W-:Y:S02]  /*09a0*/  USHF.L.U32 UR6, UR6, 0x1, URZ ;  /* 0x0000000106067899 */ /* 0x000fe400080006ff */
[----:B--2---:R-:W-:Y:S01]  /*09b0*/  ULEA UR4, UR5, UR4, 0x18 ;  /* 0x0000000405047291 */ /* 0x004fe2000f8ec0ff */
[----:B------:R-:W2:Y:S11]  /*09c0*/  FENCE.VIEW.ASYNC.S ;  /* 0x00000000000073c6 */ /* 0x000eb60000000000 */
[----:B--2---:R2:W3:Y:S01]  /*09d0*/  SYNCS.EXCH.64 URZ, [UR4+0xc0], UR6 ;  /* 0x0000c00604ff75b2 */ /* 0x0044e20008000100 */
[----:B------:R2:W1:Y:S01]  /*09e0*/  SYNCS.EXCH.64 URZ, [UR4+0xc8], UR6 ;  /* 0x0000c80604ff75b2 */ /* 0x0004620008000100 */
[----:B------:R-:W-:Y:S01]  /*09f0*/  NOP ;  /* 0x0000000000007918 */ /* 0x000fe20000000000 */
.L_x_11:
[----:B------:R-:W4:Y:S01]  /*0a00*/  SHFL.IDX PT, R0, R84, RZ, 0x1f ;  /* 0x00001fff54007589 */ /* 0x000f2200000e0000 */
[----:B------:R-:W-:Y:S01]  /*0a10*/  NOP ;  /* 0x0000000000007918 */ /* 0x000fe20000000000 */
[----:B----4-:R-:W-:-:S13]  /*0a20*/  ISETP.NE.AND P0, PT, R0, 0x4, PT ;  /* 0x000000040000780c */ /* 0x010fda0003f05270 */
[----:B------:R-:W-:Y:S05]  /*0a30*/  @P0 BRA `(.L_x_12) ;  /* 0x0000000000440947 */ /* 0x000fea0003800000 */
[----:B------:R-:W4:Y:S01]  /*0a40*/  S2UR UR5, SR_CgaCtaId ;  /* 0x00000000000579c3 */ /* 0x000f220000008800 */
[----:B--23--:R-:W-:Y:S01]  /*0a50*/  UMOV UR4, 0x1e0 ;  /* 0x000001e000047882 */ /* 0x00cfe20000000000 */
[----:B------:R-:W-:Y:S01]  /*0a60*/  UMOV UR6, 0x400 ;  /* 0x0000040000067882 */ /* 0x000fe20000000000 */
[----:B------:R-:W-:Y:S01]  /*0a70*/  USEL UR4, UR4, 0x1a0, UP3 ;  /* 0x000001a004047887 */ /* 0x000fe20009800000 */
[----:B------:R-:W-:Y:S01]  /*0a80*/  UMOV UR8, 0x1 ;  /* 0x0000000100087882 */ /* 0x000fe20000000000 */
[----:B------:R-:W-:Y:S01]  /*0a90*/  ELECT P0, URZ, PT ;  /* 0x0000000000ff782f */ /* 0x000fe20003800000 */
[----:B------:R-:W-:-:S04]  /*0aa0*/  UIADD3 UR8, UPT, UPT, -UR8, 0x100000, URZ ;  /* 0x0010000008087890 */ /* 0x000fc8000fffe1ff */
[----:B------:R-:W-:Y:S02]  /*0ab0*/  USHF.L.U32 UR9, UR8, 0xb, URZ ;  /* 0x0000000b08097899 */ /* 0x000fe400080006ff */
[----:B------:R-:W-:Y:S02]  /*0ac0*/  USHF.L.U32 UR8, UR8, 0x1, URZ ;  /* 0x0000000108087899 */ /* 0x000fe400080006ff */
[----:B----4-:R-:W-:Y:S02]  /*0ad0*/  ULEA UR6, UR5, UR6, 0x18 ;  /* 0x0000000605067291 */ /* 0x010fe4000f8ec0ff */
[----:B------:R-:W-:-:S04]  /*0ae0*/  UIADD3 UR4, UPT, UPT, -UR4, 0x100000, URZ ;  /* 0x0010000004047890 */ /* 0x000fc8000fffe1ff */
[----:B------:R-:W-:Y:S02]  /*0af0*/  USHF.L.U32 UR5, UR4, 0xb, URZ ;  /* 0x0000000b04057899 */ /* 0x000fe400080006ff */
[----:B------:R-:W-:Y:S01]  /*0b00*/  USHF.L.U32 UR4, UR4, 0x1, URZ ;  /* 0x0000000104047899 */ /* 0x000fe200080006ff */
[----:B------:R-:W2:Y:S03]  /*0b10*/  FENCE.VIEW.ASYNC.S ;  /* 0x00000000000073c6 */ /* 0x000ea60000000000 */
[----:B--2---:R4:W2:Y:S08]  /*0b20*/  SYNCS.EXCH.64 URZ, [UR6+0xd0], UR8 ;  /* 0x0000d00806ff75b2 */ /* 0x0048b00008000100 */
[----:B------:R4:W3:Y:S02]  /*0b30*/  SYNCS.EXCH.64 URZ, [UR6+0xd8], UR4 ;  /* 0x0000d80406ff75b2 */ /* 0x0008e40008000100 */
[----:B----4-:R-:W-:Y:S01]  /*0b40*/  NOP ;  /* 0x0000000000007918 */ /* 0x010fe20000000000 */
.L_x_12:
[----:B------:R-:W4:Y:S01]  /*0b50*/  SHFL.IDX PT, R0, R84, RZ, 0x1f ;  /* 0x00001fff54007589 */ /* 0x000f2200000e0000 */
[----:B------:R-:W-:Y:S01]  /*0b60*/  ISETP.NE.OR P1, PT, RZ, UR18, !P1 ;  /* 0x00000012ff007c0c */ /* 0x000fe2000cf25670 */
[----:B------:R-:W-:Y:S01]  /*0b70*/  NOP ;  /* 0x0000000000007918 */ /* 0x000fe20000000000 */
[----:B----4-:R-:W-:-:S13]  /*0b80*/  ISETP.NE.AND P0, PT, R0, 0x5, PT ;  /* 0x000000050000780c */ /* 0x010fda0003f05270 */
[----:B------:R-:W-:Y:S05]  /*0b90*/  @P0 BRA `(.L_x_13) ;  /* 0x0000000000480947 */ /* 0x000fea0003800000 */
[----:B------:R-:W4:Y:S01]  /*0ba0*/  S2UR UR5, SR_CgaCtaId ;  /* 0x00000000000579c3 */ /* 0x000f220000008800 */
[----:B--23--:R-:W-:Y:S01]  /*0bb0*/  UMOV UR4, 0x400 ;  /* 0x0000040000047882 */ /* 0x00cfe20000000000 */
        /* <DEDUP_REMOVED lines=9> */
[----:B----4-:R-:W-:Y:S01]  /*0c50*/  ULEA UR4, UR5, UR4, 0x18 ;  /* 0x0000000405047291 */ /* 0x010fe2000f8ec0ff */
[----:B------:R-:W2:Y:S11]  /*0c60*/  FENCE.VIEW.ASYNC.S ;  /* 0x00000000000073c6 */ /* 0x000eb60000000000 */
[----:B--2---:R4:W2:Y:S01]  /*0c70*/  SYNCS.EXCH.64 URZ, [UR4+0xe0], UR6 ;  /* 0x0000e00604ff75b2 */ /* 0x0048a20008000100 */
[----:B------:R4:W3:Y:S01]  /*0c80*/  SYNCS.EXCH.64 URZ, [UR4+0xf0], UR8 ;  /* 0x0000f00804ff75b2 */ /* 0x0008e20008000100 */
[----:B------:R4:W1:Y:S01]  /*0c90*/  SYNCS.EXCH.64 URZ, [UR4+0xe8], UR6 ;  /* 0x0000e80604ff75b2 */ /* 0x0008620008000100 */
[----:B------:R4:W1:Y:S02]  /*0ca0*/  SYNCS.EXCH.64 URZ, [UR4+0xf8], UR8 ;  /* 0x0000f80804ff75b2 */ /* 0x0008640008000100 */
[----:B----4-:R-:W-:Y:S01]  /*0cb0*/  NOP ;  /* 0x0000000000007918 */ /* 0x010fe20000000000 */
.L_x_13:
[----:B--23--:R-:W2:Y:S01]  /*0cc0*/  S2UR UR7, SR_CgaCtaId ;  /* 0x00000000000779c3 */ /* 0x00cea20000008800 */
[----:B------:R-:W-:Y:S01]  /*0cd0*/  VOTEU.ALL UP0, P1 ;  /* 0x0000000000ff7886 */ /* 0x000fe20000800000 */
[----:B------:R-:W-:Y:S01]  /*0ce0*/  UMOV UR4, 0x20 ;  /* 0x0000002000047882 */ /* 0x000fe20000000000 */
[----:B------:R-:W-:Y:S01]  /*0cf0*/  NOP ;  /* 0x0000000000007918 */ /* 0x000fe20000000000 */
[----:B-1----:R-:W-:Y:S01]  /*0d00*/  LOP3.LUT R3, R81, 0x1f, RZ, 0xc0, !PT ;  /* 0x0000001f51037812 */ /* 0x002fe200078ec0ff */
[----:B------:R-:W-:Y:S01]  /*0d10*/  UISETP.NE.AND UP4, UPT, UR18, URZ, UPT ;  /* 0x000000ff1200728c */ /* 0x000fe2000bf85270 */
[----:B------:R-:W-:Y:S01]  /*0d20*/  @!UP0 UMOV UR6, 0x400 ;  /* 0x0000040000068882 */ /* 0x000fe20000000000 */
[----:B------:R-:W-:-:S04]  /*0d30*/  @!UP0 UIADD3 UR4, UPT, UPT, -UR4, 0x100000, URZ ;  /* 0x0010000004048890 */ /* 0x000fc8000fffe1ff */
[----:B------:R-:W-:Y:S02]  /*0d40*/  @!UP0 USHF.L.U32 UR5, UR4, 0xb, URZ ;  /* 0x0000000b04058899 */ /* 0x000fe400080006ff */
[----:B------:R-:W-:Y:S02]  /*0d50*/  @!UP0 USHF.L.U32 UR4, UR4, 0x1, URZ ;  /* 0x0000000104048899 */ /* 0x000fe400080006ff */
[----:B--2---:R-:W-:Y:S01]  /*0d60*/  @!UP0 ULEA UR6, UR7, UR6, 0x18 ;  /* 0x0000000607068291 */ /* 0x004fe2000f8ec0ff */
[----:B------:R-:W1:Y:S01]  /*0d70*/  LDCU UR7, c[0x0][0x36c] ;  /* 0x00006d80ff0777ac */ /* 0x000e620008000800 */
[----:B------:R-:W-:Y:S01]  /*0d80*/  VOTEU.ALL UP0, P1 ;  /* 0x0000000000ff7886 */ /* 0x000fe20000800000 */
[----:B------:R-:W2:Y:S09]  /*0d90*/  FENCE.VIEW.ASYNC.S ;  /* 0x00000000000073c6 */ /* 0x000eb20000000000 */
[----:B--2---:R2:W3:Y:S01]  /*0da0*/  @!UP0 SYNCS.EXCH.64 URZ, [UR6+0x100], UR4 ;  /* 0x0001000406ff85b2 */ /* 0x0044e20008000100 */
[----:B-1----:R-:W-:-:S09]  /*0db0*/  UISETP.EQ.U32.AND UP6, UPT, UR7, 0x1, UPT ;  /* 0x000000010700788c */ /* 0x002fd2000bfc2070 */
[----:B--2---:R-:W-:Y:S05]  /*0dc0*/  BRA.U !UP6, `(.L_x_14) ;  /* 0x000000010e087547 */ /* 0x004fea000b800000 */
[----:B---3--:R-:W-:Y:S01]  /*0dd0*/  UCGABAR_ARV ;  /* 0x00000000000079c7 */ /* 0x008fe20008000000 */
[----:B------:R-:W-:Y:S05]  /*0de0*/  BRA `(.L_x_15) ;  /* 0x0000000000047947 */ /* 0x000fea0003800000 */
.L_x_14:
[----:B---3--:R-:W-:Y:S01]  /*0df0*/  NOP ;  /* 0x0000000000007918 */ /* 0x008fe20000000000 */
.L_x_15:
[----:B------:R-:W1:Y:S01]  /*0e00*/  S2UR UR21, SR_CTAID.X ;  /* 0x00000000001579c3 */ /* 0x000e620000002500 */
[----:B------:R-:W-:-:S05]  /*0e10*/  CS2R.32 R92, SR_CgaSize ;  /* 0x00000000005c7805 */ /* 0x000fca0000008a00 */
[----:B------:R-:W-:-:S05]  /*0e20*/  IMAD R92, R92, -0xa0, RZ ;  /* 0xffffff605c5c7824 */ /* 0x000fca00078e02ff */
[----:B------:R-:W-:-:S14]  /*0e30*/  R2UR UR5, R92 ;  /* 0x000000005c0572ca */ /* 0x000fdc00000e0000 */
[----:B------:R-:W2:Y:S01]  /*0e40*/  LDCU UR5, c[0x0][UR5+0x2b0] ;  /* 0x00005600050577ac */ /* 0x000ea20008000800 */
[----:B------:R-:W-:-:S05]  /*0e50*/  CS2R.32 R92, SR_CgaSize ;  /* 0x00000000005c7805 */ /* 0x000fca0000008a00 */
[----:B------:R-:W-:-:S05]  /*0e60*/  IMAD R92, R92, -0xa0, RZ ;  /* 0xffffff605c5c7824 */ /* 0x000fca00078e02ff */
[----:B------:R-:W-:-:S14]  /*0e70*/  R2UR UR4, R92 ;  /* 0x000000005c0472ca */ /* 0x000fdc00000e0000 */
[----:B------:R-:W3:Y:S01]  /*0e80*/  LDCU UR4, c[0x0][UR4+0x2b4] ;  /* 0x00005680040477ac */ /* 0x000ee20008000800 */
[----:B------:R-:W4:Y:S01]  /*0e90*/  S2UR UR24, SR_CTAID.Y ;  /* 0x00000000001879c3 */ /* 0x000f220000002600 */
[----:B------:R-:W-:-:S05]  /*0ea0*/  CS2R.32 R92, SR_CgaSize ;  /* 0x00000000005c7805 */ /* 0x000fca0000008a00 */
[----:B------:R-:W-:-:S05]  /*0eb0*/  IMAD R92, R92, -0xa0, RZ ;  /* 0xffffff605c5c7824 */ /* 0x000fca00078e02ff */
[----:B------:R-:W-:-:S14]  /*0ec0*/  R2UR UR7, R92 ;  /* 0x000000005c0772ca */ /* 0x000fdc00000e0000 */
[----:B------:R-:W3:Y:S01]  /*0ed0*/  LDCU UR7, c[0x0][UR7+0x2a0] ;  /* 0x00005400070777ac */ /* 0x000ee20008000800 */
[----:B------:R-:W-:-:S05]  /*0ee0*/  CS2R.32 R92, SR_CgaSize ;  /* 0x00000000005c7805 */ /* 0x000fca0000008a00 */
[----:B------:R-:W-:-:S05]  /*0ef0*/  IMAD R92, R92, -0xa0, RZ ;  /* 0xffffff605c5c7824 */ /* 0x000fca00078e02ff */
[----:B------:R-:W-:-:S14]  /*0f00*/  R2UR UR8, R92 ;  /* 0x000000005c0872ca */ /* 0x000fdc00000e0000 */
[----:B------:R-:W3:Y:S01]  /*0f10*/  LDCU UR8, c[0x0][UR8+0x2a4] ;  /* 0x00005480080877ac */ /* 0x000ee20008000800 */
[----:B------:R-:W3:Y:S01]  /*0f20*/  LDCU UR19, c[0x0][0xc24] ;  /* 0x00018480ff1377ac */ /* 0x000ee20008000800 */
[----:B------:R-:W3:Y:S01]  /*0f30*/  LDCU UR39, c[0x0][0xc24] ;  /* 0x00018480ff2777ac */ /* 0x000ee20008000800 */
[----:B-1----:R-:W-:Y:S01]  /*0f40*/  I2FP.F32.U32 R2, UR21 ;  /* 0x0000001500027c45 */ /* 0x002fe20008201000 */
[----:B------:R-:W1:Y:S04]  /*0f50*/  LDCU UR23, c[0x0][0xc30] ;  /* 0x00018600ff1777ac */ /* 0x000e680008000800 */
[----:B--2---:R-:W-:Y:S01]  /*0f60*/  FMUL R2, R2, UR5 ;  /* 0x0000000502027c20 */ /* 0x004fe20008400000 */
[----:B----4-:R-:W-:-:S05]  /*0f70*/  I2FP.F32.U32 R0, UR24 ;  /* 0x0000001800007c45 */ /* 0x010fca0008201000 */
[----:B------:R-:W2:Y:S01]  /*0f80*/  F2I.U32.TRUNC.NTZ R2, R2 ;  /* 0x0000000200027305 */ /* 0x000ea2000020f000 */
[----:B---3--:R-:W-:-:S07]  /*0f90*/  FMUL R0, R0, UR4 ;  /* 0x0000000400007c20 */ /* 0x008fce0008400000 */
[----:B------:R-:W3:Y:S01]  /*0fa0*/  F2I.U32.TRUNC.NTZ R0, R0 ;  /* 0x0000000000007305 */ /* 0x000ee2000020f000 */
[----:B--2---:R-:W-:Y:S02]  /*0fb0*/  R2UR UR4, R2 ;  /* 0x00000000020472ca */ /* 0x004fe400000e0000 */
[----:B------:R-:W-:Y:S02]  /*0fc0*/  PRMT R2, RZ, 0x7610, R2 ;  /* 0x00007610ff027816 */ /* 0x000fe40000000002 */
[----:B---3--:R-:W-:Y:S02]  /*0fd0*/  R2UR UR6, R0 ;  /* 0x00000000000672ca */ /* 0x008fe400000e0000 */
[----:B------:R-:W-:-:S07]  /*0fe0*/  PRMT R0, RZ, 0x7610, R0 ;  /* 0x00007610ff007816 */ /* 0x000fce0000000000 */
[----:B------:R-:W-:-:S04]  /*0ff0*/  UIADD3 UR5, UPT, UPT, -UR4, URZ, URZ ;  /* 0x000000ff04057290 */ /* 0x000fc8000fffe1ff */
[----:B------:R-:W-:Y:S02]  /*1000*/  UIMAD UR5, UR7, UR5, UR21 ;  /* 0x00000005070572a4 */ /* 0x000fe4000f8e0215 */
[----:B------:R-:W-:-:S04]  /*1010*/  UIADD3 UR4, UPT, UPT, -UR6, URZ, URZ ;  /* 0x000000ff06047290 */ /* 0x000fc8000fffe1ff */
[----:B------:R-:W-:Y:S01]  /*1020*/  IMAD.U32 R92, RZ, RZ, UR5 ;  /* 0x00000005ff5c7e24 */ /* 0x000fe2000f8e00ff */
[----:B------:R-:W-:-:S06]  /*1030*/  UIMAD UR4, UR8, UR4, UR24 ;  /* 0x00000004080472a4 */ /* 0x000fcc000f8e0218 */
[----:B------:R-:W-:Y:S01]  /*1040*/  IMAD.U32 R91, RZ, RZ, UR4 ;  /* 0x00000004ff5b7e24 */ /* 0x000fe2000f8e00ff */
[----:B-1----:R-:W-:Y:S06]  /*1050*/  BRA.U UP4, `(.L_x_16) ;  /* 0x0000000104307547 */ /* 0x002fec000b800000 */
[----:B------:R-:W-:Y:S01]  /*1060*/  R2UR UR5, R91 ;  /* 0x000000005b0572ca */ /* 0x000fe200000e0000 */
[----:B------:R-:W-:Y:S01]  /*1070*/  UMOV UR7, 0x3 ;  /* 0x0000000300077882 */ /* 0x000fe20000000000 */
[----:B------:R-:W-:-:S11]  /*1080*/  R2UR UR4, R92 ;  /* 0x000000005c0472ca */ /* 0x000fd600000e0000 */
[----:B------:R-:W-:-:S04]  /*1090*/  UISETP.NE.AND UP0, UPT, UR5, URZ, UPT ;  /* 0x000000ff0500728c */ /* 0x000fc8000bf05270 */
[----:B------:R-:W-:Y:S02]  /*10a0*/  UISETP.LT.U32.OR UP0, UPT, UR4, 0x2, !UP0 ;  /* 0x000000020400788c */ /* 0x000fe4000c701470 */
[----:B------:R-:W-:Y:S02]  /*10b0*/  ULOP3.LUT UR4, UR4, 0xfffffffe, URZ, 0xc0, !UPT ;  /* 0xfffffffe04047892 */ /* 0x000fe4000f8ec0ff */
[----:B------:R-:W-:Y:S02]  /*10c0*/  USEL UR6, URZ, 0x1, !UP0 ;  /* 0x00000001ff067887 */ /* 0x000fe4000c000000 */
[----:B------:R-:W-:Y:S02]  /*10d0*/  USEL UR5, URZ, 0x2, !UP0 ;  /* 0x00000002ff057887 */ /* 0x000fe4000c000000 */
[----:B------:R-:W-:Y:S02]  /*10e0*/  USHF.L.U32 UR4, UR7, UR4, URZ ;  /* 0x0000000407047299 */ /* 0x000fe400080006ff */
[----:B------:R-:W-:-:S04]  /*10f0*/  UIADD3 UR5, UPT, UPT, UR6, UR5, URZ ;  /* 0x0000000506057290 */ /* 0x000fc8000fffe0ff */
[----:B------:R-:W-:Y:S02]  /*1100*/  IMAD.U32 R0, RZ, RZ, UR4 ;  /* 0x00000004ff007e24 */ /* 0x000fe4000f8e00ff */
[----:B------:R-:W-:-:S07]  /*1110*/  IMAD.U32 R2, RZ, RZ, UR5 ;  /* 0x00000005ff027e24 */ /* 0x000fce000f8e00ff */
.L_x_16:
[----:B------:R-:W1:Y:S01]  /*1120*/  S2UR UR53, SR_CTAID.Z ;  /* 0x00000000003579c3 */ /* 0x000e620000002700 */
[----:B------:R-:W-:Y:S01]  /*1130*/  UISETP.GE.AND UP0, UPT, UR19, 0x1, UPT ;  /* 0x000000011300788c */ /* 0x000fe2000bf06270 */
[----:B------:R-:W-:-:S08]  /*1140*/  UMOV UR52, UR21 ;  /* 0x0000001500347c82 */ /* 0x000fd00008000000 */
[----:B------:R-:W-:Y:S05]  /*1150*/  BRA.U !UP0, `(.L_x_17) ;  /* 0x0000000108d47547 */ /* 0x000fea000b800000 */
[----:B------:R-:W2:Y:S01]  /*1160*/  LDCU.128 UR12, c[0x0][0xc10] ;  /* 0x00018200ff0c77ac */ /* 0x000ea20008000c00 */
[----:B------:R-:W3:Y:S01]  /*1170*/  LDCU UR20, c[0x0][0xc0c] ;  /* 0x00018180ff1477ac */ /* 0x000ee20008000800 */
[----:B------:R-:W4:Y:S01]  /*1180*/  LDCU UR6, c[0x0][0x370] ;  /* 0x00006e00ff0677ac */ /* 0x000f220008000800 */
[----:B------:R-:W1:Y:S01]  /*1190*/  LDCU UR7, c[0x0][0x374] ;  /* 0x00006e80ff0777ac */ /* 0x000e620008000800 */
[----:B------:R-:W1:Y:S01]  /*11a0*/  LDCU UR22, c[0x0][0xc20] ;  /* 0x00018400ff1677ac */ /* 0x000e620008000800 */
[----:B--2---:R-:W-:Y:S02]  /*11b0*/  UIMAD.WIDE.U32 UR4, UR21, UR12, URZ ;  /* 0x0000000c150472a5 */ /* 0x004fe4000f8e00ff */
[----:B---3--:R-:W-:Y:S01]  /*11c0*/  UISETP.NE.AND UP0, UPT, UR20, 0x1, UPT ;  /* 0x000000011400788c */ /* 0x008fe2000bf05270 */
[----:B------:R-:W2:Y:S01]  /*11d0*/  LDCU.64 UR8, c[0x0][0xc28] ;  /* 0x00018500ff0877ac */ /* 0x000ea20008000a00 */
[----:B----4-:R-:W-:-:S03]  /*11e0*/  UIMAD.WIDE.U32 UR10, UR6, UR12, URZ ;  /* 0x0000000c060a72a5 */ /* 0x010fc6000f8e00ff */
[----:B------:R-:W-:Y:S01]  /*11f0*/  UMOV UR4, UR5 ;  /* 0x0000000500047c82 */ /* 0x000fe20008000000 */
[----:B------:R-:W-:Y:S02]  /*1200*/  UISETP.NE.AND UP2, UPT, UR19, 0x1, UPT ;  /* 0x000000011300788c */ /* 0x000fe4000bf45270 */
[----:B------:R-:W-:Y:S01]  /*1210*/  USHF.R.U32.HI UR4, URZ, UR13, UR4 ;  /* 0x0000000dff047299 */ /* 0x000fe20008011604 */
[----:B------:R-:W-:Y:S01]  /*1220*/  UMOV UR10, UR11 ;  /* 0x0000000b000a7c82 */ /* 0x000fe20008000000 */
[----:B------:R-:W-:Y:S02]  /*1230*/  UIMAD.WIDE.U32 UR16, UR24, UR15, URZ ;  /* 0x0000000f181072a5 */ /* 0x000fe4000f8e00ff */
[----:B------:R-:W-:Y:S02]  /*1240*/  USEL UR5, UR21, UR4, !UP0 ;  /* 0x0000000415057287 */ /* 0x000fe4000c000000 */
[----:B------:R-:W-:Y:S02]  /*1250*/  @UP0 USHF.R.U32.HI UR6, URZ, UR13, UR10 ;  /* 0x0000000dff060299 */ /* 0x000fe4000801160a */
[----:B------:R-:W-:-:S02]  /*1260*/  UISETP.NE.AND UP0, UPT, UR14, 0x1, UPT ;  /* 0x000000010e00788c */ /* 0x000fc4000bf05270 */
[----:B-1----:R-:W-:Y:S02]  /*1270*/  UIMAD.WIDE.U32 UR10, UR7, UR15, URZ ;  /* 0x0000000f070a72a5 */ /* 0x002fe4000f8e00ff */
[----:B--2---:R-:W-:Y:S01]  /*1280*/  UIMAD.WIDE.U32 UR12, UR6, UR8, URZ ;  /* 0x00000008060c72a5 */ /* 0x004fe2000f8e00ff */
[----:B------:R-:W-:Y:S01]  /*1290*/  UMOV UR4, UR17 ;  /* 0x0000001100047c82 */ /* 0x000fe20008000000 */
[----:B------:R-:W-:-:S03]  /*12a0*/  UIADD3 UR52, UPT, UPT, -UR5, URZ, URZ ;  /* 0x000000ff05347290 */ /* 0x000fc6000fffe1ff */
[----:B------:R-:W-:Y:S01]  /*12b0*/  UMOV UR10, UR11 ;  /* 0x0000000b000a7c82 */ /* 0x000fe20008000000 */
[----:B------:R-:W-:Y:S02]  /*12c0*/  USHF.R.U32.HI UR4, URZ, UR22, UR4 ;  /* 0x00000016ff047299 */ /* 0x000fe40008011604 */
[----:B------:R-:W-:Y:S01]  /*12d0*/  @UP0 USHF.R.U32.HI UR7, URZ, UR22, UR10 ;  /* 0x00000016ff070299 */ /* 0x000fe2000801160a */
[----:B------:R-:W-:Y:S01]  /*12e0*/  UMOV UR12, UR13 ;  /* 0x0000000d000c7c82 */ /* 0x000fe20008000000 */
[----:B------:R-:W-:Y:S02]  /*12f0*/  USEL UR4, UR24, UR4, !UP0 ;  /* 0x0000000418047287 */ /* 0x000fe4000c000000 */
[----:B------:R-:W-:Y:S02]  /*1300*/  UIMAD.WIDE.U32 UR10, UR7, UR8, URZ ;  /* 0x00000008070a72a5 */ /* 0x000fe4000f8e00ff */
[----:B------:R-:W-:Y:S02]  /*1310*/  @UP2 USHF.R.U32.HI UR6, URZ, UR9, UR12 ;  /* 0x00000009ff062299 */ /* 0x000fe4000801160c */
[----:B------:R-:W-:-:S02]  /*1320*/  UIMAD.WIDE.U32 UR12, UR4, UR8, URZ ;  /* 0x00000008040c72a5 */ /* 0x000fc4000f8e00ff */
[----:B------:R-:W-:Y:S01]  /*1330*/  UIMAD UR52, UR20, UR52, UR21 ;  /* 0x00000034143472a4 */ /* 0x000fe2000f8e0215 */
[----:B------:R-:W-:Y:S02]  /*1340*/  UMOV UR10, UR11 ;  /* 0x0000000b000a7c82 */ /* 0x000fe40008000000 */
[----:B------:R-:W-:Y:S02]  /*1350*/  @UP2 USHF.R.U32.HI UR7, URZ, UR9, UR10 ;  /* 0x00000009ff072299 */ /* 0x000fe4000801160a */
[----:B------:R-:W-:Y:S02]  /*1360*/  UIMAD UR10, UR6, UR19, URZ ;  /* 0x00000013060a72a4 */ /* 0x000fe4000f8e02ff */
[----:B------:R-:W-:-:S04]  /*1370*/  UIMAD UR7, UR7, UR19, URZ ;  /* 0x00000013070772a4 */ /* 0x000fc8000f8e02ff */
[----:B------:R-:W-:-:S03]  /*1380*/  UISETP.GE.AND UP0, UPT, UR4, UR7, UPT ;  /* 0x000000070400728c */ /* 0x000fc6000bf06270 */
[----:B------:R-:W-:Y:S01]  /*1390*/  UMOV UR7, UR13 ;  /* 0x0000000d00077c82 */ /* 0x000fe20008000000 */
[----:B------:R-:W-:Y:S02]  /*13a0*/  UISETP.GE.OR UP0, UPT, UR5, UR10, UP0 ;  /* 0x0000000a0500728c */ /* 0x000fe40008706670 */
[----:B------:R-:W-:Y:S02]  /*13b0*/  UIMAD.WIDE.U32 UR10, UR5, UR8, URZ ;  /* 0x00000008050a72a5 */ /* 0x000fe4000f8e00ff */
[----:B------:R-:W-:Y:S02]  /*13c0*/  USHF.R.U32.HI UR7, URZ, UR9, UR7 ;  /* 0x00000009ff077299 */ /* 0x000fe40008011607 */
[----:B------:R-:W-:Y:S02]  /*13d0*/  UIADD3 UR10, UPT, UPT, -UR4, URZ, URZ ;  /* 0x000000ff040a7290 */ /* 0x000fe4000fffe1ff */
[----:B------:R-:W-:Y:S02]  /*13e0*/  USEL UR7, UR4, UR7, !UP2 ;  /* 0x0000000704077287 */ /* 0x000fe4000d000000 */
[----:B------:R-:W-:Y:S01]  /*13f0*/  UIMAD UR10, UR14, UR10, UR24 ;  /* 0x0000000a0e0a72a4 */ /* 0x000fe2000f8e0218 */
[----:B------:R-:W-:-:S02]  /*1400*/  @!UP0 UMOV UR8, UR11 ;  /* 0x0000000b00088c82 */ /* 0x000fc40008000000 */
[----:B------:R-:W-:Y:S02]  /*1410*/  @!UP0 USHF.R.U32.HI UR8, URZ, UR9, UR8 ;  /* 0x00000009ff088299 */ /* 0x000fe40008011608 */
[----:B------:R-:W-:Y:S02]  /*1420*/  UIADD3 UR9, UPT, UPT, -UR7, URZ, URZ ;  /* 0x000000ff07097290 */ /* 0x000fe4000fffe1ff */
[----:B------:R-:W-:Y:S02]  /*1430*/  @!UP0 USEL UR8, UR5, UR8, !UP2 ;  /* 0x0000000805088287 */ /* 0x000fe4000d000000 */
[----:B------:R-:W-:Y:S02]  /*1440*/  UIMAD UR9, UR19, UR9, UR4 ;  /* 0x00000009130972a4 */ /* 0x000fe4000f8e0204 */
[----:B------:R-:W-:Y:S02]  /*1450*/  @!UP0 UIADD3 UR7, UPT, UPT, UR7, -UR8, URZ ;  /* 0x8000000807078290 */ /* 0x000fe4000fffe0ff */
[----:B------:R-:W-:-:S02]  /*1460*/  @!UP0 UIMAD UR6, UR9, UR6, UR8 ;  /* 0x00000006090682a4 */ /* 0x000fc4000f8e0208 */
[----:B------:R-:W-:-:S04]  /*1470*/  @!UP0 UIMAD UR4, UR7, UR19, UR5 ;  /* 0x00000013070482a4 */ /* 0x000fc8000f8e0205 */
[----:B------:R-:W-:Y:S01]  /*1480*/  UIMAD UR24, UR4, UR14, UR10 ;  /* 0x0000000e041872a4 */ /* 0x000fe2000f8e020a */
[----:B------:R-:W-:Y:S02]  /*1490*/  @!UP0 UMOV UR5, UR6 ;  /* 0x0000000600058c82 */ /* 0x000fe40008000000 */
[----:B------:R-:W-:-:S12]  /*14a0*/  UIMAD UR52, UR5, UR20, UR52 ;  /* 0x00000014053472a4 */ /* 0x000fd8000f8e0234 */
.L_x_17:
[----:B------:R-:W-:-:S09]  /*14b0*/  UISETP.NE.AND UP0, UPT, UR23, 0x1, UPT ;  /* 0x000000011700788c */ /* 0x000fd2000bf05270 */
[----:B------:R-:W-:Y:S05]  /*14c0*/  BRA.U UP0, `(.L_x_18) ;  /* 0x0000000100407547 */ /* 0x000fea000b800000 */
[----:B------:R-:W2:Y:S01]  /*14d0*/  LDCU.128 UR8, c[0x0][0xc10] ;  /* 0x00018200ff0877ac */ /* 0x000ea20008000c00 */
[----:B------:R-:W3:Y:S01]  /*14e0*/  LDCU UR12, c[0x0][0xc0c] ;  /* 0x00018180ff0c77ac */ /* 0x000ee20008000800 */
[----:B------:R-:W4:Y:S01]  /*14f0*/  LDCU UR13, c[0x0][0xc20] ;  /* 0x00018400ff0d77ac */ /* 0x000f220008000800 */
[----:B--2---:R-:W-:Y:S02]  /*1500*/  UIMAD.WIDE.U32 UR4, UR52, UR8, URZ ;  /* 0x00000008340472a5 */ /* 0x004fe4000f8e00ff */
[----:B------:R-:W-:Y:S02]  /*1510*/  UIMAD.WIDE.U32 UR6, UR24, UR11, URZ ;  /* 0x0000000b180672a5 */ /* 0x000fe4000f8e00ff */
[----:B---3--:R-:W-:Y:S02]  /*1520*/  UISETP.NE.AND UP0, UPT, UR12, 0x1, UPT ;  /* 0x000000010c00788c */ /* 0x008fe4000bf05270 */
[----:B------:R-:W-:-:S03]  /*1530*/  USHF.R.U32.HI UR5, URZ, UR9, UR5 ;  /* 0x00000009ff057299 */ /* 0x000fc60008011605 */
[----:B------:R-:W-:Y:S01]  /*1540*/  UMOV UR4, UR7 ;  /* 0x0000000700047c82 */ /* 0x000fe20008000000 */
[----:B------:R-:W-:Y:S02]  /*1550*/  USEL UR5, UR52, UR5, !UP0 ;  /* 0x0000000534057287 */ /* 0x000fe4000c000000 */
[----:B------:R-:W-:Y:S02]  /*1560*/  UISETP.NE.AND UP0, UPT, UR10, 0x1, UPT ;  /* 0x000000010a00788c */ /* 0x000fe4000bf05270 */
[----:B----4-:R-:W-:-:S04]  /*1570*/  USHF.R.U32.HI UR4, URZ, UR13, UR4 ;  /* 0x0000000dff047299 */ /* 0x010fc80008011604 */
[----:B------:R-:W-:-:S04]  /*1580*/  USEL UR4, UR24, UR4, !UP0 ;  /* 0x0000000418047287 */ /* 0x000fc8000c000000 */
[----:B------:R-:W-:Y:S02]  /*1590*/  UIADD3 UR6, UPT, UPT, -UR4, UR5, URZ ;  /* 0x0000000504067290 */ /* 0x000fe4000fffe1ff */
[----:B------:R-:W-:Y:S02]  /*15a0*/  UIADD3 UR4, UPT, UPT, UR4, -UR5, URZ ;  /* 0x8000000504047290 */ /* 0x000fe4000fffe0ff */
[----:B------:R-:W-:Y:S02]  /*15b0*/  UIMAD UR24, UR6, UR10, UR24 ;  /* 0x0000000a061872a4 */ /* 0x000fe4000f8e0218 */
[----:B------:R-:W-:-:S12]  /*15c0*/  UIMAD UR52, UR4, UR12, UR52 ;  /* 0x0000000c043472a4 */ /* 0x000fd8000f8e0234 */
.L_x_18:
[----:B------:R-:W-:Y:S05]  /*15d0*/  BRA.U !UP6, `(.L_x_19) ;  /* 0x000000010e0c7547 */ /* 0x000fea000b800000 */
[----:B------:R-:W-:Y:S01]  /*15e0*/  UCGABAR_WAIT ;  /* 0x0000000000007dc7 */ /* 0x000fe20008000000 */
[----:B------:R-:W-:Y:S01]  /*15f0*/  CCTL.IVALL ;  /* 0x00000000ff00798f */ /* 0x000fe20002000000 */
[----:B------:R-:W-:Y:S05]  /*1600*/  BRA `(.L_x_20) ;  /* 0x0000000000047947 */ /* 0x000fea0003800000 */
.L_x_19:
[----:B------:R-:W-:Y:S06]  /*1610*/  BAR.SYNC.DEFER_BLOCKING 0x0 ;  /* 0x0000000000007b1d */ /* 0x000fec0000010000 */
.L_x_20:
[----:B------:R-:W-:Y:S05]  /*1620*/  BRA.U UP5, `(.L_x_21) ;  /* 0x0000001d05207547 */ /* 0x000fea000b800000 */
[----:B------:R-:W2:Y:S01]  /*1630*/  LDCU UR5, c[0x0][0x388] ;  /* 0x00007100ff0577ac */ /* 0x000ea20008000800 */
[----:B------:R-:W-:Y:S01]  /*1640*/  PLOP3.LUT P1, PT, PT, PT, UP3, 0x80, 0x8 ;  /* 0x000000000008781c */ /* 0x000fe20003f2f038 */
[----:B------:R-:W-:Y:S01]  /*1650*/  IMAD.MOV.U32 R2, RZ, RZ, RZ ;  /* 0x000000ffff027224 */ /* 0x000fe200078e00ff */
[----:B------:R-:W-:Y:S01]  /*1660*/  ISETP.EQ.OR P2, PT, R3, RZ, P3 ;  /* 0x000000ff0300720c */ /* 0x000fe20001f42670 */
[----:B------:R-:W3:Y:S01]  /*1670*/  LDCU UR8, c[0x0][0x38c] ;  /* 0x00007180ff0877ac */ /* 0x000ee20008000800 */
[----:B------:R-:W-:Y:S01]  /*1680*/  PLOP3.LUT P1, PT, P1, PT, PT, 0x8, 0x80 ;  /* 0x000000000080781c */ /* 0x000fe20000f2e170 */
[----:B------:R-:W4:Y:S01]  /*1690*/  LDCU.64 UR6, c[0x0][0x390] ;  /* 0x00007200ff0677ac */ /* 0x000f220008000a00 */
[----:B------:R-:W-:Y:S01]  /*16a0*/  UISETP.NE.AND UP1, UPT, UR18, URZ, UPT ;  /* 0x000000ff1200728c */ /* 0x000fe2000bf25270 */
[----:B------:R-:W1:Y:S01]  /*16b0*/  LDCU UR54, c[0x0][0x370] ;  /* 0x00006e00ff3677ac */ /* 0x000e620008000800 */
[----:B--2---:R-:W-:Y:S02]  /*16c0*/  UIADD3 UR5, UPT, UPT, UR5, 0x3f, URZ ;  /* 0x0000003f05057890 */ /* 0x004fe4000fffe0ff */
[----:B------:R-:W-:-:S02]  /*16d0*/  USEL UR38, UR56, 0x2, UP1 ;  /* 0x0000000238267887 */ /* 0x000fc40008800000 */
[----:B------:R-:W-:Y:S01]  /*16e0*/  USHF.R.S32.HI UR4, URZ, 0x1f, UR5 ;  /* 0x0000001fff047899 */ /* 0x000fe20008011405 */
[----:B------:R-:W2:Y:S03]  /*16f0*/  LDCU.64 UR46, c[0x0][0x348] ;  /* 0x00006900ff2e77ac */ /* 0x000ea60008000a00 */
[----:B------:R-:W-:Y:S02]  /*1700*/  ULEA.HI UR4, UR4, UR5, URZ, 0x6 ;  /* 0x0000000504047291 */ /* 0x000fe4000f8f30ff */
[----:B------:R-:W-:Y:S02]  /*1710*/  USHF.L.U32 UR5, UR21, 0x6, URZ ;  /* 0x0000000615057899 */ /* 0x000fe400080006ff */
[----:B------:R-:W-:Y:S02]  /*1720*/  USHF.R.S32.HI UR4, URZ, 0x6, UR4 ;  /* 0x00000006ff047899 */ /* 0x000fe40008011404 */
[----:B------:R-:W-:-:S02]  /*1730*/  ULOP3.LUT UR57, UR5, 0x40, URZ, 0xc0, !UPT ;  /* 0x0000004005397892 */ /* 0x000fc4000f8ec0ff */
[----:B---3--:R-:W-:Y:S02]  /*1740*/  UIMAD UR4, UR4, UR8, URZ ;  /* 0x00000008040472a4 */ /* 0x008fe4000f8e02ff */
[----:B------:R-:W-:Y:S02]  /*1750*/  USHF.L.U32 UR58, UR21, 0x7, URZ ;  /* 0x00000007153a7899 */ /* 0x000fe400080006ff */
[----:B----4-:R-:W-:Y:S01]  /*1760*/  UIMAD UR4, UR4, UR6, URZ ;  /* 0x00000006040472a4 */ /* 0x010fe2000f8e02ff */
[----:B-1----:R-:W1:Y:S03]  /*1770*/  LDCU UR53, c[0x0][0x374] ;  /* 0x00006e80ff3577ac */ /* 0x002e660008000800 */
[----:B------:R-:W-:Y:S01]  /*1780*/  UIMAD UR55, UR4, UR7, URZ ;  /* 0x00000007043772a4 */ /* 0x000fe2000f8e02ff */
[----:B------:R-:W-:Y:S01]  /*1790*/  UMOV UR27, 0x1 ;  /* 0x00000001001b7882 */ /* 0x000fe20000000000 */
[----:B------:R-:W-:-:S02]  /*17a0*/  UMOV UR31, URZ ;  /* 0x000000ff001f7c82 */ /* 0x000fc40008000000 */
[----:B------:R-:W-:Y:S02]  /*17b0*/  UISETP.NE.AND UP2, UPT, UR55, URZ, UPT ;  /* 0x000000ff3700728c */ /* 0x000fe4000bf45270 */
[----:B------:R-:W-:Y:S01]  /*17c0*/  UISETP.LT.U32.AND UP0, UPT, UR55, 0x8, UPT ;  /* 0x000000083700788c */ /* 0x000fe2000bf01070 */
[----:B------:R-:W-:Y:S01]  /*17d0*/  UMOV UR36, URZ ;  /* 0x000000ff00247c82 */ /* 0x000fe20008000000 */
[----:B------:R-:W-:Y:S02]  /*17e0*/  UMOV UR42, URZ ;  /* 0x000000ff002a7c82 */ /* 0x000fe40008000000 */
[----:B------:R-:W-:-:S04]  /*17f0*/  USEL UR4, UR55, 0x8, UP0 ;  /* 0x0000000837047887 */ /* 0x000fc80008000000 */
[----:B------:R-:W-:Y:S02]  /*1800*/  UIADD3 UR5, UPT, UPT, UR4, -0x1, URZ ;  /* 0xffffffff04057890 */ /* 0x000fe4000fffe0ff */
[----:B------:R-:W-:Y:S02]  /*1810*/  @!UP2 UIADD3 UR5, UPT, UPT, UR4, URZ, URZ ;  /* 0x000000ff0405a290 */ /* 0x000fe4000fffe0ff */
[----:B------:R-:W-:Y:S02]  /*1820*/  UIADD3 UR51, UPT, UPT, UR55, -UR4, URZ ;  /* 0x8000000437337290 */ /* 0x000fe4000fffe0ff */
[----:B-12---:R-:W-:-:S12]  /*1830*/  UIADD3 UR56, UPT, UPT, UR5, 0x1, URZ ;  /* 0x0000000105387890 */ /* 0x006fd8000fffe0ff */
.L_x_39:
[----:B------:R-:W1:Y:S01]  /*1840*/  S2UR UR30, SR_CgaCtaId ;  /* 0x00000000001e79c3 */ /* 0x000e620000008800 */
[----:B------:R-:W-:Y:S01]  /*1850*/  UMOV UR4, 0x400 ;  /* 0x0000040000047882 */ /* 0x000fe20000000000 */
[----:B------:R-:W-:Y:S01]  /*1860*/  MOV R0, UR27 ;  /* 0x0000001b00007c02 */ /* 0x000fe20008000f00 */
[----:B------:R-:W-:Y:S02]  /*1870*/  UISETP.NE.AND UP0, UPT, UR55, URZ, UPT ;  /* 0x000000ff3700728c */ /* 0x000fe4000bf05270 */
[----:B------:R-:W-:Y:S01]  /*1880*/  ULEA UR19, UR24, UR57, 0x7 ;  /* 0x0000003918137291 */ /* 0x000fe2000f8e38ff */
[----:B------:R-:W-:Y:S01]  /*1890*/  SHF.L.U32 R0, R0, 0x1f, RZ ;  /* 0x0000001f00007819 */ /* 0x000fe200000006ff */
[----:B------:R-:W-:Y:S01]  /*18a0*/  UMOV UR28, URZ ;  /* 0x000000ff001c7c82 */ /* 0x000fe20008000000 */
[----:B------:R-:W-:Y:S01]  /*18b0*/  UMOV UR22, URZ ;  /* 0x000000ff00167c82 */ /* 0x000fe20008000000 */
[----:B------:R-:W-:Y:S01]  /*18c0*/  UMOV UR21, URZ ;  /* 0x000000ff00157c82 */ /* 0x000fe20008000000 */
[----:B------:R-:W-:Y:S01]  /*18d0*/  UMOV UR20, URZ ;  /* 0x000000ff00147c82 */ /* 0x000fe20008000000 */
[----:B-1----:R-:W-:-:S04]  /*18e0*/  ULEA UR30, UR30, UR4, 0x18 ;  /* 0x000000041e1e7291 */ /* 0x002fc8000f8ec0ff */
[----:B------:R-:W-:-:S09]  /*18f0*/  ULEA UR4, UR31, UR30, 0x3 ;  /* 0x0000001e1f047291 */ /* 0x000fd2000f8e18ff */
[----:B------:R1:W2:Y:S01]  /*1900*/  SYNCS.PHASECHK.TRANS64.TRYWAIT P0, [UR4+0x40], R0 ;  /* 0x00004000ff0075a7 */ /* 0x0002a20008001104 */
[----:B------:R-:W-:-:S04]  /*1910*/  ULEA.HI UR4, UR52, UR52, URZ, 0x1 ;  /* 0x0000003434047291 */ /* 0x000fc8000f8f08ff */
[----:B------:R-:W-:-:S04]  /*1920*/  USHF.L.U32 UR4, UR4, 0x7, URZ ;  /* 0x0000000704047899 */ /* 0x000fc800080006ff */
[----:B------:R-:W-:-:S04]  /*1930*/  ULOP3.LUT UR4, UR4, 0xffffff00, URZ, 0xc0, !UPT ;  /* 0xffffff0004047892 */ /* 0x000fc8000f8ec0ff */
[----:B------:R-:W-:Y:S01]  /*1940*/  ULOP3.LUT UR43, UR4, 0x80, UR58, 0xf8, !UPT ;  /* 0x00000080042b7892 */ /* 0x000fe2000f8ef83a */
[----:B------:R-:W-:Y:S11]  /*1950*/  BRA.U !UP0, `(.L_x_22) ;  /* 0x0000000508ac7547 */ /* 0x000ff6000b800000 */
[----:B------:R-:W3:Y:S01]  /*1960*/  LDCU.128 UR12, c[0x0][0x480] ;  /* 0x00009000ff0c77ac */ /* 0x000ee20008000c00 */
[----:B------:R-:W4:Y:S01]  /*1970*/  LDCU.128 UR8, c[0x0][0x490] ;  /* 0x00009200ff0877ac */ /* 0x000f220008000c00 */
[----:B------:R-:W1:Y:S01]  /*1980*/  LDCU.64 UR20, c[0x0][0x4c0] ;  /* 0x00009800ff1477ac */ /* 0x000e620008000a00 */
[----:B------:R-:W1:Y:S01]  /*1990*/  LDCU.64 UR16, c[0x0][0x4f0] ;  /* 0x00009e00ff1077ac */ /* 0x000e620008000a00 */
[----:B------:R-:W1:Y:S01]  /*19a0*/  LDCU UR18, c[0x0][0x4c8] ;  /* 0x00009900ff1277ac */ /* 0x000e620008000800 */
[----:B---3--:R-:W-:Y:S02]  /*19b0*/  UIMAD.WIDE.U32 UR4, UR43, UR13, URZ ;  /* 0x0000000d2b0472a5 */ /* 0x008fe4000f8e00ff */
[----:B------:R-:W-:Y:S02]  /*19c0*/  UISETP.NE.AND UP0, UPT, UR12, 0x1, UPT ;  /* 0x000000010c00788c */ /* 0x000fe4000bf05270 */
[----:B------:R-:W-:Y:S01]  /*19d0*/  USHF.R.U32.HI UR5, URZ, UR14, UR5 ;  /* 0x0000000eff057299 */ /* 0x000fe20008011605 */
[----:B------:R-:W3:Y:S03]  /*19e0*/  LDCU UR49, c[0x0][0x38c] ;  /* 0x00007180ff3177ac */ /* 0x000ee60008000800 */
[----:B------:R-:W-:-:S02]  /*19f0*/  USEL UR5, UR43, UR5, !UP0 ;  /* 0x000000052b057287 */ /* 0x000fc4000c000000 */
[----:B------:R-:W-:Y:S02]  /*1a00*/  UISETP.NE.AND UP0, UPT, UR15, 0x1, UPT ;  /* 0x000000010f00788c */ /* 0x000fe4000bf05270 */
[----:B----4-:R-:W-:Y:S01]  /*1a10*/  UIMAD.WIDE.U32 UR6, UR5, UR8, URZ ;  /* 0x00000008050672a5 */ /* 0x010fe2000f8e00ff */
[----:B------:R-:W4:Y:S01]  /*1a20*/  LDCU UR8, c[0x0][0x4a0] ;  /* 0x00009400ff0877ac */ /* 0x000f220008000800 */
[----:B------:R-:W1:Y:S05]  /*1a30*/  LDCU UR23, c[0x0][0x4cc] ;  /* 0x00009980ff1777ac */ /* 0x000e6a0008000800 */
[----:B------:R-:W-:Y:S01]  /*1a40*/  UMOV UR4, UR7 ;  /* 0x0000000700047c82 */ /* 0x000fe20008000000 */
[----:B------:R-:W1:Y:S01]  /*1a50*/  LDCU.64 UR40, c[0x0][0x390] ;  /* 0x00007200ff2877ac */ /* 0x000e620008000a00 */
[----:B------:R-:W-:Y:S01]  /*1a60*/  USHF.R.U32.HI UR4, URZ, UR9, UR4 ;  /* 0x00000009ff047299 */ /* 0x000fe20008011604 */
[----:B------:R-:W1:Y:S03]  /*1a70*/  LDCU UR9, c[0x0][0x4ec] ;  /* 0x00009d80ff0977ac */ /* 0x000e660008000800 */
[----:B------:R-:W-:-:S02]  /*1a80*/  USEL UR4, UR5, UR4, !UP0 ;  /* 0x0000000405047287 */ /* 0x000fc4000c000000 */
[----:B------:R-:W-:Y:S02]  /*1a90*/  UISETP.NE.AND UP0, UPT, UR10, 0x1, UPT ;  /* 0x000000010a00788c */ /* 0x000fe4000bf05270 */
[----:B------:R-:W-:Y:S01]  /*1aa0*/  UIMAD.WIDE.U32 UR6, UR4, UR11, URZ ;  /* 0x0000000b040672a5 */ /* 0x000fe2000f8e00ff */
[----:B------:R-:W1:Y:S01]  /*1ab0*/  LDCU.64 UR24, c[0x0][0x4d0] ;  /* 0x00009a00ff1877ac */ /* 0x000e620008000a00 */
[----:B------:R-:W-:-:S05]  /*1ac0*/  UIADD3 UR42, UPT, UPT, UR56, UR36, URZ ;  /* 0x00000024382a7290 */ /* 0x000fca000fffe0ff */
[----:B------:R-:W-:Y:S01]  /*1ad0*/  UMOV UR6, UR7 ;  /* 0x0000000700067c82 */ /* 0x000fe20008000000 */
[----:B------:R-:W-:Y:S02]  /*1ae0*/  UIADD3 UR7, UPT, UPT, -UR4, URZ, URZ ;  /* 0x000000ff04077290 */ /* 0x000fe4000fffe1ff */
[----:B----4-:R-:W-:Y:S02]  /*1af0*/  USHF.R.U32.HI UR6, URZ, UR8, UR6 ;  /* 0x00000008ff067299 */ /* 0x010fe40008011606 */
[----:B------:R-:W-:Y:S02]  /*1b00*/  UIADD3 UR8, UPT, UPT, -UR5, URZ, URZ ;  /* 0x000000ff05087290 */ /* 0x000fe4000fffe1ff */
[----:B------:R-:W-:Y:S02]  /*1b10*/  USEL UR14, UR4, UR6, !UP0 ;  /* 0x00000006040e7287 */ /* 0x000fe4000c000000 */
[----:B------:R-:W-:Y:S02]  /*1b20*/  UIMAD UR7, UR15, UR7, UR5 ;  /* 0x000000070f0772a4 */ /* 0x000fe4000f8e0205 */
[----:B------:R-:W-:-:S02]  /*1b30*/  UIADD3 UR6, UPT, UPT, -UR14, URZ, URZ ;  /* 0x000000ff0e067290 */ /* 0x000fc4000fffe1ff */
[----:B------:R-:W-:Y:S02]  /*1b40*/  UIMAD UR8, UR12, UR8, UR43 ;  /* 0x000000080c0872a4 */ /* 0x000fe4000f8e022b */
[----:B------:R-:W-:Y:S02]  /*1b50*/  UIMAD UR13, UR10, UR6, UR4 ;  /* 0x000000060a0d72a4 */ /* 0x000fe4000f8e0204 */
[----:B-1----:R-:W-:Y:S02]  /*1b60*/  UIMAD UR11, UR8, UR20, UR9 ;  /* 0x00000014080b72a4 */ /* 0x002fe4000f8e0209 */
[----:B------:R-:W-:Y:S01]  /*1b70*/  UIMAD UR12, UR7, UR21, UR16 ;  /* 0x00000015070c72a4 */ /* 0x000fe2000f8e0210 */
[----:B------:R-:W1:Y:S02]  /*1b80*/  LDCU.64 UR4, c[0x0][0x4f8] ;  /* 0x00009f00ff0477ac */ /* 0x000e640008000a00 */
[----:B------:R-:W4:Y:S01]  /*1b90*/  LDCU UR6, c[0x0][0x500] ;  /* 0x0000a000ff0677ac */ /* 0x000f220008000800 */
[----:B------:R-:W-:Y:S01]  /*1ba0*/  UIMAD UR13, UR13, UR18, UR17 ;  /* 0x000000120d0d72a4 */ /* 0x000fe2000f8e0211 */
[----:B------:R-:W-:Y:S01]  /*1bb0*/  UMOV UR28, URZ ;  /* 0x000000ff001c7c82 */ /* 0x000fe20008000000 */
[----:B------:R-:W-:Y:S01]  /*1bc0*/  UMOV UR7, UR31 ;  /* 0x0000001f00077c82 */ /* 0x000fe20008000000 */
[----:B------:R-:W-:Y:S01]  /*1bd0*/  UMOV UR20, URZ ;  /* 0x000000ff00147c82 */ /* 0x000fe20008000000 */
[----:B------:R-:W-:Y:S01]  /*1be0*/  UMOV UR21, URZ ;  /* 0x000000ff00157c82 */ /* 0x000fe20008000000 */
[----:B---3--:R-:W-:-:S07]  /*1bf0*/  UMOV UR22, URZ ;  /* 0x000000ff00167c82 */ /* 0x008fce0008000000 */
.L_x_28:
[----:B------:R-:W-:Y:S01]  /*1c00*/  @!P3 MOV R3, 0xc000 ;  /* 0x0000c0000003b802 */ /* 0x000fe20000000f00 */
[----:B------:R-:W-:Y:S01]  /*1c10*/  ULEA UR9, UR7, UR30, 0x3 ;  /* 0x0000001e07097291 */ /* 0x000fe2000f8e18ff */
[----:B--2---:R-:W-:Y:S11]  /*1c20*/  @P0 BRA `(.L_x_23) ;  /* 0x0000000000100947 */ /* 0x004ff60003800000 */
[----:B------:R-:W-:Y:S04]  /*1c30*/  MOV R4, UR27 ;  /* 0x0000001b00047c02 */ /* 0x000fe80008000f00 */
[----:B------:R-:W-:Y:S04]  /*1c40*/  SHF.L.U32 R4, R4, 0x1f, RZ ;  /* 0x0000001f04047819 */ /* 0x000fe800000006ff */
[----:B------:R-:W2:Y:S02]  /*1c50*/  SYNCS.PHASECHK.TRANS64.TRYWAIT P0, [UR9+0x40], R4 ;  /* 0x00004004ff0075a7 */ /* 0x000ea40008001109 */
[----:B--2---:R-:W-:Y:S05]  /*1c60*/  @!P0 BRA `(.L_x_24) ;  /* 0x0000008400d48947 */ /* 0x004fea0003800000 */
.L_x_23:
[----:B------:R3:W-:Y:S01]  /*1c70*/  @!P3 SYNCS.ARRIVE.TRANS64 RZ, [UR9], R3 ;  /* 0x00000003ffffb9a7 */ /* 0x0007e20008000009 */
[----:B------:R-:W-:Y:S04]  /*1c80*/  ULOP3.LUT UR8, UR38, 0x2, URZ, 0xfc, !UPT ;  /* 0x0000000226087892 */ /* 0x000fe8000f8efcff */
[----:B------:R-:W-:Y:S09]  /*1c90*/  UISETP.NE.AND UP0, UPT, UR8, 0x2, UPT ;  /* 0x000000020800788c */ /* 0x000ff2000bf05270 */
[----:B------:R-:W-:Y:S05]  /*1ca0*/  BRA.U UP0, `(.L_x_25) ;  /* 0x0000000100047547 */ /* 0x000fea000b800000 */
[----:B-1--4-:R-:W-:Y:S05]  /*1cb0*/  BPT.TRAP 0x1 ;  /* 0x000000040000795c */ /* 0x012fea0000300000 */
.L_x_25:
[----:B------:R-:W-:Y:S04]  /*1cc0*/  BSSY.RECONVERGENT B0, `(.L_x_26) ;  /* 0x0000003000007945 */ /* 0x000fe80003800200 */
[----:B------:R-:W-:Y:S05]  /*1cd0*/  @P2 BRA `(.L_x_27) ;  /* 0x0000000000042947 */ /* 0x000fea0003800000 */
[----:B-1--4-:R-:W-:Y:S05]  /*1ce0*/  BPT.TRAP 0x1 ;  /* 0x000000040000795c */ /* 0x012fea0000300000 */
.L_x_27:
[----:B-1--4-:R-:W-:Y:S05]  /*1cf0*/  BSYNC.RECONVERGENT B0 ;  /* 0x0000000000007941 */ /* 0x012fea0003800200 */
.L_x_26:
[----:B------:R-:W-:Y:S02]  /*1d00*/  UIADD3 UR8, UPT, UPT, UR7, 0x1, URZ ;  /* 0x0000000107087890 */ /* 0x000fe4000fffe0ff */
[----:B------:R-:W-:Y:S02]  /*1d10*/  UIMAD UR15, UR20, UR23, UR4 ;  /* 0x00000017140f72a4 */ /* 0x000fe4000f8e0204 */
[----:B------:R-:W-:Y:S02]  /*1d20*/  UISETP.NE.AND UP0, UPT, UR8, 0x8, UPT ;  /* 0x000000080800788c */ /* 0x000fe4000bf05270 */
[----:B------:R-:W-:Y:S02]  /*1d30*/  ULEA UR17, UR7, UR30, 0xe ;  /* 0x0000001e07117291 */ /* 0x000fe4000f8e70ff */
[----:B------:R-:W-:Y:S02]  /*1d40*/  USEL UR10, URZ, 0x1, UP0 ;  /* 0x00000001ff0a7887 */ /* 0x000fe40008000000 */
[----:B------:R-:W-:Y:S02]  /*1d50*/  USEL UR31, UR8, URZ, UP0 ;  /* 0x000000ff081f7287 */ /* 0x000fe40008000000 */
[----:B------:R-:W-:Y:S02]  /*1d60*/  ULOP3.LUT UR27, UR27, UR10, URZ, 0x3c, !UPT ;  /* 0x0000000a1b1b7292 */ /* 0x000fe4000f8e3cff */
[----:B------:R-:W-:Y:S02]  /*1d70*/  ULEA UR8, UR31, UR30, 0x3 ;  /* 0x0000001e1f087291 */ /* 0x000fe4000f8e18ff */
[----:B------:R-:W-:Y:S02]  /*1d80*/  ULEA UR16, UR7, UR30, 0xd ;  /* 0x0000001e07107291 */ /* 0x000fe4000f8e68ff */
[----:B------:R-:W-:Y:S01]  /*1d90*/  UIADD3 UR34, UP0, UPT, UR46, 0x80, URZ ;  /* 0x000000802e227890 */ /* 0x000fe2000ff1e0ff */
[----:B--2---:R-:W-:Y:S01]  /*1da0*/  MOV R0, UR27 ;  /* 0x0000001b00007c02 */ /* 0x004fe20008000f00 */
[----:B------:R-:W-:Y:S02]  /*1db0*/  ULOP3.LUT UR9, UR9, 0xfefffff8, URZ, 0xc0, !UPT ;  /* 0xfefffff809097892 */ /* 0x000fe4000f8ec0ff */
[----:B------:R-:W-:Y:S01]  /*1dc0*/  USHF.L.U32 UR10, UR28, 0x6, URZ ;  /* 0x000000061c0a7899 */ /* 0x000fe200080006ff */
[----:B------:R-:W-:Y:S01]  /*1dd0*/  SHF.L.U32 R0, R0, 0x1f, RZ ;  /* 0x0000001f00007819 */ /* 0x000fe200000006ff */
[----:B------:R-:W-:Y:S02]  /*1de0*/  UIADD3.X UR35, UPT, UPT, URZ, UR47, URZ, UP0, !UPT ;  /* 0x0000002fff237290 */ /* 0x000fe400087fe4ff */
[----:B------:R-:W-:Y:S01]  /*1df0*/  UIADD3 UR32, UP3, UPT, UR46, 0x200, URZ ;  /* 0x000002002e207890 */ /* 0x000fe2000ff7e0ff */
[----:B------:R1:W2:Y:S01]  /*1e00*/  SYNCS.PHASECHK.TRANS64.TRYWAIT P0, [UR8+0x40], R0 ;  /* 0x00004000ff0075a7 */ /* 0x0002a20008001108 */
[----:B------:R-:W-:Y:S02]  /*1e10*/  UIMAD UR8, UR21, UR24, UR5 ;  /* 0x00000018150872a4 */ /* 0x000fe4000f8e0205 */
[----:B------:R-:W-:Y:S02]  /*1e20*/  UIMAD UR7, UR22, UR25, UR6 ;  /* 0x00000019160772a4 */ /* 0x000fe4000f8e0206 */
[----:B------:R-:W-:Y:S02]  /*1e30*/  ULEA UR15, UR8, UR15, 0x5 ;  /* 0x0000000f080f7291 */ /* 0x000fe4000f8e28ff */
[----:B------:R-:W-:Y:S02]  /*1e40*/  UIADD3 UR8, UPT, UPT, UR17, 0x8400, URZ ;  /* 0x0000840011087890 */ /* 0x000fe4000fffe0ff */
[----:B------:R-:W-:Y:S02]  /*1e50*/  ULEA UR7, UR7, UR15, 0xa ;  /* 0x0000000f07077291 */ /* 0x000fe4000f8e50ff */
[----:B------:R-:W-:Y:S02]  /*1e60*/  UIADD3.X UR33, UPT, UPT, URZ, UR47, URZ, UP3, !UPT ;  /* 0x0000002fff217290 */ /* 0x000fe40009ffe4ff */
[----:B------:R-:W-:Y:S02]  /*1e70*/  UPRMT UR7, UR7, 0x5410, URZ ;  /* 0x0000541007077896 */ /* 0x000fe400080000ff */
[----:B------:R-:W-:Y:S02]  /*1e80*/  UIADD3 UR16, UPT, UPT, UR16, 0x28400, URZ ;  /* 0x0002840010107890 */ /* 0x000fe4000fffe0ff */
[----:B------:R-:W-:Y:S02]  /*1e90*/  UIADD3 UR37, UPT, UPT, UR20, 0x1, URZ ;  /* 0x0000000114257890 */ /* 0x000fe4000fffe0ff */
[----:B------:R-:W-:Y:S02]  /*1ea0*/  UIADD3 UR29, UPT, UPT, UR21, 0x1, URZ ;  /* 0x00000001151d7890 */ /* 0x000fe4000fffe0ff */
[----:B------:R-:W-:Y:S02]  /*1eb0*/  UISETP.NE.AND UP2, UPT, UR37, UR49, UPT ;  /* 0x000000312500728c */ /* 0x000fe4000bf45270 */
[----:B------:R-:W-:Y:S02]  /*1ec0*/  UIADD3 UR26, UPT, UPT, UR22, 0x1, URZ ;  /* 0x00000001161a7890 */ /* 0x000fe4000fffe0ff */
[----:B------:R-:W-:Y:S01]  /*1ed0*/  UIADD3 UR36, UPT, UPT, UR36, 0x1, URZ ;  /* 0x0000000124247890 */ /* 0x000fe2000fffe0ff */
[----:B------:R-:W-:Y:S01]  /*1ee0*/  UMOV UR44, 0x0 ;  /* 0x00000000002c7882 */ /* 0x000fe20000000000 */
[----:B------:R-:W-:Y:S01]  /*1ef0*/  UMOV UR45, 0x10000000 ;  /* 0x10000000002d7882 */ /* 0x000fe20000000000 */
[----:B------:R-:W-:Y:S01]  /*1f00*/  UMOV UR17, UR9 ;  /* 0x0000000900117c82 */ /* 0x000fe20008000000 */
[----:B------:R4:W-:Y:S01]  /*1f10*/  UTMALDG.5D.IM2COL.2CTA [UR8], [UR34], UR7, desc[UR44] ;  /* 0x00002c08220073b4 */ /* 0x0009e20008261007 */
[----:B------:R-:W-:Y:S02]  /*1f20*/  UMOV UR18, UR10 ;  /* 0x0000000a00127c82 */ /* 0x000fe40008000000 */
[----:B------:R-:W-:Y:S04]  /*1f30*/  @UP2 UIADD3 UR29, UPT, UPT, UR21, URZ, URZ ;  /* 0x000000ff151d2290 */ /* 0x000fe8000fffe0ff */
[----:B------:R-:W-:Y:S01]  /*1f40*/  UISETP.NE.AND UP1, UPT, UR29, UR40, UPT ;  /* 0x000000281d00728c */ /* 0x000fe2000bf25270 */
[----:B------:R3:W-:Y:S10]  /*1f50*/  UTMALDG.5D.2CTA [UR16], [UR32], desc[UR44] ;  /* 0x00002c10200075b4 */ /* 0x0007f40008221000 */
[----:B------:R-:W-:Y:S04]  /*1f60*/  @UP1 UIADD3 UR26, UPT, UPT, UR22, URZ, URZ ;  /* 0x000000ff161a1290 */ /* 0x000fe8000fffe0ff */
[----:B------:R-:W-:Y:S02]  /*1f70*/  UISETP.NE.AND UP0, UPT, UR26, UR41, UPT ;  /* 0x000000291a00728c */ /* 0x000fe4000bf05270 */
[----:B----4-:R-:W-:Y:S09]  /*1f80*/  UIADD3 UR8, UPT, UPT, UR28, 0x1, URZ ;  /* 0x000000011c087890 */ /* 0x010ff2000fffe0ff */
[----:B------:R-:W-:Y:S01]  /*1f90*/  @UP0 UIADD3 UR8, UPT, UPT, UR28, URZ, URZ ;  /* 0x000000ff1c080290 */ /* 0x000fe2000fffe0ff */
[----:B------:R-:W-:Y:S01]  /*1fa0*/  UMOV UR7, UR31 ;  /* 0x0000001f00077c82 */ /* 0x000fe20008000000 */
[----:B---3--:R-:W-:Y:S02]  /*1fb0*/  USEL UR22, UR26, URZ, UP0 ;  /* 0x000000ff1a167287 */ /* 0x008fe40008000000 */
[----:B------:R-:W-:Y:S02]  /*1fc0*/  UISETP.NE.AND UP0, UPT, UR36, UR42, UPT ;  /* 0x0000002a2400728c */ /* 0x000fe4000bf05270 */
[----:B------:R-:W-:Y:S02]  /*1fd0*/  USEL UR20, UR37, URZ, UP2 ;  /* 0x000000ff25147287 */ /* 0x000fe40009000000 */
[----:B------:R-:W-:Y:S01]  /*1fe0*/  USEL UR21, UR29, URZ, UP1 ;  /* 0x000000ff1d157287 */ /* 0x000fe20008800000 */
[----:B------:R-:W-:Y:S04]  /*1ff0*/  UMOV UR28, UR8 ;  /* 0x00000008001c7c82 */ /* 0x000fe80008000000 */
[----:B-1----:R-:W-:Y:S07]  /*2000*/  BRA.U UP0, `(.L_x_28) ;  /* 0xfffffff900fc7547 */ /* 0x002fee000b83ffff */
.L_x_22:
[----:B------:R-:W-:Y:S01]  /*2010*/  ULEA UR4, UR31, UR30, 0x3 ;  /* 0x0000001e1f047291 */ /* 0x000fe2000f8e18ff */
[----:B-1----:R-:W-:Y:S01]  /*2020*/  MOV R0, UR27 ;  /* 0x0000001b00007c02 */ /* 0x002fe20008000f00 */
[----:B------:R-:W-:Y:S01]  /*2030*/  @!P1 SYNCS.ARRIVE.TRANS64.A1T0 RZ, [UR30+0xc8], RZ ;  /* 0x0000c8ffffff99a7 */ /* 0x000fe2000810001e */
[----:B------:R-:W-:Y:S02]  /*2040*/  UISETP.GE.AND UP0, UPT, UR51, 0x1, UPT ;  /* 0x000000013300788c */ /* 0x000fe4000bf06270 */
[----:B------:R-:W-:-:S04]  /*2050*/  SHF.L.U32 R0, R0, 0x1f, RZ ;  /* 0x0000001f00007819 */ /* 0x000fc800000006ff */
[----:B--2---:R1:W2:Y:S03]  /*2060*/  SYNCS.PHASECHK.TRANS64.TRYWAIT P0, [UR4+0x40], R0 ;  /* 0x00004000ff0075a7 */ /* 0x0042a60008001104 */
[----:B------:R-:W-:Y:S05]  /*2070*/  BRA.U !UP0, `(.L_x_29) ;  /* 0x0000000508a47547 */ /* 0x000fea000b800000 */
[----:B------:R-:W3:Y:S01]  /*2080*/  LDCU.128 UR8, c[0x0][0x480] ;  /* 0x00009000ff0877ac */ /* 0x000ee20008000c00 */
[----:B------:R-:W4:Y:S01]  /*2090*/  LDCU.128 UR32, c[0x0][0x490] ;  /* 0x00009200ff2077ac */ /* 0x000f220008000c00 */
[----:B------:R-:W1:Y:S01]  /*20a0*/  LDCU UR13, c[0x0][0x4c8] ;  /* 0x00009900ff0d77ac */ /* 0x000e620008000800 */
        /* <DEDUP_REMOVED lines=10> */
[----:B------:R-:W1:Y:S05]  /*2150*/  LDCU.64 UR40, c[0x0][0x390] ;  /* 0x00007200ff2877ac */ /* 0x000e6a0008000a00 */
[----:B------:R-:W-:Y:S01]  /*2160*/  UMOV UR4, UR7 ;  /* 0x0000000700047c82 */ /* 0x000fe20008000000 */
[----:B------:R-:W1:Y:S01]  /*2170*/  LDCU.64 UR24, c[0x0][0x4d0] ;  /* 0x00009a00ff1877ac */ /* 0x000e620008000a00 */
[----:B------:R-:W-:Y:S01]  /*2180*/  USHF.R.U32.HI UR4, URZ, UR33, UR4 ;  /* 0x00000021ff047299 */ /* 0x000fe20008011604 */
[----:B------:R-:W4:Y:S03]  /*2190*/  LDCU.64 UR32, c[0x0][0x4c0] ;  /* 0x00009800ff2077ac */ /* 0x000f260008000a00 */
[----:B------:R-:W-:-:S02]  /*21a0*/  USEL UR4, UR5, UR4, !UP0 ;  /* 0x0000000405047287 */ /* 0x000fc4000c000000 */
[----:B------:R-:W-:Y:S02]  /*21b0*/  UISETP.NE.AND UP0, UPT, UR34, 0x1, UPT ;  /* 0x000000012200788c */ /* 0x000fe4000bf05270 */
[----:B------:R-:W-:Y:S02]  /*21c0*/  UIMAD.WIDE.U32 UR6, UR4, UR35, URZ ;  /* 0x00000023040672a5 */ /* 0x000fe4000f8e00ff */
[----:B------:R-:W-:Y:S01]  /*21d0*/  UIADD3 UR42, UPT, UPT, UR51, UR42, URZ ;  /* 0x0000002a332a7290 */ /* 0x000fe2000fffe0ff */
[----:B------:R-:W-:-:S04]  /*21e0*/  UMOV UR37, UR51 ;  /* 0x0000003300257c82 */ /* 0x000fc80008000000 */
[----:B------:R-:W-:Y:S01]  /*21f0*/  UMOV UR6, UR7 ;  /* 0x0000000700067c82 */ /* 0x000fe20008000000 */
[----:B------:R-:W-:Y:S02]  /*2200*/  UIADD3 UR7, UPT, UPT, -UR5, URZ, URZ ;  /* 0x000000ff05077290 */ /* 0x000fe4000fffe1ff */
[----:B---3--:R-:W-:Y:S02]  /*2210*/  USHF.R.U32.HI UR6, URZ, UR9, UR6 ;  /* 0x00000009ff067299 */ /* 0x008fe40008011606 */
[----:B------:R-:W-:Y:S02]  /*2220*/  UIMAD UR7, UR8, UR7, UR43 ;  /* 0x00000007080772a4 */ /* 0x000fe4000f8e022b */
[----:B------:R-:W-:Y:S02]  /*2230*/  USEL UR14, UR4, UR6, !UP0 ;  /* 0x00000006040e7287 */ /* 0x000fe4000c000000 */
[----:B------:R-:W-:Y:S02]  /*2240*/  UIADD3 UR6, UPT, UPT, -UR4, URZ, URZ ;  /* 0x000000ff04067290 */ /* 0x000fe4000fffe1ff */
[----:B------:R-:W-:-:S02]  /*2250*/  UIADD3 UR9, UPT, UPT, -UR14, URZ, URZ ;  /* 0x000000ff0e097290 */ /* 0x000fc4000fffe1ff */
[----:B------:R-:W-:Y:S02]  /*2260*/  UIMAD UR12, UR11, UR6, UR5 ;  /* 0x000000060b0c72a4 */ /* 0x000fe4000f8e0205 */
[----:B------:R-:W-:Y:S02]  /*2270*/  UIMAD UR9, UR34, UR9, UR4 ;  /* 0x00000009220972a4 */ /* 0x000fe4000f8e0204 */
[----:B----4-:R-:W-:Y:S01]  /*2280*/  UIMAD UR11, UR7, UR32, UR10 ;  /* 0x00000020070b72a4 */ /* 0x010fe2000f8e020a */
[----:B------:R-:W3:Y:S02]  /*2290*/  LDCU UR43, c[0x0][0x38c] ;  /* 0x00007180ff2b77ac */ /* 0x000ee40008000800 */
[----:B------:R-:W4:Y:S01]  /*22a0*/  LDCU UR6, c[0x0][0x500] ;  /* 0x0000a000ff0677ac */ /* 0x000f220008000800 */
[----:B------:R-:W2:Y:S01]  /*22b0*/  LDCU.64 UR4, c[0x0][0x4f8] ;  /* 0x00009f00ff0477ac */ /* 0x000ea20008000a00 */
[----:B-1----:R-:W-:Y:S02]  /*22c0*/  UIMAD UR12, UR12, UR33, UR16 ;  /* 0x000000210c0c72a4 */ /* 0x002fe4000f8e0210 */
[----:B------:R-:W-:Y:S01]  /*22d0*/  UIMAD UR13, UR9, UR13, UR17 ;  /* 0x0000000d090d72a4 */ /* 0x000fe2000f8e0211 */
[----:B------:R-:W-:-:S11]  /*22e0*/  UMOV UR7, UR31 ;  /* 0x0000001f00077c82 */ /* 0x000fd60008000000 */
.L_x_35:
[----:B------:R-:W-:Y:S01]  /*22f0*/  @!P3 MOV R3, 0xc000 ;  /* 0x0000c0000003b802 */ /* 0x000fe20000000f00 */
[----:B------:R-:W-:Y:S01]  /*2300*/  ULEA UR9, UR7, UR30, 0x3 ;  /* 0x0000001e07097291 */ /* 0x000fe2000f8e18ff */
[----:B--23--:R-:W-:Y:S11]  /*2310*/  @P0 BRA `(.L_x_30) ;  /* 0x0000000000100947 */ /* 0x00cff60003800000 */
[----:B------:R-:W-:Y:S04]  /*2320*/  MOV R4, UR27 ;  /* 0x0000001b00047c02 */ /* 0x000fe80008000f00 */
[----:B------:R-:W-:Y:S04]  /*2330*/  SHF.L.U32 R4, R4, 0x1f, RZ ;  /* 0x0000001f04047819 */ /* 0x000fe800000006ff */
[----:B------:R-:W1:Y:S02]  /*2340*/  SYNCS.PHASECHK.TRANS64.TRYWAIT P0, [UR9+0x40], R4 ;  /* 0x00004004ff0075a7 */ /* 0x000e640008001109 */
[----:B-1----:R-:W-:Y:S05]  /*2350*/  @!P0 BRA `(.L_x_31) ;  /* 0x0000008000308947 */ /* 0x002fea0003800000 */
.L_x_30:
[----:B------:R2:W-:Y:S01]  /*2360*/  @!P3 SYNCS.ARRIVE.TRANS64 RZ, [UR9], R3 ;  /* 0x00000003ffffb9a7 */ /* 0x0005e20008000009 */
[----:B------:R-:W-:Y:S04]  /*2370*/  ULOP3.LUT UR8, UR38, 0x2, URZ, 0xfc, !UPT ;  /* 0x0000000226087892 */ /* 0x000fe8000f8efcff */
[----:B------:R-:W-:Y:S09]  /*2380*/  UISETP.NE.AND UP0, UPT, UR8, 0x2, UPT ;  /* 0x000000020800788c */ /* 0x000ff2000bf05270 */
[----:B------:R-:W-:Y:S05]  /*2390*/  BRA.U UP0, `(.L_x_32) ;  /* 0x0000000100047547 */ /* 0x000fea000b800000 */
[----:B---34-:R-:W-:Y:S05]  /*23a0*/  BPT.TRAP 0x1 ;  /* 0x000000040000795c */ /* 0x018fea0000300000 */
.L_x_32:
[----:B------:R-:W-:Y:S04]  /*23b0*/  BSSY.RECONVERGENT B0, `(.L_x_33) ;  /* 0x0000003000007945 */ /* 0x000fe80003800200 */
[----:B------:R-:W-:Y:S05]  /*23c0*/  @P2 BRA `(.L_x_34) ;  /* 0x0000000000042947 */ /* 0x000fea0003800000 */
[----:B---34-:R-:W-:Y:S05]  /*23d0*/  BPT.TRAP 0x1 ;  /* 0x000000040000795c */ /* 0x018fea0000300000 */
.L_x_34:
[----:B---34-:R-:W-:Y:S05]  /*23e0*/  BSYNC.RECONVERGENT B0 ;  /* 0x0000000000007941 */ /* 0x018fea0003800200 */
.L_x_33:
[----:B------:R-:W-:Y:S02]  /*23f0*/  UIADD3 UR8, UPT, UPT, UR7, 0x1, URZ ;  /* 0x0000000107087890 */ /* 0x000fe4000fffe0ff */
[----:B------:R-:W-:Y:S02]  /*2400*/  UIMAD UR16, UR20, UR23, UR4 ;  /* 0x00000017141072a4 */ /* 0x000fe4000f8e0204 */
[----:B------:R-:W-:Y:S02]  /*2410*/  UISETP.NE.AND UP0, UPT, UR8, 0x8, UPT ;  /* 0x000000080800788c */ /* 0x000fe4000bf05270 */
[----:B------:R-:W-:Y:S02]  /*2420*/  UIMAD UR15, UR21, UR24, UR5 ;  /* 0x00000018150f72a4 */ /* 0x000fe4000f8e0205 */
[----:B------:R-:W-:Y:S02]  /*2430*/  USEL UR10, URZ, 0x1, UP0 ;  /* 0x00000001ff0a7887 */ /* 0x000fe40008000000 */
[----:B------:R-:W-:Y:S02]  /*2440*/  USEL UR31, UR8, URZ, UP0 ;  /* 0x000000ff081f7287 */ /* 0x000fe40008000000 */
[----:B------:R-:W-:Y:S02]  /*2450*/  ULOP3.LUT UR27, UR27, UR10, URZ, 0x3c, !UPT ;  /* 0x0000000a1b1b7292 */ /* 0x000fe4000f8e3cff */
[----:B------:R-:W-:Y:S02]  /*2460*/  ULEA UR8, UR31, UR30, 0x3 ;  /* 0x0000001e1f087291 */ /* 0x000fe4000f8e18ff */
[----:B------:R-:W-:Y:S02]  /*2470*/  ULEA UR17, UR7, UR30, 0xd ;  /* 0x0000001e07117291 */ /* 0x000fe4000f8e68ff */
[----:B------:R-:W-:Y:S01]  /*2480*/  ULEA UR15, UR15, UR16, 0x5 ;  /* 0x000000100f0f7291 */ /* 0x000fe2000f8e28ff */
[----:B-1----:R-:W-:Y:S01]  /*2490*/  MOV R0, UR27 ;  /* 0x0000001b00007c02 */ /* 0x002fe20008000f00 */
[----:B------:R-:W-:Y:S02]  /*24a0*/  UIADD3 UR34, UP0, UPT, UR46, 0x80, URZ ;  /* 0x000000802e227890 */ /* 0x000fe4000ff1e0ff */
[----:B------:R-:W-:Y:S01]  /*24b0*/  ULOP3.LUT UR9, UR9, 0xfefffff8, URZ, 0xc0, !UPT ;  /* 0xfefffff809097892 */ /* 0x000fe2000f8ec0ff */
[----:B------:R-:W-:Y:S01]  /*24c0*/  SHF.L.U32 R0, R0, 0x1f, RZ ;  /* 0x0000001f00007819 */ /* 0x000fe200000006ff */
[----:B------:R-:W-:Y:S02]  /*24d0*/  USHF.L.U32 UR10, UR28, 0x6, URZ ;  /* 0x000000061c0a7899 */ /* 0x000fe400080006ff */
[----:B------:R-:W-:Y:S01]  /*24e0*/  UIADD3.X UR35, UPT, UPT, URZ, UR47, URZ, UP0, !UPT ;  /* 0x0000002fff237290 */ /* 0x000fe200087fe4ff */
[----:B------:R1:W3:Y:S01]  /*24f0*/  SYNCS.PHASECHK.TRANS64.TRYWAIT P0, [UR8+0x40], R0 ;  /* 0x00004000ff0075a7 */ /* 0x0002e20008001108 */
[----:B------:R-:W-:Y:S02]  /*2500*/  ULEA UR8, UR7, UR30, 0xe ;  /* 0x0000001e07087291 */ /* 0x000fe4000f8e70ff */
[----:B------:R-:W-:Y:S02]  /*2510*/  UIMAD UR7, UR22, UR25, UR6 ;  /* 0x00000019160772a4 */ /* 0x000fe4000f8e0206 */
[----:B------:R-:W-:Y:S02]  /*2520*/  UIADD3 UR8, UPT, UPT, UR8, 0x8400, URZ ;  /* 0x0000840008087890 */ /* 0x000fe4000fffe0ff */
[----:B------:R-:W-:Y:S02]  /*2530*/  ULEA UR7, UR7, UR15, 0xa ;  /* 0x0000000f07077291 */ /* 0x000fe4000f8e50ff */
[----:B------:R-:W-:Y:S02]  /*2540*/  UIADD3 UR32, UP3, UPT, UR46, 0x200, URZ ;  /* 0x000002002e207890 */ /* 0x000fe4000ff7e0ff */
[----:B------:R-:W-:Y:S02]  /*2550*/  UPRMT UR7, UR7, 0x5410, URZ ;  /* 0x0000541007077896 */ /* 0x000fe400080000ff */
[----:B------:R-:W-:Y:S02]  /*2560*/  UIADD3.X UR33, UPT, UPT, URZ, UR47, URZ, UP3, !UPT ;  /* 0x0000002fff217290 */ /* 0x000fe40009ffe4ff */
[----:B------:R-:W-:Y:S02]  /*2570*/  UIADD3 UR16, UPT, UPT, UR17, 0x28400, URZ ;  /* 0x0002840011107890 */ /* 0x000fe4000fffe0ff */
[----:B------:R-:W-:Y:S02]  /*2580*/  UIADD3 UR36, UPT, UPT, UR20, 0x1, URZ ;  /* 0x0000000114247890 */ /* 0x000fe4000fffe0ff */
[----:B------:R-:W-:Y:S02]  /*2590*/  UIADD3 UR29, UPT, UPT, UR21, 0x1, URZ ;  /* 0x00000001151d7890 */ /* 0x000fe4000fffe0ff */
[----:B------:R-:W-:Y:S02]  /*25a0*/  UISETP.NE.AND UP2, UPT, UR36, UR43, UPT ;  /* 0x0000002b2400728c */ /* 0x000fe4000bf45270 */
[----:B------:R-:W-:Y:S01]  /*25b0*/  UIADD3 UR26, UPT, UPT, UR22, 0x1, URZ ;  /* 0x00000001161a7890 */ /* 0x000fe2000fffe0ff */
[----:B------:R-:W-:Y:S01]  /*25c0*/  UMOV UR44, 0x0 ;  /* 0x00000000002c7882 */ /* 0x000fe20000000000 */
[----:B------:R-:W-:Y:S01]  /*25d0*/  UMOV UR45, 0x10000000 ;  /* 0x10000000002d7882 */ /* 0x000fe20000000000 */
[----:B------:R-:W-:Y:S01]  /*25e0*/  UMOV UR17, UR9 ;  /* 0x0000000900117c82 */ /* 0x000fe20008000000 */
[----:B------:R4:W-:Y:S01]  /*25f0*/  UTMALDG.5D.IM2COL.2CTA [UR8], [UR34], UR7, desc[UR44] ;  /* 0x00002c08220073b4 */ /* 0x0009e20008261007 */
[----:B------:R-:W-:Y:S04]  /*2600*/  UMOV UR18, UR10 ;  /* 0x0000000a00127c82 */ /* 0x000fe80008000000 */
[----:B------:R-:W-:Y:S04]  /*2610*/  @UP2 UIADD3 UR29, UPT, UPT, UR21, URZ, URZ ;  /* 0x000000ff151d2290 */ /* 0x000fe8000fffe0ff */
[----:B------:R-:W-:Y:S01]  /*2620*/  UISETP.NE.AND UP1, UPT, UR29, UR40, UPT ;  /* 0x000000281d00728c */ /* 0x000fe2000bf25270 */
[----:B------:R2:W-:Y:S10]  /*2630*/  UTMALDG.5D.2CTA [UR16], [UR32], desc[UR44] ;  /* 0x00002c10200075b4 */ /* 0x0005f40008221000 */
[----:B------:R-:W-:Y:S04]  /*2640*/  @UP1 UIADD3 UR26, UPT, UPT, UR22, URZ, URZ ;  /* 0x000000ff161a1290 */ /* 0x000fe8000fffe0ff */
[----:B------:R-:W-:Y:S02]  /*2650*/  UISETP.NE.AND UP0, UPT, UR26, UR41, UPT ;  /* 0x000000291a00728c */ /* 0x000fe4000bf05270 */
[----:B----4-:R-:W-:Y:S09]  /*2660*/  UIADD3 UR8, UPT, UPT, UR28, 0x1, URZ ;  /* 0x000000011c087890 */ /* 0x010ff2000fffe0ff */
[----:B------:R-:W-:Y:S02]  /*2670*/  @UP0 UIADD3 UR8, UPT, UPT, UR28, URZ, URZ ;  /* 0x000000ff1c080290 */ /* 0x000fe4000fffe0ff */
[----:B------:R-:W-:Y:S02]  /*2680*/  UIADD3 UR7, UPT, UPT, UR37, -0x1, URZ ;  /* 0xffffffff25077890 */ /* 0x000fe4000fffe0ff */
[----:B--2---:R-:W-:Y:S02]  /*2690*/  USEL UR22, UR26, URZ, UP0 ;  /* 0x000000ff1a167287 */ /* 0x004fe40008000000 */
[----:B------:R-:W-:Y:S02]  /*26a0*/  UISETP.GT.U32.AND UP0, UPT, UR37, 0x1, UPT ;  /* 0x000000012500788c */ /* 0x000fe4000bf04070 */
[----:B------:R-:W-:Y:S02]  /*26b0*/  USEL UR20, UR36, URZ, UP2 ;  /* 0x000000ff24147287 */ /* 0x000fe40009000000 */
[----:B------:R-:W-:Y:S01]  /*26c0*/  USEL UR21, UR29, URZ, UP1 ;  /* 0x000000ff1d157287 */ /* 0x000fe20008800000 */
[----:B------:R-:W-:Y:S01]  /*26d0*/  UMOV UR37, UR7 ;  /* 0x0000000700257c82 */ /* 0x000fe20008000000 */
[----:B------:R-:W-:Y:S01]  /*26e0*/  UMOV UR7, UR31 ;  /* 0x0000001f00077c82 */ /* 0x000fe20008000000 */
[----:B------:R-:W-:Y:S02]  /*26f0*/  UMOV UR28, UR8 ;  /* 0x00000008001c7c82 */ /* 0x000fe40008000000 */
[----:B-1----:R-:W-:Y:S07]  /*2700*/  BRA.U UP0, `(.L_x_35) ;  /* 0xfffffff900f87547 */ /* 0x002fee000b83ffff */
.L_x_29:
[----:B------:R-:W-:Y:S01]  /*2710*/  SHF.L.U32 R3, R2, 0x1f, RZ ;  /* 0x0000001f02037819 */ /* 0x000fe200000006ff */
[----:B------:R-:W-:-:S03]  /*2720*/  NOP ;  /* 0x0000000000007918 */ /* 0x000fc60000000000 */
[----:B--23--:R-:W2:Y:S02]  /*2730*/  SYNCS.PHASECHK.TRANS64.TRYWAIT P0, [UR30+0xd0], R3 ;  /* 0x0000d003ff0075a7 */ /* 0x00cea4000800111e */
[----:B--2---:R-:W-:Y:S05]  /*2740*/  @!P0 BRA `(.L_x_36) ;  /* 0x0000007c004c8947 */ /* 0x004fea0003800000 */
.L_x_149:
[----:B------:R-:W2:Y:S01]  /*2750*/  LDS.128 R4, [UR30+0x110] ;  /* 0x0001101eff047984 */ /* 0x000ea20008000c00 */
[----:B------:R-:W-:Y:S02]  /*2760*/  UIADD3 UR4, UPT, UPT, UR30, 0xd8, URZ ;  /* 0x000000d81e047890 */ /* 0x000fe4000fffe0ff */
[----:B------:R-:W-:Y:S01]  /*2770*/  UISETP.GE.AND UP0, UPT, UR39, 0x1, UPT ;  /* 0x000000012700788c */ /* 0x000fe2000bf06270 */
[----:B------:R-:W-:Y:S01]  /*2780*/  @!PT LDS RZ, [RZ] ;  /* 0x00000000fffff984 */ /* 0x000fe20000000800 */
[----:B------:R-:W-:Y:S01]  /*2790*/  @!PT LDS RZ, [RZ] ;  /* 0x00000000fffff984 */ /* 0x000fe20000000800 */
[----:B------:R-:W-:Y:S01]  /*27a0*/  @!PT LDS RZ, [RZ] ;  /* 0x00000000fffff984 */ /* 0x000fe20000000800 */
[----:B------:R-:W-:Y:S01]  /*27b0*/  @!PT LDS RZ, [RZ] ;  /* 0x00000000fffff984 */ /* 0x000fe20000000800 */
[----:B------:R3:W-:Y:S06]  /*27c0*/  MEMBAR.ALL.CTA ;  /* 0x0000000000007992 */ /* 0x0007ec0000008000 */
[----:B---3--:R-:W3:Y:S01]  /*27d0*/  FENCE.VIEW.ASYNC.S ;  /* 0x00000000000073c6 */ /* 0x008ee20000000000 */
[----:B------:R-:W-:-:S09]  /*27e0*/  UPRMT UR4, URZ, 0x654, UR4 ;  /* 0x00000654ff047896 */ /* 0x000fd20008000004 */
[----:B---3--:R-:W-:Y:S01]  /*27f0*/  SYNCS.ARRIVE.TRANS64.RED.A1T0 RZ, [UR4], RZ ;  /* 0x000000ffffff79a7 */ /* 0x008fe20008100404 */
[----:B--2---:R-:W-:-:S13]  /*2800*/  LOP3.LUT P0, RZ, R6, 0x1, RZ, 0xc0, !PT ;  /* 0x0000000106ff7812 */ /* 0x004fda000780c0ff */
[----:B------:R-:W-:Y:S01]  /*2810*/  VOTEU.ANY UP1, P0 ;  /* 0x0000000000ff7886 */ /* 0x000fe20000020100 */
[----:B------:R-:W-:-:S13]  /*2820*/  PLOP3.LUT P0, PT, PT, PT, UP1, 0x80, 0x8 ;  /* 0x000000000008781c */ /* 0x000fda0003f0f018 */
[----:B-1----:R-:W-:Y:S02]  /*2830*/  @P0 MOV R0, R4 ;  /* 0x0000000400000202 */ /* 0x002fe40000000f00 */
[----:B------:R-:W-:Y:S02]  /*2840*/  @P0 LOP3.LUT R4, R5, 0xffff, RZ, 0xc0, !PT ;  /* 0x0000ffff05040812 */ /* 0x000fe400078ec0ff */
[----:B------:R-:W-:Y:S02]  /*2850*/  @P0 R2UR UR6, R0 ;  /* 0x00000000000602ca */ /* 0x000fe400000e0000 */
[----:B------:R-:W-:-:S11]  /*2860*/  @P0 R2UR UR5, R4 ;  /* 0x00000000040502ca */ /* 0x000fd600000e0000 */
[----:B------:R-:W-:Y:S02]  /*2870*/  @UP1 UMOV UR50, UR6 ;  /* 0x0000000600321c82 */ /* 0x000fe40008000000 */
[----:B------:R-:W-:Y:S01]  /*2880*/  @UP1 UMOV UR48, UR5 ;  /* 0x0000000500301c82 */ /* 0x000fe20008000000 */
[----:B------:R-:W-:Y:S05]  /*2890*/  BRA.U !UP0, `(.L_x_37) ;  /* 0x0000000108d47547 */ /* 0x000fea000b800000 */
[----:B------:R-:W1:Y:S01]  /*28a0*/  LDCU.128 UR16, c[0x0][0xc10] ;  /* 0x00018200ff1077ac */ /* 0x000e620008000c00 */
[----:B------:R-:W2:Y:S01]  /*28b0*/  LDCU UR20, c[0x0][0xc20] ;  /* 0x00018400ff1477ac */ /* 0x000ea20008000800 */
[----:B------:R-:W3:Y:S01]  /*28c0*/  LDCU UR13, c[0x0][0xc0c] ;  /* 0x00018180ff0d77ac */ /* 0x000ee20008000800 */
[----:B------:R-:W4:Y:S01]  /*28d0*/  LDCU.64 UR14, c[0x0][0xc28] ;  /* 0x00018500ff0e77ac */ /* 0x000f220008000a00 */
[----:B------:R-:W-:Y:S02]  /*28e0*/  UISETP.NE.AND UP3, UPT, UR39, 0x1, UPT ;  /* 0x000000012700788c */ /* 0x000fe4000bf65270 */
[----:B-1----:R-:W-:Y:S02]  /*28f0*/  UIMAD.WIDE.U32 UR4, UR53, UR19, URZ ;  /* 0x00000013350472a5 */ /* 0x002fe4000f8e00ff */
[----:B------:R-:W-:Y:S02]  /*2900*/  UIMAD.WIDE.U32 UR6, UR54, UR16, URZ ;  /* 0x00000010360672a5 */ /* 0x000fe4000f8e00ff */
[----:B------:R-:W-:-:S02]  /*2910*/  UISETP.NE.AND UP0, UPT, UR18, 0x1, UPT ;  /* 0x000000011200788c */ /* 0x000fc4000bf05270 */
[----:B------:R-:W-:Y:S01]  /*2920*/  UIMAD.WIDE.U32 UR10, UR48, UR19, URZ ;  /* 0x00000013300a72a5 */ /* 0x000fe2000f8e00ff */
[----:B------:R-:W-:Y:S01]  /*2930*/  UMOV UR4, UR5 ;  /* 0x0000000500047c82 */ /* 0x000fe20008000000 */
[----:B---3--:R-:W-:Y:S02]  /*2940*/  UISETP.NE.AND UP2, UPT, UR13, 0x1, UPT ;  /* 0x000000010d00788c */ /* 0x008fe4000bf45270 */
[----:B--2---:R-:W-:Y:S02]  /*2950*/  USHF.R.U32.HI UR5, URZ, UR20, UR4 ;  /* 0x00000014ff057299 */ /* 0x004fe40008011604 */
[----:B------:R-:W-:Y:S01]  /*2960*/  UIMAD.WIDE.U32 UR8, UR50, UR16, URZ ;  /* 0x00000010320872a5 */ /* 0x000fe2000f8e00ff */
[----:B------:R-:W-:Y:S01]  /*2970*/  UMOV UR4, UR7 ;  /* 0x0000000700047c82 */ /* 0x000fe20008000000 */
[----:B------:R-:W-:Y:S02]  /*2980*/  USEL UR5, UR53, UR5, !UP0 ;  /* 0x0000000535057287 */ /* 0x000fe4000c000000 */
[----:B------:R-:W-:-:S02]  /*2990*/  USHF.R.U32.HI UR4, URZ, UR17, UR4 ;  /* 0x00000011ff047299 */ /* 0x000fc40008011604 */
[----:B----4-:R-:W-:Y:S02]  /*29a0*/  UIMAD.WIDE.U32 UR6, UR5, UR14, URZ ;  /* 0x0000000e050672a5 */ /* 0x010fe4000f8e00ff */
[----:B------:R-:W-:Y:S01]  /*29b0*/  USEL UR12, UR54, UR4, !UP2 ;  /* 0x00000004360c7287 */ /* 0x000fe2000d000000 */
[----:B------:R-:W-:Y:S02]  /*29c0*/  UMOV UR8, UR9 ;  /* 0x0000000900087c82 */ /* 0x000fe40008000000 */
[----:B------:R-:W-:Y:S01]  /*29d0*/  UMOV UR4, UR11 ;  /* 0x0000000b00047c82 */ /* 0x000fe20008000000 */
[----:B------:R-:W-:Y:S01]  /*29e0*/  UIMAD.WIDE.U32 UR10, UR12, UR14, URZ ;  /* 0x0000000e0c0a72a5 */ /* 0x000fe2000f8e00ff */
[----:B------:R-:W-:Y:S01]  /*29f0*/  UMOV UR6, UR7 ;  /* 0x0000000700067c82 */ /* 0x000fe20008000000 */
[----:B------:R-:W-:Y:S02]  /*2a00*/  USHF.R.U32.HI UR4, URZ, UR20, UR4 ;  /* 0x00000014ff047299 */ /* 0x000fe40008011604 */
[----:B------:R-:W-:-:S02]  /*2a10*/  @UP3 USHF.R.U32.HI UR5, URZ, UR15, UR6 ;  /* 0x0000000fff053299 */ /* 0x000fc40008011606 */
[----:B------:R-:W-:Y:S01]  /*2a20*/  USHF.R.U32.HI UR17, URZ, UR17, UR8 ;  /* 0x00000011ff117299 */ /* 0x000fe20008011608 */
[----:B------:R-:W-:Y:S01]  /*2a30*/  UMOV UR6, UR11 ;  /* 0x0000000b00067c82 */ /* 0x000fe20008000000 */
[----:B------:R-:W-:Y:S02]  /*2a40*/  USEL UR4, UR48, UR4, !UP0 ;  /* 0x0000000430047287 */ /* 0x000fe4000c000000 */
[----:B------:R-:W-:Y:S02]  /*2a50*/  @UP3 USHF.R.U32.HI UR12, URZ, UR15, UR6 ;  /* 0x0000000fff0c3299 */ /* 0x000fe40008011606 */
[----:B------:R-:W-:Y:S02]  /*2a60*/  UIMAD UR6, UR39, UR5, URZ ;  /* 0x00000005270672a4 */ /* 0x000fe4000f8e02ff */
[----:B------:R-:W-:Y:S02]  /*2a70*/  USEL UR5, UR50, UR17, !UP2 ;  /* 0x0000001132057287 */ /* 0x000fe4000d000000 */
[----:B------:R-:W-:-:S02]  /*2a80*/  UIMAD UR8, UR39, UR12, URZ ;  /* 0x0000000c270872a4 */ /* 0x000fc4000f8e02ff */
[----:B------:R-:W-:Y:S02]  /*2a90*/  UISETP.GE.AND UP0, UPT, UR4, UR6, UPT ;  /* 0x000000060400728c */ /* 0x000fe4000bf06270 */
[----:B------:R-:W-:Y:S02]  /*2aa0*/  UIMAD.WIDE.U32 UR6, UR4, UR14, URZ ;  /* 0x0000000e040672a5 */ /* 0x000fe4000f8e00ff */
[----:B------:R-:W-:Y:S02]  /*2ab0*/  UISETP.GE.OR UP0, UPT, UR5, UR8, UP0 ;  /* 0x000000080500728c */ /* 0x000fe40008706670 */
[----:B------:R-:W-:Y:S02]  /*2ac0*/  UIMAD.WIDE.U32 UR8, UR5, UR14, URZ ;  /* 0x0000000e050872a5 */ /* 0x000fe4000f8e00ff */
[----:B------:R-:W-:Y:S01]  /*2ad0*/  UIADD3 UR10, UPT, UPT, -UR4, URZ, URZ ;  /* 0x000000ff040a7290 */ /* 0x000fe2000fffe1ff */
[----:B------:R-:W-:Y:S02]  /*2ae0*/  UMOV UR6, UR7 ;  /* 0x0000000700067c82 */ /* 0x000fe40008000000 */
[----:B------:R-:W-:-:S02]  /*2af0*/  USHF.R.U32.HI UR6, URZ, UR15, UR6 ;  /* 0x0000000fff067299 */ /* 0x000fc40008011606 */
[----:B------:R-:W-:Y:S02]  /*2b00*/  UIMAD UR10, UR18, UR10, UR48 ;  /* 0x0000000a120a72a4 */ /* 0x000fe4000f8e0230 */
[----:B------:R-:W-:Y:S01]  /*2b10*/  USEL UR6, UR4, UR6, !UP3 ;  /* 0x0000000604067287 */ /* 0x000fe2000d800000 */
[----:B------:R-:W-:Y:S01]  /*2b20*/  @!UP0 UMOV UR7, UR9 ;  /* 0x0000000900078c82 */ /* 0x000fe20008000000 */
[----:B------:R-:W-:Y:S02]  /*2b30*/  UIADD3 UR9, UPT, UPT, -UR5, URZ, URZ ;  /* 0x000000ff05097290 */ /* 0x000fe4000fffe1ff */
[----:B------:R-:W-:Y:S02]  /*2b40*/  @!UP0 USHF.R.U32.HI UR7, URZ, UR15, UR7 ;  /* 0x0000000fff078299 */ /* 0x000fe40008011607 */
[----:B------:R-:W-:Y:S02]  /*2b50*/  UIADD3 UR8, UPT, UPT, -UR6, URZ, URZ ;  /* 0x000000ff06087290 */ /* 0x000fe4000fffe1ff */
[----:B------:R-:W-:-:S02]  /*2b60*/  @!UP0 USEL UR7, UR5, UR7, !UP3 ;  /* 0x0000000705078287 */ /* 0x000fc4000d800000 */
[----:B------:R-:W-:Y:S02]  /*2b70*/  UIMAD UR8, UR39, UR8, UR4 ;  /* 0x00000008270872a4 */ /* 0x000fe4000f8e0204 */
[----:B------:R-:W-:Y:S02]  /*2b80*/  @!UP0 UIADD3 UR6, UPT, UPT, UR6, -UR7, URZ ;  /* 0x8000000706068290 */ /* 0x000fe4000fffe0ff */
[----:B------:R-:W-:Y:S02]  /*2b90*/  @!UP0 UIMAD UR7, UR8, UR12, UR7 ;  /* 0x0000000c080782a4 */ /* 0x000fe4000f8e0207 */
[----:B------:R-:W-:Y:S02]  /*2ba0*/  @!UP0 UIMAD UR4, UR39, UR6, UR5 ;  /* 0x00000006270482a4 */ /* 0x000fe4000f8e0205 */
[----:B------:R-:W-:Y:S02]  /*2bb0*/  UIMAD UR6, UR13, UR9, UR50 ;  /* 0x000000090d0672a4 */ /* 0x000fe4000f8e0232 */
[----:B------:R-:W-:Y:S01]  /*2bc0*/  UIMAD UR48, UR4, UR18, UR10 ;  /* 0x00000012043072a4 */ /* 0x000fe2000f8e020a */
[----:B------:R-:W-:-:S02]  /*2bd0*/  @!UP0 UMOV UR5, UR7 ;  /* 0x0000000700058c82 */ /* 0x000fc40008000000 */
[----:B------:R-:W-:-:S12]  /*2be0*/  UIMAD UR50, UR5, UR13, UR6 ;  /* 0x0000000d053272a4 */ /* 0x000fd8000f8e0206 */
.L_x_37:
[----:B------:R-:W1:Y:S02]  /*2bf0*/  LDCU UR4, c[0x0][0xc30] ;  /* 0x00018600ff0477ac */ /* 0x000e640008000800 */
[----:B-1----:R-:W-:-:S09]  /*2c00*/  UISETP.NE.AND UP0, UPT, UR4, 0x1, UPT ;  /* 0x000000010400788c */ /* 0x002fd2000bf05270 */
[----:B------:R-:W-:Y:S05]  /*2c10*/  BRA.U UP0, `(.L_x_38) ;  /* 0x0000000100447547 */ /* 0x000fea000b800000 */
[----:B------:R-:W1:Y:S01]  /*2c20*/  LDCU.128 UR8, c[0x0][0xc10] ;  /* 0x00018200ff0877ac */ /* 0x000e620008000c00 */
[----:B------:R-:W2:Y:S01]  /*2c30*/  LDCU UR12, c[0x0][0xc0c] ;  /* 0x00018180ff0c77ac */ /* 0x000ea20008000800 */
[----:B------:R-:W3:Y:S01]  /*2c40*/  LDCU UR13, c[0x0][0xc20] ;  /* 0x00018400ff0d77ac */ /* 0x000ee20008000800 */
[----:B-1----:R-:W-:Y:S02]  /*2c50*/  UIMAD.WIDE.U32 UR6, UR50, UR8, URZ ;  /* 0x00000008320672a5 */ /* 0x002fe4000f8e00ff */
[----:B------:R-:W-:Y:S02]  /*2c60*/  UIMAD.WIDE.U32 UR4, UR48, UR11, URZ ;  /* 0x0000000b300472a5 */ /* 0x000fe4000f8e00ff */
[----:B--2---:R-:W-:Y:S02]  /*2c70*/  UISETP.NE.AND UP2, UPT, UR12, 0x1, UPT ;  /* 0x000000010c00788c */ /* 0x004fe4000bf45270 */
[----:B------:R-:W-:Y:S01]  /*2c80*/  UISETP.NE.AND UP0, UPT, UR10, 0x1, UPT ;  /* 0x000000010a00788c */ /* 0x000fe2000bf05270 */
[----:B------:R-:W-:-:S02]  /*2c90*/  UMOV UR6, UR7 ;  /* 0x0000000700067c82 */ /* 0x000fc40008000000 */
[----:B------:R-:W-:Y:S01]  /*2ca0*/  UMOV UR4, UR5 ;  /* 0x0000000500047c82 */ /* 0x000fe20008000000 */
[----:B------:R-:W-:Y:S02]  /*2cb0*/  USHF.R.U32.HI UR6, URZ, UR9, UR6 ;  /* 0x00000009ff067299 */ /* 0x000fe40008011606 */
[----:B---3--:R-:W-:Y:S02]  /*2cc0*/  USHF.R.U32.HI UR4, URZ, UR13, UR4 ;  /* 0x0000000dff047299 */ /* 0x008fe40008011604 */
[----:B------:R-:W-:Y:S02]  /*2cd0*/  USEL UR5, UR50, UR6, !UP2 ;  /* 0x0000000632057287 */ /* 0x000fe4000d000000 */
[----:B------:R-:W-:-:S04]  /*2ce0*/  USEL UR4, UR48, UR4, !UP0 ;  /* 0x0000000430047287 */ /* 0x000fc8000c000000 */
[----:B------:R-:W-:Y:S02]  /*2cf0*/  UIADD3 UR6, UPT, UPT, UR5, -UR4, URZ ;  /* 0x8000000405067290 */ /* 0x000fe4000fffe0ff */
[----:B------:R-:W-:Y:S02]  /*2d00*/  UIADD3 UR4, UPT, UPT, -UR5, UR4, URZ ;  /* 0x0000000405047290 */ /* 0x000fe4000fffe1ff */
[----:B------:R-:W-:Y:S02]  /*2d10*/  UIMAD UR48, UR6, UR10, UR48 ;  /* 0x0000000a063072a4 */ /* 0x000fe4000f8e0230 */
[----:B------:R-:W-:-:S12]  /*2d20*/  UIMAD UR50, UR4, UR12, UR50 ;  /* 0x0000000c043272a4 */ /* 0x000fd8000f8e0232 */
.L_x_38:
[----:B------:R-:W-:Y:S01]  /*2d30*/  R2UR UR5, R92 ;  /* 0x000000005c0572ca */ /* 0x000fe200000e0000 */
[----:B------:R-:W-:Y:S01]  /*2d40*/  UMOV UR36, UR42 ;  /* 0x0000002a00247c82 */ /* 0x000fe20008000000 */
[----:B------:R-:W-:Y:S02]  /*2d50*/  R2UR UR4, R91 ;  /* 0x000000005b0472ca */ /* 0x000fe400000e0000 */
[----:B------:R-:W-:Y:S02]  /*2d60*/  PLOP3.LUT P1, PT, PT, PT, PT, 0x80, 0x8 ;  /* 0x000000000008781c */ /* 0x000fe40003f2f070 */
[----:B------:R-:W-:-:S07]  /*2d70*/  LOP3.LUT R2, R2, 0x1, RZ, 0x3c, !PT ;  /* 0x0000000102027812 */ /* 0x000fce00078e3cff */
[----:B------:R-:W-:Y:S02]  /*2d80*/  UIADD3 UR52, UPT, UPT, UR50, UR5, URZ ;  /* 0x0000000532347290 */ /* 0x000fe4000fffe0ff */
[----:B------:R-:W-:Y:S01]  /*2d90*/  UIADD3 UR24, UPT, UPT, UR48, UR4, URZ ;  /* 0x0000000430187290 */ /* 0x000fe2000fffe0ff */
[----:B------:R-:W-:Y:S11]  /*2da0*/  BRA.U UP1, `(.L_x_39) ;  /* 0xffffffe901a47547 */ /* 0x000ff6000b83ffff */
[----:B------:R-:W-:Y:S01]  /*2db0*/  UIADD3 UR30, UPT, UPT, UR30, 0x40, URZ ;  /* 0x000000401e1e7890 */ /* 0x000fe2000fffe0ff */
[----:B------:R-:W-:-:S03]  /*2dc0*/  MOV R2, UR27 ;  /* 0x0000001b00027c02 */ /* 0x000fc60008000f00 */
[----:B------:R-:W-:Y:S01]  /*2dd0*/  ULEA UR4, UR31, UR30, 0x3 ;  /* 0x0000001e1f047291 */ /* 0x000fe2000f8e18ff */
[----:B------:R-:W-:-:S08]  /*2de0*/  SHF.L.U32 R2, R2, 0x1f, RZ ;  /* 0x0000001f02027819 */ /* 0x000fd000000006ff */
[----:B------:R-:W1:Y:S02]  /*2df0*/  SYNCS.PHASECHK.TRANS64.TRYWAIT P0, [UR4], R2 ;  /* 0x00000002ff0075a7 */ /* 0x000e640008001104 */
[----:B-1----:R-:W-:Y:S05]  /*2e00*/  @!P0 BRA `(.L_x_40) ;  /* 0x0000007400b48947 */ /* 0x002fea0003800000 */
.L_x_151:
[----:B------:R-:W-:-:S04]  /*2e10*/  UIADD3 UR4, UPT, UPT, UR31, 0x1, URZ ;  /* 0x000000011f047890 */ /* 0x000fc8000fffe0ff */
[----:B------:R-:W-:-:S04]  /*2e20*/  UISETP.NE.AND UP0, UPT, UR4, 0x8, UPT ;  /* 0x000000080400788c */ /* 0x000fc8000bf05270 */
[----:B------:R-:W-:Y:S02]  /*2e30*/  USEL UR5, URZ, 0x1, UP0 ;  /* 0x00000001ff057887 */ /* 0x000fe40008000000 */
[----:B------:R-:W-:Y:S02]  /*2e40*/  USEL UR4, UR4, URZ, UP0 ;  /* 0x000000ff04047287 */ /* 0x000fe40008000000 */
[----:B------:R-:W-:Y:S02]  /*2e50*/  ULOP3.LUT UR6, UR27, UR5, URZ, 0x3c, !UPT ;  /* 0x000000051b067292 */ /* 0x000fe4000f8e3cff */
[----:B------:R-:W-:-:S04]  /*2e60*/  ULEA UR5, UR4, UR30, 0x3 ;  /* 0x0000001e04057291 */ /* 0x000fc8000f8e18ff */
[----:B-1----:R-:W-:-:S04]  /*2e70*/  MOV R2, UR6 ;  /* 0x0000000600027c02 */ /* 0x002fc80008000f00 */
[----:B------:R-:W-:-:S04]  /*2e80*/  SHF.L.U32 R2, R2, 0x1f, RZ ;  /* 0x0000001f02027819 */ /* 0x000fc800000006ff */
[----:B------:R-:W1:Y:S02]  /*2e90*/  SYNCS.PHASECHK.TRANS64.TRYWAIT P0, [UR5], R2 ;  /* 0x00000002ff0075a7 */ /* 0x000e640008001105 */
[----:B-1----:R-:W-:Y:S05]  /*2ea0*/  @!P0 BRA `(.L_x_41) ;  /* 0x0000007400a48947 */ /* 0x002fea0003800000 */
.L_x_153:
        /* <DEDUP_REMOVED lines=10> */
.L_x_155:
        /* <DEDUP_REMOVED lines=10> */
.L_x_157:
        /* <DEDUP_REMOVED lines=10> */
.L_x_159:
        /* <DEDUP_REMOVED lines=10> */
.L_x_161:
        /* <DEDUP_REMOVED lines=10> */
.L_x_163:
[----:B------:R-:W-:-:S04]  /*31d0*/  UIADD3 UR4, UPT, UPT, UR4, 0x1, URZ ;  /* 0x0000000104047890 */ /* 0x000fc8000fffe0ff */
[----:B------:R-:W-:-:S04]  /*31e0*/  UISETP.NE.AND UP0, UPT, UR4, 0x8, UPT ;  /* 0x000000080400788c */ /* 0x000fc8000bf05270 */
[----:B------:R-:W-:Y:S02]  /*31f0*/  USEL UR5, URZ, 0x1, UP0 ;  /* 0x00000001ff057887 */ /* 0x000fe40008000000 */
[----:B------:R-:W-:Y:S02]  /*3200*/  USEL UR4, UR4, URZ, UP0 ;  /* 0x000000ff04047287 */ /* 0x000fe40008000000 */
[----:B------:R-:W-:Y:S02]  /*3210*/  ULOP3.LUT UR5, UR6, UR5, URZ, 0x3c, !UPT ;  /* 0x0000000506057292 */ /* 0x000fe4000f8e3cff */
[----:B------:R-:W-:-:S04]  /*3220*/  ULEA UR4, UR4, UR30, 0x3 ;  /* 0x0000001e04047291 */ /* 0x000fc8000f8e18ff */
[----:B-1----:R-:W-:Y:S02]  /*3230*/  IMAD.U32 R2, RZ, RZ, UR5 ;  /* 0x00000005ff027e24 */ /* 0x002fe4000f8e00ff */
[----:B------:R-:W-:-:S03]  /*3240*/  MOV R0, UR4 ;  /* 0x0000000400007c02 */ /* 0x000fc60008000f00 */
[----:B------:R-:W-:-:S07]  /*3250*/  SHF.L.U32 R2, R2, 0x1f, RZ ;  /* 0x0000001f02027819 */ /* 0x000fce00000006ff */
.L_x_47:
[----:B-1----:R1:W2:Y:S02]  /*3260*/  SYNCS.PHASECHK.TRANS64.TRYWAIT P0, [R0+URZ], R2 ;  /* 0x00000002000075a7 */ /* 0x0022a400080011ff */
[----:B--2---:R-:W-:Y:S05]  /*3270*/  @!P0 NANOSLEEP.SYNCS 0x989680 ;  /* 0x009896800000895d */ /* 0x004fea0003900000 */
[----:B------:R-:W2:Y:S02]  /*3280*/  @!P0 SYNCS.PHASECHK.TRANS64 P0, [R0+URZ], R2 ;  /* 0x00000002000085a7 */ /* 0x000ea400080010ff */
[----:B--2---:R-:W-:Y:S05]  /*3290*/  @P0 EXIT ;  /* 0x000000000000094d */ /* 0x004fea0003800000 */
[----:B------:R-:W-:Y:S05]  /*32a0*/  BRA `(.L_x_47) ;  /* 0xfffffffc00ec7947 */ /* 0x000fea000383ffff */
.L_x_21:
[----:B------:R-:W2:Y:S02]  /*32b0*/  S2UR UR4, SR_CgaCtaId ;  /* 0x00000000000479c3 */ /* 0x000ea40000008800 */
[----:B--2---:R-:W-:-:S04]  /*32c0*/  UISETP.NE.AND UP0, UPT, UR4, URZ, UPT ;  /* 0x000000ff0400728c */ /* 0x004fc8000bf05270 */
[----:B------:R-:W-:-:S09]  /*32d0*/  UISETP.NE.OR UP0, UPT, UR18, 0x1, UP0 ;  /* 0x000000011200788c */ /* 0x000fd20008705670 */
[----:B------:R-:W-:Y:S05]  /*32e0*/  BRA.U UP0, `(.L_x_48) ;  /* 0x0000000100b47547 */ /* 0x000fea000b800000 */
[----:B------:R-:W2:Y:S01]  /*32f0*/  S2UR UR5, SR_CgaCtaId ;  /* 0x00000000000579c3 */ /* 0x000ea20000008800 */
[----:B------:R-:W-:Y:S01]  /*3300*/  UMOV UR4, 0x400 ;  /* 0x0000040000047882 */ /* 0x000fe20000000000 */
[----:B------:R-:W-:Y:S01]  /*3310*/  HFMA2 R2, -RZ, RZ, 0, 5.9604644775390625e-08 ;  /* 0x00000001ff027431 */ /* 0x000fe200000001ff */
[----:B------:R-:W-:Y:S01]  /*3320*/  ISETP.GE.U32.AND P0, PT, R3, 0x2, PT ;  /* 0x000000020300780c */ /* 0x000fe20003f06070 */
[----:B------:R-:W-:Y:S01]  /*3330*/  IMAD.MOV.U32 R8, RZ, RZ, RZ ;  /* 0x000000ffff087224 */ /* 0x000fe200078e00ff */
[----:B--2---:R-:W-:-:S04]  /*3340*/  ULEA UR4, UR5, UR4, 0x18 ;  /* 0x0000000405047291 */ /* 0x004fc8000f8ec0ff */
[----:B------:R-:W-:Y:S02]  /*3350*/  UIADD3 UR5, UPT, UPT, UR4, 0xd8, URZ ;  /* 0x000000d804057890 */ /* 0x000fe4000fffe0ff */
[----:B------:R-:W-:Y:S02]  /*3360*/  UIADD3 UR8, UPT, UPT, UR4, 0xd0, URZ ;  /* 0x000000d004087890 */ /* 0x000fe4000fffe0ff */
[----:B------:R-:W-:-:S12]  /*3370*/  UPRMT UR5, URZ, 0x654, UR5 ;  /* 0x00000654ff057896 */ /* 0x000fd80008000005 */
.L_x_51:
[----:B------:R-:W-:Y:S01]  /*3380*/  SHF.L.U32 R6, R2, 0x1f, RZ ;  /* 0x0000001f02067819 */ /* 0x000fe200000006ff */
[----:B------:R-:W-:Y:S02]  /*3390*/  IMAD.U32 R4, RZ, RZ, UR8 ;  /* 0x00000008ff047e24 */ /* 0x000fe4000f8e00ff */
[----:B------:R-:W-:Y:S01]  /*33a0*/  @!P0 IMAD.MOV.U32 R5, RZ, RZ, 0x10 ;  /* 0x00000010ff058424 */ /* 0x000fe200078e00ff */
[----:B------:R-:W2:Y:S02]  /*33b0*/  SYNCS.PHASECHK.TRANS64.TRYWAIT P1, [UR4+0xd8], R6 ;  /* 0x0000d806ff0075a7 */ /* 0x000ea40008021104 */
[----:B------:R-:W-:-:S04]  /*33c0*/  PRMT R4, R3, 0x654, R4 ;  /* 0x0000065403047816 */ /* 0x000fc80000000004 */
[----:B------:R-:W-:Y:S01]  /*33d0*/  SEL R0, R4, R0, !P0 ;  /* 0x0000000004007207 */ /* 0x000fe20004000000 */
[----:B--2---:R-:W-:Y:S06]  /*33e0*/  @!P1 BRA `(.L_x_49) ;  /* 0x0000007000e49947 */ /* 0x004fec0003800000 */
.L_x_165:
[----:B------:R-:W-:Y:S01]  /*33f0*/  UIADD3 UR6, UPT, UPT, UR4, 0x110, URZ ;  /* 0x0000011004067890 */ /* 0x000fe2000fffe0ff */
[----:B------:R3:W-:Y:S01]  /*3400*/  @!P0 SYNCS.ARRIVE.TRANS64.RED RZ, [R0+URZ], R5 ;  /* 0x0000000500ff89a7 */ /* 0x0007e200080004ff */
[----:B------:R-:W-:Y:S01]  /*3410*/  UIADD3 UR7, UPT, UPT, UR4, 0xd0, URZ ;  /* 0x000000d004077890 */ /* 0x000fe2000fffe0ff */
[----:B------:R-:W-:-:S08]  /*3420*/  LOP3.LUT R2, R2, 0x1, RZ, 0x3c, !PT ;  /* 0x0000000102027812 */ /* 0x000fd000078e3cff */
[----:B------:R-:W-:Y:S06]  /*3430*/  UGETNEXTWORKID.BROADCAST [UR6], [UR7] ;  /* 0x00000000060073ca */ /* 0x000fec0008000100 */
[----:B---3--:R-:W-:-:S04]  /*3440*/  SHF.L.U32 R5, R8, 0x1f, RZ ;  /* 0x0000001f08057819 */ /* 0x008fc800000006ff */
[----:B------:R-:W3:Y:S02]  /*3450*/  SYNCS.PHASECHK.TRANS64.TRYWAIT P1, [UR4+0xd0], R5 ;  /* 0x0000d005ff0075a7 */ /* 0x000ee40008021104 */
[----:B---3--:R-:W-:Y:S05]  /*3460*/  @!P1 BRA `(.L_x_50) ;  /* 0x0000007000dc9947 */ /* 0x008fea0003800000 */
.L_x_167:
[----:B--2---:R-:W2:Y:S01]  /*3470*/  LDS.128 R4, [UR4+0x110] ;  /* 0x00011004ff047984 */ /* 0x004ea20008000c00 */
[----:B------:R-:W-:Y:S01]  /*3480*/  LOP3.LUT R8, R8, 0x1, RZ, 0x3c, !PT ;  /* 0x0000000108087812 */ /* 0x000fe200078e3cff */
[----:B------:R-:W-:Y:S01]  /*3490*/  @!PT LDS RZ, [RZ] ;  /* 0x00000000fffff984 */ /* 0x000fe20000000800 */
[----:B------:R-:W-:Y:S01]  /*34a0*/  @!PT LDS RZ, [RZ] ;  /* 0x00000000fffff984 */ /* 0x000fe20000000800 */
[----:B------:R-:W-:Y:S01]  /*34b0*/  @!PT LDS RZ, [RZ] ;  /* 0x00000000fffff984 */ /* 0x000fe20000000800 */
[----:B------:R-:W-:Y:S01]  /*34c0*/  @!PT LDS RZ, [RZ] ;  /* 0x00000000fffff984 */ /* 0x000fe20000000800 */
[----:B------:R3:W-:Y:S06]  /*34d0*/  MEMBAR.ALL.CTA ;  /* 0x0000000000007992 */ /* 0x0007ec0000008000 */
[----:B---3--:R-:W3:Y:S02]  /*34e0*/  FENCE.VIEW.ASYNC.S ;  /* 0x00000000000073c6 */ /* 0x008ee40000000000 */
[----:B---3--:R-:W-:Y:S01]  /*34f0*/  SYNCS.ARRIVE.TRANS64.RED.A1T0 RZ, [UR5], RZ ;  /* 0x000000ffffff79a7 */ /* 0x008fe20008100405 */
[----:B--2---:R-:W-:-:S13]  /*3500*/  LOP3.LUT P1, RZ, R6, 0x1, RZ, 0xc0, !PT ;  /* 0x0000000106ff7812 */ /* 0x004fda000782c0ff */
[----:B------:R-:W-:Y:S05]  /*3510*/  @P1 BRA `(.L_x_51) ;  /* 0xfffffffc00981947 */ /* 0x000fea000383ffff */
[----:B------:R-:W-:-:S04]  /*3520*/  SHF.L.U32 R0, R2, 0x1f, RZ ;  /* 0x0000001f02007819 */ /* 0x000fc800000006ff */
[----:B------:R-:W2:Y:S02]  /*3530*/  SYNCS.PHASECHK.TRANS64 P0, [UR4+0xd8], R0 ;  /* 0x0000d800ff0075a7 */ /* 0x000ea40008001004 */
[----:B-12---:R-:W-:Y:S05]  /*3540*/  @P0 EXIT ;  /* 0x000000000000094d */ /* 0x006fea0003800000 */
[----:B------:R-:W-:-:S07]  /*3550*/  MOV R0, UR4 ;  /* 0x0000000400007c02 */ /* 0x000fce0008000f00 */
.L_x_52:
[----:B-1----:R-:W-:-:S04]  /*3560*/  SHF.L.U32 R3, R2, 0x1f, RZ ;  /* 0x0000001f02037819 */ /* 0x002fc800000006ff */
[----:B------:R1:W2:Y:S03]  /*3570*/  SYNCS.PHASECHK.TRANS64.TRYWAIT P0, [R0+URZ+0xd8], R3 ;  /* 0x0000d803000075a7 */ /* 0x0002a600080011ff */
[----:B--2---:R-:W-:Y:S05]  /*3580*/  @!P0 NANOSLEEP.SYNCS 0x989680 ;  /* 0x009896800000895d */ /* 0x004fea0003900000 */
[----:B------:R-:W2:Y:S02]  /*3590*/  @!P0 SYNCS.PHASECHK.TRANS64 P0, [R0+URZ+0xd8], R3 ;  /* 0x0000d803000085a7 */ /* 0x000ea400080010ff */
[----:B--2---:R-:W-:Y:S05]  /*35a0*/  @P0 EXIT ;  /* 0x000000000000094d */ /* 0x004fea0003800000 */
[----:B------:R-:W-:Y:S05]  /*35b0*/  BRA `(.L_x_52) ;  /* 0xfffffffc00e87947 */ /* 0x000fea000383ffff */
.L_x_48:
[----:B------:R-:W-:Y:S05]  /*35c0*/  BRA.U UP4, `(.L_x_53) ;  /* 0x0000001104a87547 */ /* 0x000fea000b800000 */
[----:B------:R-:W2:Y:S01]  /*35d0*/  S2UR UR4, SR_CgaCtaId ;  /* 0x00000000000479c3 */ /* 0x000ea20000008800 */
[----:B------:R-:W-:Y:S01]  /*35e0*/  UMOV UR5, 0x40 ;  /* 0x0000004000057882 */ /* 0x000fe20000000000 */
[----:B------:R-:W-:Y:S01]  /*35f0*/  NOP ;  /* 0x0000000000007918 */ /* 0x000fe20000000000 */
[----:B------:R-:W-:Y:S01]  /*3600*/  UMOV UR6, 0x400 ;  /* 0x0000040000067882 */ /* 0x000fe20000000000 */
[----:B--2---:R-:W-:Y:S02]  /*3610*/  ULEA UR5, UR4, UR5, 0x18 ;  /* 0x0000000504057291 */ /* 0x004fe4000f8ec0ff */
[----:B------:R-:W-:-:S07]  /*3620*/  ULEA UR6, UR4, UR6, 0x18 ;  /* 0x0000000604067291 */ /* 0x000fce000f8ec0ff */
[----:B------:R-:W2:Y:S02]  /*3630*/  LDS.U8 R3, [UR5+0x1c] ;  /* 0x00001c05ff037984 */ /* 0x000ea40008000000 */
[----:B--2---:R-:W-:-:S13]  /*3640*/  ISETP.NE.AND P0, PT, R3, RZ, PT ;  /* 0x000000ff0300720c */ /* 0x004fda0003f05270 */
[----:B------:R-:W-:Y:S05]  /*3650*/  @P0 BRA `(.L_x_54) ;  /* 0x0000000400080947 */ /* 0x000fea0003800000 */
[----:B------:R-:W-:Y:S02]  /*3660*/  UISETP.NE.U32.AND UP1, UPT, UR38, 0x1, UPT ;  /* 0x000000012600788c */ /* 0x000fe4000bf25070 */
[----:B------:R-:W-:-:S07]  /*3670*/  UIADD3 UR7, UPT, UPT, UR5, 0x8, URZ ;  /* 0x0000000805077890 */ /* 0x000fce000fffe0ff */
[----:B------:R-:W-:Y:S05]  /*3680*/  BRA.U !UP1, `(.L_x_55) ;  /* 0x00000001099c7547 */ /* 0x000fea000b800000 */
[----:B------:R-:W-:Y:S01]  /*3690*/  ELECT P0, URZ, PT ;  /* 0x0000000000ff782f */ /* 0x000fe20003800000 */
[----:B------:R-:W-:-:S12]  /*36a0*/  BSSY B0, `(.L_x_55) ;  /* 0x0000025000007945 */ /* 0x000fd80003800000 */
[----:B------:R-:W-:Y:S05]  /*36b0*/  @!P0 BRA `(.L_x_56) ;  /* 0x00000000008c8947 */ /* 0x000fea0003800000 */
[----:B------:R-:W-:-:S05]  /*36c0*/  UMOV UR4, 0x10 ;  /* 0x0000001000047882 */ /* 0x000fca0000000000 */
[----:B------:R-:W-:Y:S04]  /*36d0*/  DEPBAR.LE SB2, 0x36 ;  /* 0x0000ad800000791a */ /* 0x000fe80000000000 */
[----:B------:R-:W2:Y:S02]  /*36e0*/  UTCATOMSWS.2CTA.FIND_AND_SET.ALIGN UP0, UR4, UR4 ;  /* 0x00000004000475e3 */ /* 0x000ea40008200800 */
[----:B--2---:R-:W-:Y:S01]  /*36f0*/  MOV R10, UR4 ;  /* 0x00000004000a7c02 */ /* 0x004fe20008000f00 */
[----:B------:R-:W-:Y:S06]  /*3700*/  BRA.U UP0, `(.L_x_57) ;  /* 0x0000000100187547 */ /* 0x000fec000b800000 */
.L_x_58:
[----:B------:R-:W-:Y:S05]  /*3710*/  NANOSLEEP 0x64 ;  /* 0x000000640000795d */ /* 0x000fea0003800000 */
[----:B------:R-:W-:-:S05]  /*3720*/  UMOV UR4, 0x10 ;  /* 0x0000001000047882 */ /* 0x000fca0000000000 */
[----:B------:R-:W-:Y:S04]  /*3730*/  DEPBAR.LE SB2, 0x36 ;  /* 0x0000ad800000791a */ /* 0x000fe80000000000 */
[----:B------:R-:W2:Y:S02]  /*3740*/  UTCATOMSWS.2CTA.FIND_AND_SET.ALIGN UP0, UR4, UR4 ;  /* 0x00000004000475e3 */ /* 0x000ea40008200800 */
[----:B--2---:R-:W-:Y:S01]  /*3750*/  MOV R10, UR4 ;  /* 0x00000004000a7c02 */ /* 0x004fe20008000f00 */
[----:B------:R-:W-:Y:S05]  /*3760*/  BRA.U !UP0, `(.L_x_58) ;  /* 0xfffffffd08e87547 */ /* 0x000fea000b83ffff */
.L_x_57:
[----:B------:R-:W2:Y:S01]  /*3770*/  LDS R6, [UR5+0x10] ;  /* 0x00001005ff067984 */ /* 0x000ea20008000800 */
[----:B------:R-:W-:Y:S01]  /*3780*/  IMAD.U32 R3, RZ, RZ, UR6 ;  /* 0x00000006ff037e24 */ /* 0x000fe2000f8e00ff */
[----:B------:R-:W-:-:S03]  /*3790*/  MOV R4, UR37 ;  /* 0x0000002500047c02 */ /* 0x000fc60008000f00 */
[----:B------:R-:W-:Y:S01]  /*37a0*/  VIADD R3, R3, 0x120 ;  /* 0x0000012003037836 */ /* 0x000fe20000000000 */
[----:B--2---:R-:W-:-:S04]  /*37b0*/  SHF.L.U32 R6, R6, 0x1f, RZ ;  /* 0x0000001f06067819 */ /* 0x004fc800000006ff */
[----:B------:R-:W2:Y:S02]  /*37c0*/  SYNCS.PHASECHK.TRANS64.TRYWAIT P0, [UR5+0x8], R6 ;  /* 0x00000806ff0075a7 */ /* 0x000ea40008001105 */
[----:B--2---:R-:W-:Y:S05]  /*37d0*/  @P0 BRA `(.L_x_59) ;  /* 0x0000000000080947 */ /* 0x004fea0003800000 */
[----:B------:R-:W2:Y:S02]  /*37e0*/  SYNCS.PHASECHK.TRANS64.TRYWAIT P0, [UR5+0x8], R6 ;  /* 0x00000806ff0075a7 */ /* 0x000ea40008001105 */
[----:B--2---:R-:W-:Y:S05]  /*37f0*/  @!P0 BRA `(.L_x_60) ;  /* 0x0000007000108947 */ /* 0x004fea0003800000 */
.L_x_59:
[----:B------:R-:W-:Y:S01]  /*3800*/  PRMT R4, R4, 0x654, R3 ;  /* 0x0000065404047816 */ /* 0x000fe20000000003 */
[----:B------:R-:W-:Y:S01]  /*3810*/  HFMA2 R3, -RZ, RZ, 0, 5.9604644775390625e-08 ;  /* 0x00000001ff037431 */ /* 0x000fe200000001ff */
[----:B------:R-:W-:Y:S01]  /*3820*/  UPRMT UR4, UR37, 0x654, UR7 ;  /* 0x0000065425047896 */ /* 0x000fe20008000007 */
[----:B------:R-:W-:Y:S02]  /*3830*/  IMAD.MOV.U32 R8, RZ, RZ, 0xffff ;  /* 0x0000ffffff087424 */ /* 0x000fe400078e00ff */
[----:B--2---:R-:W-:Y:S02]  /*3840*/  IMAD.MOV.U32 R6, RZ, RZ, 0x4 ;  /* 0x00000004ff067424 */ /* 0x004fe400078e00ff */
[----:B------:R-:W-:Y:S01]  /*3850*/  IMAD.SHL.U32 R9, R10, 0x20, RZ ;  /* 0x000000200a097824 */ /* 0x000fe200078e00ff */
[----:B------:R-:W-:Y:S02]  /*3860*/  MOV R5, UR4 ;  /* 0x0000000400057c02 */ /* 0x000fe40008000f00 */
[-C--:B------:R-:W-:Y:S01]  /*3870*/  SHF.L.U32 R8, R8, R10.reuse, RZ ;  /* 0x0000000a08087219 */ /* 0x080fe200000006ff */
[----:B------:R2:W-:Y:S01]  /*3880*/  SYNCS.ARRIVE.TRANS64.RED RZ, [UR4], R6 ;  /* 0x00000006ffff79a7 */ /* 0x0005e20008000404 */
[----:B------:R-:W-:Y:S01]  /*3890*/  SHF.L.U32 R7, R3, R10, RZ ;  /* 0x0000000a03077219 */ /* 0x000fe200000006ff */
[----:B------:R2:W-:Y:S04]  /*38a0*/  STS [UR6+0x120], R9 ;  /* 0x00012009ff007988 */ /* 0x0005e80008000806 */
[----:B------:R2:W-:Y:S04]  /*38b0*/  STAS [R4.64], R10 ;  /* 0x0000000a04007dbd */ /* 0x0005e8000c0008ff */
[----:B------:R2:W-:Y:S04]  /*38c0*/  ATOMS.OR RZ, [UR5+0x14], R8 ;  /* 0x00001408ffff798c */ /* 0x0005e8000b000005 */
[----:B------:R2:W-:Y:S04]  /*38d0*/  ATOMS.OR RZ, [UR5+0x18], R7 ;  /* 0x00001807ffff798c */ /* 0x0005e8000b000005 */
[----:B------:R2:W-:Y:S02]  /*38e0*/  ATOMS.XOR RZ, [UR5+0x10], R3 ;  /* 0x00001003ffff798c */ /* 0x0005e4000b800005 */
.L_x_56:
[----:B-1----:R-:W-:Y:S05]  /*38f0*/  BSYNC B0 ;  /* 0x0000000000007941 */ /* 0x002fea0003800000 */
.L_x_55:
[----:B------:R-:W-:Y:S05]  /*3900*/  BRA.U UP1, `(.L_x_61) ;  /* 0x00000001016c7547 */ /* 0x000fea000b800000 */
[----:B------:R-:W-:-:S03]  /*3910*/  UMOV UR4, 0xffffffff ;  /* 0xffffffff00047882 */ /* 0x000fc60000000000 */
[----:B------:R-:W-:Y:S05]  /*3920*/  BRA.DIV UR4, `(.L_x_62) ;  /* 0x0000006e04dc7947 */ /* 0x000fea000b800000 */
[----:B------:R-:W-:-:S13]  /*3930*/  ELECT P0, URZ, PT ;  /* 0x0000000000ff782f */ /* 0x000fda0003800000 */
.L_x_170:
[----:B------:R-:W-:Y:S05]  /*3940*/  @!P0 BRA `(.L_x_61) ;  /* 0x00000000005c8947 */ /* 0x000fea0003800000 */
[----:B--2---:R-:W2:Y:S02]  /*3950*/  LDS R4, [UR5+0x10] ;  /* 0x00001005ff047984 */ /* 0x004ea40008000800 */
[----:B--2---:R-:W-:-:S04]  /*3960*/  SHF.L.U32 R4, R4, 0x1f, RZ ;  /* 0x0000001f04047819 */ /* 0x004fc800000006ff */
[----:B------:R-:W2:Y:S02]  /*3970*/  SYNCS.PHASECHK.TRANS64.TRYWAIT P0, [UR5+0x8], R4 ;  /* 0x00000804ff0075a7 */ /* 0x000ea40008001105 */
[----:B--2---:R-:W-:Y:S05]  /*3980*/  @P0 BRA `(.L_x_63) ;  /* 0x0000000000080947 */ /* 0x004fea0003800000 */
[----:B------:R-:W2:Y:S02]  /*3990*/  SYNCS.PHASECHK.TRANS64.TRYWAIT P0, [UR5+0x8], R4 ;  /* 0x00000804ff0075a7 */ /* 0x000ea40008001105 */
[----:B--2---:R-:W-:Y:S05]  /*39a0*/  @!P0 BRA `(.L_x_64) ;  /* 0x0000006c00e08947 */ /* 0x004fea0003800000 */
.L_x_63:
[----:B------:R-:W3:Y:S01]  /*39b0*/  LDS R6, [UR6+0x120] ;  /* 0x00012006ff067984 */ /* 0x000ee20008000800 */
[----:B--2---:R-:W-:Y:S02]  /*39c0*/  HFMA2 R3, -RZ, RZ, 0, 5.9604644775390625e-08 ;  /* 0x00000001ff037431 */ /* 0x004fe400000001ff */
[----:B------:R-:W-:Y:S01]  /*39d0*/  IMAD.MOV.U32 R4, RZ, RZ, 0xffff ;  /* 0x0000ffffff047424 */ /* 0x000fe200078e00ff */
[----:B------:R-:W-:Y:S01]  /*39e0*/  UPRMT UR4, UR37, 0x654, UR7 ;  /* 0x0000065425047896 */ /* 0x000fe20008000007 */
[----:B---3--:R-:W-:-:S03]  /*39f0*/  IMAD.SHL.U32 R5, R6, 0x20, RZ ;  /* 0x0000002006057824 */ /* 0x008fc600078e00ff */
[-C--:B------:R-:W-:Y:S02]  /*3a00*/  SHF.L.U32 R4, R4, R6.reuse, RZ ;  /* 0x0000000604047219 */ /* 0x080fe400000006ff */
[----:B------:R-:W-:Y:S01]  /*3a10*/  SHF.L.U32 R6, R3, R6, RZ ;  /* 0x0000000603067219 */ /* 0x000fe200000006ff */
[----:B------:R3:W-:Y:S04]  /*3a20*/  STS [UR6+0x120], R5 ;  /* 0x00012005ff007988 */ /* 0x0007e80008000806 */
[----:B------:R3:W-:Y:S04]  /*3a30*/  ATOMS.OR RZ, [UR5+0x14], R4 ;  /* 0x00001404ffff798c */ /* 0x0007e8000b000005 */
[----:B------:R3:W-:Y:S01]  /*3a40*/  ATOMS.OR RZ, [UR5+0x18], R6 ;  /* 0x00001806ffff798c */ /* 0x0007e2000b000005 */
[----:B------:R-:W-:Y:S03]  /*3a50*/  SYNCS.ARRIVE.TRANS64.RED.A1T0 RZ, [UR4], RZ ;  /* 0x000000ffffff79a7 */ /* 0x000fe60008100404 */
[----:B------:R3:W-:Y:S01]  /*3a60*/  ATOMS.XOR RZ, [UR5+0x10], R3 ;  /* 0x00001003ffff798c */ /* 0x0007e2000b800005 */
[----:B------:R-:W-:Y:S05]  /*3a70*/  BRA `(.L_x_61) ;  /* 0x0000000000107947 */ /* 0x000fea0003800000 */
.L_x_54:
[----:B------:R-:W-:Y:S02]  /*3a80*/  MOV R3, 0xffffffff ;  /* 0xffffffff00037802 */ /* 0x000fe40000000f00 */
[----:B------:R-:W-:-:S03]  /*3a90*/  MOV R4, 0x3ac0 ;  /* 0x00003ac000047802 */ /* 0x000fc60000000f00 */
[----:B------:R2:W-:Y:S04]  /*3aa0*/  STS [UR6+0x120], R3 ;  /* 0x00012003ff007988 */ /* 0x0005e80008000806 */
[----:B-12--5:R-:W-:Y:S05]  /*3ab0*/  CALL.REL.NOINC `($__internal_1_$__cuda_sm10x_tcgen05_guardrail_trap_phase_invalid_during_alloc) ;  /* 0x0000007400907944 */ /* 0x026fea0003c00000 */
.L_x_61:
[----:B------:R-:W-:Y:S05]  /*3ac0*/  WARPSYNC.ALL ;  /* 0x0000000000007948 */ /* 0x000fea0003800000 */
[----:B------:R-:W4:Y:S01]  /*3ad0*/  S2UR UR20, SR_CgaCtaId ;  /* 0x00000000001479c3 */ /* 0x000f220000008800 */
[----:B------:R-:W-:Y:S01]  /*3ae0*/  UMOV UR4, 0x400 ;  /* 0x0000040000047882 */ /* 0x000fe20000000000 */
[----:B------:R-:W-:-:S06]  /*3af0*/  NOP ;  /* 0x0000000000007918 */ /* 0x000fcc0000000000 */
[----:B------:R-:W-:Y:S06]  /*3b00*/  BAR.ARV 0x6, 0xa0 ;  /* 0x0182800000007b1d */ /* 0x000fec0000002000 */
[----:B------:R-:W1:Y:S01]  /*3b10*/  LDCU.64 UR6, c[0x0][0x388] ;  /* 0x00007100ff0677ac */ /* 0x000e620008000a00 */
[----:B------:R-:W-:Y:S01]  /*3b20*/  LOP3.LUT R2, R2, 0xffff, RZ, 0xc0, !PT ;  /* 0x0000ffff02027812 */ /* 0x000fe200078ec0ff */
[----:B--2---:R-:W-:Y:S01]  /*3b30*/  IMAD.MOV.U32 R8, RZ, RZ, 0x1 ;  /* 0x00000001ff087424 */ /* 0x004fe200078e00ff */
[----:B------:R-:W-:Y:S01]  /*3b40*/  LOP3.LUT R0, R0, 0xffff, RZ, 0xc0, !PT ;  /* 0x0000ffff00007812 */ /* 0x000fe200078ec0ff */
[----:B------:R-:W2:Y:S01]  /*3b50*/  LDCU.64 UR8, c[0x0][0x390] ;  /* 0x00007200ff0877ac */ /* 0x000ea20008000a00 */
[----:B------:R-:W-:Y:S01]  /*3b60*/  R2UR UR21, R2 ;  /* 0x00000000021572ca */ /* 0x000fe200000e0000 */
[----:B------:R-:W-:Y:S01]  /*3b70*/  IMAD.MOV.U32 R2, RZ, RZ, RZ ;  /* 0x000000ffff027224 */ /* 0x000fe200078e00ff */
[----:B------:R-:W-:Y:S01]  /*3b80*/  R2UR UR35, R0 ;  /* 0x00000000002372ca */ /* 0x000fe200000e0000 */
[----:B------:R-:W-:Y:S01]  /*3b90*/  IMAD.MOV.U32 R0, RZ, RZ, RZ ;  /* 0x000000ffff007224 */ /* 0x000fe200078e00ff */
[----:B------:R-:W-:Y:S01]  /*3ba0*/  UMOV UR24, URZ ;  /* 0x000000ff00187c82 */ /* 0x000fe20008000000 */
[----:B----4-:R-:W-:Y:S01]  /*3bb0*/  ULEA UR20, UR20, UR4, 0x18 ;  /* 0x0000000414147291 */ /* 0x010fe2000f8ec0ff */
[----:B------:R-:W-:Y:S01]  /*3bc0*/  UMOV UR19, URZ ;  /* 0x000000ff00137c82 */ /* 0x000fe20008000000 */
[----:B------:R-:W-:-:S02]  /*3bd0*/  UISETP.NE.AND UP3, UPT, UR38, URZ, UPT ;  /* 0x000000ff2600728c */ /* 0x000fc4000bf65270 */
[----:B------:R-:W-:Y:S01]  /*3be0*/  UIADD3 UR34, UPT, UPT, UR20, 0xd8, URZ ;  /* 0x000000d814227890 */ /* 0x000fe2000fffe0ff */
[----:B------:R-:W-:Y:S01]  /*3bf0*/  UMOV UR32, 0x0 ;  /* 0x0000000000207882 */ /* 0x000fe20000000000 */
[----:B-1----:R-:W-:-:S03]  /*3c00*/  UIADD3 UR4, UPT, UPT, UR6, 0x3f, URZ ;  /* 0x0000003f06047890 */ /* 0x002fc6000fffe0ff */
[----:B---3--:R-:W1:Y:S01]  /*3c10*/  LDS R3, [UR20+0x120] ;  /* 0x00012014ff037984 */ /* 0x008e620008000800 */
[----:B------:R-:W-:Y:S01]  /*3c20*/  UMOV UR33, 0x10200010 ;  /* 0x1020001000217882 */ /* 0x000fe20000000000 */
[----:B------:R-:W-:Y:S02]  /*3c30*/  UPRMT UR34, URZ, 0x654, UR34 ;  /* 0x00000654ff227896 */ /* 0x000fe40008000022 */
[----:B------:R-:W-:Y:S01]  /*3c40*/  USHF.R.S32.HI UR5, URZ, 0x1f, UR4 ;  /* 0x0000001fff057899 */ /* 0x000fe20008011404 */
[----:B------:R-:W-:Y:S01]  /*3c50*/  UMOV UR30, 0x0 ;  /* 0x00000000001e7882 */ /* 0x000fe20000000000 */
[----:B------:R-:W-:Y:S02]  /*3c60*/  UMOV UR31, 0x10200010 ;  /* 0x10200010001f7882 */ /* 0x000fe40000000000 */
[----:B------:R-:W-:Y:S02]  /*3c70*/  ULEA.HI UR4, UR5, UR4, URZ, 0x6 ;  /* 0x0000000405047291 */ /* 0x000fe4000f8f30ff */
[----:B------:R-:W-:-:S02]  /*3c80*/  UIADD3 UR5, UPT, UPT, UR20, 0x8400, URZ ;  /* 0x0000840014057890 */ /* 0x000fc4000fffe0ff */
[----:B------:R-:W-:Y:S02]  /*3c90*/  USHF.R.S32.HI UR4, URZ, 0x6, UR4 ;  /* 0x00000006ff047899 */ /* 0x000fe40008011404 */
[----:B------:R-:W-:Y:S02]  /*3ca0*/  USHF.R.U32.HI UR5, URZ, 0x4, UR5 ;  /* 0x00000004ff057899 */ /* 0x000fe40008011605 */
[----:B------:R-:W-:Y:S02]  /*3cb0*/  UIMAD UR4, UR4, UR7, URZ ;  /* 0x00000007040472a4 */ /* 0x000fe4000f8e02ff */
[----:B------:R-:W-:Y:S02]  /*3cc0*/  ULOP3.LUT UR5, UR5, 0x3fff, URZ, 0xc0, !UPT ;  /* 0x00003fff05057892 */ /* 0x000fe4000f8ec0ff */
[----:B--2---:R-:W-:Y:S02]  /*3cd0*/  UIMAD UR4, UR4, UR8, URZ ;  /* 0x00000008040472a4 */ /* 0x004fe4000f8e02ff */
[----:B------:R-:W-:-:S02]  /*3ce0*/  ULOP3.LUT UR22, UR5, 0x10000, URZ, 0xfc, !UPT ;  /* 0x0001000005167892 */ /* 0x000fc4000f8efcff */
[----:B------:R-:W-:Y:S02]  /*3cf0*/  UIMAD UR9, UR4, UR9, URZ ;  /* 0x00000009040972a4 */ /* 0x000fe4000f8e02ff */
[----:B------:R-:W-:Y:S02]  /*3d00*/  UIADD3 UR4, UPT, UPT, UR20, 0x28400, URZ ;  /* 0x0002840014047890 */ /* 0x000fe4000fffe0ff */
[----:B------:R-:W-:Y:S02]  /*3d10*/  UIADD3 UR36, UPT, UPT, UR9, -0x1, URZ ;  /* 0xffffffff09247890 */ /* 0x000fe4000fffe0ff */
[----:B------:R-:W-:Y:S02]  /*3d20*/  USHF.R.U32.HI UR4, URZ, 0x4, UR4 ;  /* 0x00000004ff047899 */ /* 0x000fe40008011604 */
[----:B------:R-:W-:Y:S02]  /*3d30*/  UISETP.GE.AND UP4, UPT, UR9, 0x1, UPT ;  /* 0x000000010900788c */ /* 0x000fe4000bf86270 */
[----:B------:R-:W-:Y:S01]  /*3d40*/  ULOP3.LUT UR4, UR4, 0x3fff, URZ, 0xc0, !UPT ;  /* 0x00003fff04047892 */ /* 0x000fe2000f8ec0ff */
[----:B------:R-:W-:Y:S01]  /*3d50*/  UMOV UR28, 0x0 ;  /* 0x00000000001c7882 */ /* 0x000fe20000000000 */
[----:B------:R-:W-:-:S02]  /*3d60*/  UMOV UR29, 0x10200010 ;  /* 0x10200010001d7882 */ /* 0x000fc40000000000 */
[----:B------:R-:W-:Y:S01]  /*3d70*/  ULOP3.LUT UR23, UR4, 0x10000, URZ, 0xfc, !UPT ;  /* 0x0001000004177892 */ /* 0x000fe2000f8efcff */
[C---:B-1----:R-:W-:Y:S01]  /*3d80*/  VIADD R5, R3.reuse, 0x80 ;  /* 0x0000008003057836 */ /* 0x042fe20000000000 */
[----:B------:R-:W-:Y:S01]  /*3d90*/  LOP3.LUT R4, R3, 0xffff, RZ, 0xc0, !PT ;  /* 0x0000ffff03047812 */ /* 0x000fe200078ec0ff */
[----:B------:R-:W-:Y:S01]  /*3da0*/  UMOV UR26, 0x0 ;  /* 0x00000000001a7882 */ /* 0x000fe20000000000 */
[----:B------:R-:W-:Y:S02]  /*3db0*/  UMOV UR27, 0x10200010 ;  /* 0x10200010001b7882 */ /* 0x000fe40000000000 */
[----:B------:R-:W-:-:S05]  /*3dc0*/  LOP3.LUT R5, R5, 0xffff, RZ, 0xc0, !PT ;  /* 0x0000ffff05057812 */ /* 0x000fca00078ec0ff */
[----:B------:R1:W-:Y:S02]  /*3dd0*/  STL.64 [R1], R4 ;  /* 0x0000000401007387 */ /* 0x0003e40000100a00 */
.L_x_73:
[----:B-1----:R-:W-:-:S04]  /*3de0*/  SHF.L.U32 R5, R2, 0x1f, RZ ;  /* 0x0000001f02057819 */ /* 0x002fc800000006ff */
[----:B------:R-:W1:Y:S02]  /*3df0*/  SYNCS.PHASECHK.TRANS64.TRYWAIT P0, [UR20+0xd0], R5 ;  /* 0x0000d005ff0075a7 */ /* 0x000e640008001114 */
[----:B-1-34-:R-:W-:Y:S05]  /*3e00*/  @!P0 BRA `(.L_x_65) ;  /* 0x0000006800e08947 */ /* 0x01afea0003800000 */
.L_x_172:
[----:B-1----:R-:W1:Y:S01]  /*3e10*/  LDS.128 R4, [UR20+0x110] ;  /* 0x00011014ff047984 */ /* 0x002e620008000c00 */
[----:B------:R-:W-:Y:S01]  /*3e20*/  ULEA UR25, UR24, UR20, 0x3 ;  /* 0x0000001418197291 */ /* 0x000fe2000f8e18ff */
[----:B------:R-:W-:Y:S01]  /*3e30*/  @!PT LDS RZ, [RZ] ;  /* 0x00000000fffff984 */ /* 0x000fe20000000800 */
[----:B------:R-:W-:Y:S01]  /*3e40*/  @!PT LDS RZ, [RZ] ;  /* 0x00000000fffff984 */ /* 0x000fe20000000800 */
[----:B------:R-:W-:Y:S01]  /*3e50*/  @!PT LDS RZ, [RZ] ;  /* 0x00000000fffff984 */ /* 0x000fe20000000800 */
[----:B------:R-:W-:Y:S01]  /*3e60*/  @!PT LDS RZ, [RZ] ;  /* 0x00000000fffff984 */ /* 0x000fe20000000800 */
[----:B------:R2:W-:Y:S06]  /*3e70*/  MEMBAR.ALL.CTA ;  /* 0x0000000000007992 */ /* 0x0005ec0000008000 */
[----:B--2---:R-:W2:Y:S02]  /*3e80*/  FENCE.VIEW.ASYNC.S ;  /* 0x00000000000073c6 */ /* 0x004ea40000000000 */
[----:B--2---:R-:W-:Y:S01]  /*3e90*/  SYNCS.ARRIVE.TRANS64.RED.A1T0 RZ, [UR34], RZ ;  /* 0x000000ffffff79a7 */ /* 0x004fe20008100422 */
[----:B-1----:R-:W-:Y:S01]  /*3ea0*/  LOP3.LUT P3, RZ, R6, 0x1, RZ, 0xc0, !PT ;  /* 0x0000000106ff7812 */ /* 0x002fe2000786c0ff */
[----:B------:R-:W-:-:S12]  /*3eb0*/  BRA.U UP3, `(.L_x_66) ;  /* 0x00000001030c7547 */ /* 0x000fd8000b800000 */
[----:B------:R-:W-:-:S04]  /*3ec0*/  SHF.L.U32 R5, R8, 0x1f, RZ ;  /* 0x0000001f08057819 */ /* 0x000fc800000006ff */
[----:B------:R-:W1:Y:S02]  /*3ed0*/  SYNCS.PHASECHK.TRANS64.TRYWAIT P0, [UR25+0xf0], R5 ;  /* 0x0000f005ff0075a7 */ /* 0x000e640008001119 */
[----:B-1----:R-:W-:Y:S05]  /*3ee0*/  @!P0 BRA `(.L_x_67) ;  /* 0x0000006800c08947 */ /* 0x002fea0003800000 */
.L_x_66:
[----:B------:R-:W-:Y:S05]  /*3ef0*/  BRA.U UP3, `(.L_x_68) ;  /* 0x0000000503047547 */ /* 0x000fea000b800000 */
[----:B------:R-:W-:Y:S05]  /*3f00*/  BRA.U !UP4, `(.L_x_69) ;  /* 0x000000010cf47547 */ /* 0x000fea000b800000 */
[----:B------:R-:W-:Y:S01]  /*3f10*/  ULEA UR4, UR24, UR49, 0x2 ;  /* 0x0000003118047291 */ /* 0x000fe2000f8e10ff */
[----:B-1----:R-:W-:-:S08]  /*3f20*/  SHF.L.U32 R4, R0, 0x1f, RZ ;  /* 0x0000001f00047819 */ /* 0x002fd000000006ff */
[----:B------:R-:W5:Y:S01]  /*3f30*/  LDL R5, [UR4] ;  /* 0x00000004ff057983 */ /* 0x000f620008100800 */
[----:B------:R-:W-:Y:S02]  /*3f40*/  ULEA UR4, UR19, UR20, 0x3 ;  /* 0x0000001413047291 */ /* 0x000fe4000f8e18ff */
[----:B------:R-:W-:Y:S01]  /*3f50*/  UPLOP3.LUT UP2, UPT, UPT, UPT, UPT, 0x40, 0x4 ;  /* 0x000000000004789c */ /* 0x000fe20003f4e870 */
[----:B------:R-:W-:-:S06]  /*3f60*/  UMOV UR17, UR36 ;  /* 0x0000002400117c82 */ /* 0x000fcc0008000000 */
[----:B------:R1:W2:Y:S01]  /*3f70*/  SYNCS.PHASECHK.TRANS64.TRYWAIT P2, [UR4], R4 ;  /* 0x00000004ff0075a7 */ /* 0x0002a20008041104 */
[----:B------:R-:W-:-:S05]  /*3f80*/  UMOV UR4, UR19 ;  /* 0x0000001300047c82 */ /* 0x000fca0008000000 */
.L_x_72:
[----:B------:R-:W-:Y:S01]  /*3f90*/  ULEA UR18, UR4, UR20, 0x3 ;  /* 0x0000001404127291 */ /* 0x000fe2000f8e18ff */
[----:B--234-:R-:W-:Y:S11]  /*3fa0*/  @P2 BRA `(.L_x_70) ;  /* 0x00000000000c2947 */ /* 0x01cff60003800000 */
[----:B------:R-:W-:Y:S04]  /*3fb0*/  SHF.L.U32 R6, R0, 0x1f, RZ ;  /* 0x0000001f00067819 */ /* 0x000fe800000006ff */
[----:B------:R-:W2:Y:S02]  /*3fc0*/  SYNCS.PHASECHK.TRANS64.TRYWAIT P0, [UR18], R6 ;  /* 0x00000006ff0075a7 */ /* 0x000ea40008001112 */
[----:B--2---:R-:W-:Y:S05]  /*3fd0*/  @!P0 BRA `(.L_x_71) ;  /* 0x00000068009c8947 */ /* 0x004fea0003800000 */
.L_x_70:
[----:B------:R-:W-:Y:S01]  /*3fe0*/  UISETP.NE.AND UP0, UPT, UR17, URZ, UPT ;  /* 0x000000ff1100728c */ /* 0x000fe2000bf05270 */
[----:B------:R-:W-:Y:S01]  /*3ff0*/  PLOP3.LUT P2, PT, PT, PT, PT, 0x80, 0x8 ;  /* 0x000000000008781c */ /* 0x000fe20003f4f070 */
[----:B------:R-:W-:Y:S02]  /*4000*/  UIADD3 UR5, UPT, UPT, UR4, 0x1, URZ ;  /* 0x0000000104057890 */ /* 0x000fe4000fffe0ff */
[----:B------:R-:W-:Y:S02]  /*4010*/  ULEA UR10, UR4, UR23, 0x9 ;  /* 0x00000017040a7291 */ /* 0x000fe4000f8e48ff */
[----:B------:R-:W-:Y:S01]  /*4020*/  UISETP.NE.AND UP1, UPT, UR5, 0x8, UPT ;  /* 0x000000080500788c */ /* 0x000fe2000bf25270 */
[----:B------:R-:W-:Y:S01]  /*4030*/  PLOP3.LUT P0, PT, PT, PT, UP0, 0x80, 0x8 ;  /* 0x000000000008781c */ /* 0x000fe20003f0f008 */
[----:B------:R-:W-:Y:S02]  /*4040*/  ULEA UR14, UR4, UR22, 0xa ;  /* 0x00000016040e7291 */ /* 0x000fe4000f8e50ff */
[----:B------:R-:W-:Y:S02]  /*4050*/  USEL UR6, URZ, 0x1, UP1 ;  /* 0x00000001ff067887 */ /* 0x000fe40008800000 */
[----:B------:R-:W-:Y:S01]  /*4060*/  USEL UR19, UR5, URZ, UP1 ;  /* 0x000000ff05137287 */ /* 0x000fe20008800000 */
[----:B------:R-:W-:Y:S11]  /*4070*/  ELECT P1, URZ, PT ;  /* 0x0000000000ff782f */ /* 0x000ff60003820000 */
[----:B------:R-:W-:Y:S02]  /*4080*/  @!UPT UIADD3 URZ, UPT, UPT, URZ, URZ, URZ ;  /* 0x000000fffffff290 */ /* 0x000fe4000fffe0ff */
[C---:B-----5:R-:W-:Y:S01]  /*4090*/  @P1 R2UR.BROADCAST UR4, R5.reuse ;  /* 0x00000000050412ca */ /* 0x060fe200008e0000 */
[----:B------:R-:W-:Y:S01]  /*40a0*/  @UP0 ULEA UR5, UR19, UR20, 0x3 ;  /* 0x0000001413050291 */ /* 0x000fe2000f8e18ff */
[----:B------:R-:W-:Y:S01]  /*40b0*/  LOP3.LUT R0, R0, UR6, RZ, 0x3c, !PT ;  /* 0x0000000600007c12 */ /* 0x000fe2000f8e3cff */
[----:B------:R-:W-:Y:S02]  /*40c0*/  UIADD3 UR8, UPT, UPT, UR10, 0x2, URZ ;  /* 0x000000020a087890 */ /* 0x000fe4000fffe0ff */
[----:B------:R-:W-:Y:S01]  /*40d0*/  UIADD3 UR6, UPT, UPT, UR14, 0x2, URZ ;  /* 0x000000020e067890 */ /* 0x000fe2000fffe0ff */
[----:B-1----:R-:W-:Y:S01]  /*40e0*/  @P0 SHF.L.U32 R4, R0, 0x1f, RZ ;  /* 0x0000001f00040819 */ /* 0x002fe200000006ff */
[----:B------:R-:W-:Y:S01]  /*40f0*/  UIADD3 UR12, UPT, UPT, UR10, 0x4, URZ ;  /* 0x000000040a0c7890 */ /* 0x000fe2000fffe0ff */
[----:B------:R-:W-:Y:S02]  /*4100*/  UMOV UR11, 0x40004040 ;  /* 0x40004040000b7882 */ /* 0x000fe40000000000 */
[----:B------:R3:W4:Y:S01]  /*4110*/  @P0 SYNCS.PHASECHK.TRANS64.TRYWAIT P2, [UR5], R4 ;  /* 0x00000004ff0005a7 */ /* 0x0007220008041105 */
[----:B------:R-:W-:Y:S11]  /*4120*/  ELECT P0, URZ, PT ;  /* 0x0000000000ff782f */ /* 0x000ff60003800000 */
[----:B------:R-:W-:Y:S02]  /*4130*/  @!UPT UIADD3 URZ, UPT, UPT, URZ, URZ, URZ ;  /* 0x000000fffffff290 */ /* 0x000fe4000fffe0ff */
[C---:B------:R-:W-:Y:S02]  /*4140*/  @P0 R2UR.BROADCAST UR16, R5.reuse ;  /* 0x00000000051002ca */ /* 0x040fe400008e0000 */
[----:B------:R-:W-:Y:S01]  /*4150*/  ELECT P0, URZ, PT ;  /* 0x0000000000ff782f */ /* 0x000fe20003800000 */
[----:B------:R-:W-:Y:S01]  /*4160*/  UMOV UR15, 0x40004040 ;  /* 0x40004040000f7882 */ /* 0x000fe20000000000 */
[----:B------:R-:W-:Y:S01]  /*4170*/  UMOV UR9, 0x40004040 ;  /* 0x4000404000097882 */ /* 0x000fe20000000000 */
[----:B------:R1:W-:Y:S01]  /*4180*/  UTCHMMA.2CTA gdesc[UR14], gdesc[UR10], tmem[UR4], tmem[UR32], idesc[UR33], UP2 ;  /* 0x00ff200a0e0075ea */ /* 0x0003e20009200004 */
[----:B------:R-:W-:Y:S01]  /*4190*/  UPLOP3.LUT UP2, UPT, UPT, UPT, UPT, 0x80, 0x8 ;  /* 0x000000000008789c */ /* 0x000fe20003f4f070 */
[----:B------:R-:W-:Y:S01]  /*41a0*/  UMOV UR7, 0x40004040 ;  /* 0x4000404000077882 */ /* 0x000fe20000000000 */
[----:B------:R-:W-:Y:S01]  /*41b0*/  UMOV UR13, 0x40004040 ;  /* 0x40004040000d7882 */ /* 0x000fe20000000000 */
[----:B------:R-:W-:Y:S04]  /*41c0*/  UMOV UR5, 0x40004040 ;  /* 0x4000404000057882 */ /* 0x000fe80000000000 */
[----:B------:R2:W-:Y:S01]  /*41d0*/  UTCHMMA.2CTA gdesc[UR6], gdesc[UR8], tmem[UR16], tmem[UR30], idesc[UR31], UPT ;  /* 0x00ff1e08060075ea */ /* 0x0005e2000ba00010 */
[----:B-1----:R-:W-:Y:S01]  /*41e0*/  UIADD3 UR4, UPT, UPT, UR14, 0x4, URZ ;  /* 0x000000040e047890 */ /* 0x002fe2000fffe0ff */
[C---:B------:R-:W-:Y:S02]  /*41f0*/  @P0 R2UR.BROADCAST UR15, R5.reuse ;  /* 0x00000000050f02ca */ /* 0x040fe400008e0000 */
[----:B------:R-:W-:Y:S01]  /*4200*/  ELECT P0, URZ, PT ;  /* 0x0000000000ff782f */ /* 0x000fe20003800000 */
[----:B------:R-:W-:Y:S02]  /*4210*/  UIADD3 UR10, UPT, UPT, UR10, 0x6, URZ ;  /* 0x000000060a0a7890 */ /* 0x000fe4000fffe0ff */
[----:B--2---:R-:W-:Y:S10]  /*4220*/  UIADD3 UR6, UPT, UPT, UR14, 0x6, URZ ;  /* 0x000000060e067890 */ /* 0x004ff4000fffe0ff */
[----:B------:R-:W-:Y:S01]  /*4230*/  @P0 R2UR.BROADCAST UR9, R5 ;  /* 0x00000000050902ca */ /* 0x000fe200008e0000 */
[----:B------:R-:W-:Y:S01]  /*4240*/  UIADD3 UR8, UPT, UPT, UR18, 0x40, URZ ;  /* 0x0000004012087890 */ /* 0x000fe2000fffe0ff */
[----:B------:R1:W-:Y:S11]  /*4250*/  UTCHMMA.2CTA gdesc[UR4], gdesc[UR12], tmem[UR15], tmem[UR28], idesc[UR29], UPT ;  /* 0x00ff1c0c040075ea */ /* 0x0003f6000ba0000f */
[----:B------:R3:W-:Y:S01]  /*4260*/  UTCHMMA.2CTA gdesc[UR6], gdesc[UR10], tmem[UR9], tmem[UR26], idesc[UR27], UPT ;  /* 0x00ff1a0a060075ea */ /* 0x0007e2000ba00009 */
[----:B------:R3:W-:Y:S01]  /*4270*/  UTCBAR.2CTA.MULTICAST [UR8], URZ, UR21 ;  /* 0x000000ff080073e9 */ /* 0x0007e20008200815 */
[----:B-1----:R-:W-:Y:S02]  /*4280*/  UIADD3 UR4, UPT, UPT, UR17, 0x1, URZ ;  /* 0x0000000111047890 */ /* 0x002fe4000fffe0ff */
[----:B------:R-:W-:Y:S02]  /*4290*/  UIADD3 UR5, UPT, UPT, UR17, -0x1, URZ ;  /* 0xffffffff11057890 */ /* 0x000fe4000fffe0ff */
[----:B------:R-:W-:Y:S03]  /*42a0*/  UISETP.GT.U32.AND UP0, UPT, UR4, 0x1, UPT ;  /* 0x000000010400788c */ /* 0x000fe6000bf04070 */
[----:B------:R-:W-:Y:S02]  /*42b0*/  UMOV UR4, UR19 ;  /* 0x0000001300047c82 */ /* 0x000fe40008000000 */
[----:B------:R-:W-:Y:S04]  /*42c0*/  UMOV UR17, UR5 ;  /* 0x0000000500117c82 */ /* 0x000fe80008000000 */
[----:B------:R-:W-:Y:S05]  /*42d0*/  BRA.U UP0, `(.L_x_72) ;  /* 0xfffffffd002c7547 */ /* 0x000fea000b83ffff */
.L_x_69:
[----:B------:R-:W-:-:S09]  /*42e0*/  UIADD3 UR4, UPT, UPT, UR25, 0xe0, URZ ;  /* 0x000000e019047890 */ /* 0x000fd2000fffe0ff */
[----:B------:R2:W-:Y:S01]  /*42f0*/  UTCBAR.2CTA.MULTICAST [UR4], URZ, UR35 ;  /* 0x000000ff040073e9 */ /* 0x0005e20008200823 */
[----:B------:R-:W-:Y:S02]  /*4300*/  NOP ;  /* 0x0000000000007918 */ /* 0x000fe40000000000 */
.L_x_68:
[----:B--2---:R-:W-:Y:S01]  /*4310*/  UIADD3 UR4, UPT, UPT, UR24, 0x1, URZ ;  /* 0x0000000118047890 */ /* 0x004fe2000fffe0ff */
[----:B------:R-:W-:-:S03]  /*4320*/  LOP3.LUT R2, R2, 0x1, RZ, 0x3c, !PT ;  /* 0x0000000102027812 */ /* 0x000fc600078e3cff */
[----:B------:R-:W-:-:S04]  /*4330*/  UISETP.NE.AND UP0, UPT, UR4, 0x2, UPT ;  /* 0x000000020400788c */ /* 0x000fc8000bf05270 */
[----:B------:R-:W-:Y:S02]  /*4340*/  USEL UR5, URZ, 0x1, UP0 ;  /* 0x00000001ff057887 */ /* 0x000fe40008000000 */
[----:B------:R-:W-:-:S04]  /*4350*/  USEL UR24, UR4, URZ, UP0 ;  /* 0x000000ff04187287 */ /* 0x000fc80008000000 */
[----:B------:R-:W-:Y:S01]  /*4360*/  LOP3.LUT R8, R8, UR5, RZ, 0x3c, !PT ;  /* 0x0000000508087c12 */ /* 0x000fe2000f8e3cff */
[----:B------:R-:W-:Y:S07]  /*4370*/  @P3 BRA `(.L_x_73) ;  /* 0xfffffff800983947 */ /* 0x000fee000383ffff */
[----:B---3--:R-:W2:Y:S01]  /*4380*/  S2UR UR8, SR_CgaCtaId ;  /* 0x00000000000879c3 */ /* 0x008ea20000008800 */
[----:B------:R-:W-:Y:S01]  /*4390*/  ELECT P0, URZ, PT ;  /* 0x0000000000ff782f */ /* 0x000fe20003800000 */
[----:B------:R-:W-:Y:S01]  /*43a0*/  HFMA2 R0, -RZ, RZ, 0, 5.9604644775390625e-08 ;  /* 0x00000001ff007431 */ /* 0x000fe200000001ff */
[----:B------:R-:W-:-:S05]  /*43b0*/  UMOV UR4, 0x40 ;  /* 0x0000004000047882 */ /* 0x000fca0000000000 */
[----:B------:R-:W-:Y:S01]  /*43c0*/  UVIRTCOUNT.DEALLOC.SMPOOL 0x80 ;  /* 0x000000800000784c */ /* 0x000fe20000000000 */
[----:B------:R-:W-:Y:S02]  /*43d0*/  UISETP.NE.AND UP0, UPT, UR38, URZ, UPT ;  /* 0x000000ff2600728c */ /* 0x000fe4000bf05270 */
[----:B--2---:R-:W-:-:S09]  /*43e0*/  ULEA UR8, UR8, UR4, 0x18 ;  /* 0x0000000408087291 */ /* 0x004fd2000f8ec0ff */
[----:B------:R2:W-:Y:S01]  /*43f0*/  @P0 STS.U8 [UR8+0x1c], R0 ;  /* 0x00001c00ff000988 */ /* 0x0005e20008000008 */
[----:B------:R-:W-:Y:S05]  /*4400*/  BRA.U UP0, `(.L_x_74) ;  /* 0x0000000100587547 */ /* 0x000fea000b800000 */
[----:B------:R-:W-:Y:S01]  /*4410*/  UIADD3 UR5, UPT, UPT, UR20, 0xf0, URZ ;  /* 0x000000f014057890 */ /* 0x000fe2000fffe0ff */
[----:B------:R-:W-:-:S03]  /*4420*/  SHF.L.U32 R2, R8, 0x1f, RZ ;  /* 0x0000001f08027819 */ /* 0x000fc600000006ff */
[----:B------:R-:W-:-:S09]  /*4430*/  ULEA UR4, UR24, UR5, 0x3 ;  /* 0x0000000518047291 */ /* 0x000fd2000f8e18ff */
[----:B------:R-:W3:Y:S02]  /*4440*/  SYNCS.PHASECHK.TRANS64.TRYWAIT P0, [UR4], R2 ;  /* 0x00000002ff0075a7 */ /* 0x000ee40008001104 */
[----:B---3--:R-:W-:Y:S05]  /*4450*/  @!P0 BRA `(.L_x_75) ;  /* 0x0000006400948947 */ /* 0x008fea0003800000 */
.L_x_176:
[----:B------:R-:W-:-:S04]  /*4460*/  UIADD3 UR4, UPT, UPT, UR24, 0x1, URZ ;  /* 0x0000000118047890 */ /* 0x000fc8000fffe0ff */
[----:B------:R-:W-:-:S04]  /*4470*/  UISETP.NE.AND UP1, UPT, UR4, 0x2, UPT ;  /* 0x000000020400788c */ /* 0x000fc8000bf25270 */
[----:B------:R-:W-:Y:S02]  /*4480*/  USEL UR6, URZ, 0x1, UP1 ;  /* 0x00000001ff067887 */ /* 0x000fe40008800000 */
[----:B------:R-:W-:-:S04]  /*4490*/  USEL UR4, UR4, URZ, UP1 ;  /* 0x000000ff04047287 */ /* 0x000fc80008800000 */
[----:B------:R-:W-:Y:S01]  /*44a0*/  ULEA UR4, UR4, UR5, 0x3 ;  /* 0x0000000504047291 */ /* 0x000fe2000f8e18ff */
[----:B--2---:R-:W-:-:S04]  /*44b0*/  LOP3.LUT R2, R8, UR6, RZ, 0x3c, !PT ;  /* 0x0000000608027c12 */ /* 0x004fc8000f8e3cff */
[----:B------:R-:W-:Y:S01]  /*44c0*/  SHF.L.U32 R2, R2, 0x1f, RZ ;  /* 0x0000001f02027819 */ /* 0x000fe200000006ff */
[----:B------:R-:W-:-:S04]  /*44d0*/  IMAD.U32 R0, RZ, RZ, UR4 ;  /* 0x00000004ff007e24 */ /* 0x000fc8000f8e00ff */
[----:B------:R2:W3:Y:S03]  /*44e0*/  SYNCS.PHASECHK.TRANS64.TRYWAIT P0, [R0+URZ], R2 ;  /* 0x00000002000075a7 */ /* 0x0004e600080011ff */
[----:B---3--:R-:W-:Y:S05]  /*44f0*/  @!P0 NANOSLEEP.SYNCS 0x989680 ;  /* 0x009896800000895d */ /* 0x008fea0003900000 */
[----:B------:R-:W3:Y:S02]  /*4500*/  @!P0 SYNCS.PHASECHK.TRANS64 P0, [R0+URZ], R2 ;  /* 0x00000002000085a7 */ /* 0x000ee400080010ff */
[----:B---3--:R-:W-:Y:S05]  /*4510*/  @P0 BRA `(.L_x_76) ;  /* 0x0000000000200947 */ /* 0x008fea0003800000 */
.L_x_77:
[----:B---3--:R3:W1:Y:S02]  /*4520*/  SYNCS.PHASECHK.TRANS64.TRYWAIT P0, [R0+URZ], R2 ;  /* 0x00000002000075a7 */ /* 0x00866400080011ff */
[----:B-1----:R-:W-:Y:S05]  /*4530*/  @!P0 NANOSLEEP.SYNCS 0x989680 ;  /* 0x009896800000895d */ /* 0x002fea0003900000 */
[----:B------:R-:W1:Y:S02]  /*4540*/  @!P0 SYNCS.PHASECHK.TRANS64 P0, [R0+URZ], R2 ;  /* 0x00000002000085a7 */ /* 0x000e6400080010ff */
[----:B-1----:R-:W-:Y:S05]  /*4550*/  @!P0 BRA `(.L_x_77) ;  /* 0xfffffffc00f08947 */ /* 0x002fea000383ffff */
[----:B------:R-:W-:Y:S05]  /*4560*/  BRA `(.L_x_76) ;  /* 0x00000000000c7947 */ /* 0x000fea0003800000 */
.L_x_74:
[----:B------:R-:W-:-:S04]  /*4570*/  UIADD3 UR4, UPT, UPT, UR20, 0x100, URZ ;  /* 0x0000010014047890 */ /* 0x000fc8000fffe0ff */
[----:B------:R-:W-:-:S09]  /*4580*/  UPRMT UR4, UR37, 0x654, UR4 ;  /* 0x0000065425047896 */ /* 0x000fd20008000004 */
[----:B------:R-:W-:Y:S03]  /*4590*/  SYNCS.ARRIVE.TRANS64.RED.A1T0 RZ, [UR4], RZ ;  /* 0x000000ffffff79a7 */ /* 0x000fe60008100404 */
.L_x_76:
[----:B--23--:R-:W-:Y:S01]  /*45a0*/  SHF.L.U32 R2, RZ, 0x1f, RZ ;  /* 0x0000001fff027819 */ /* 0x00cfe200000006ff */
[----:B------:R-:W-:Y:S01]  /*45b0*/  UIADD3 UR4, UPT, UPT, UR20, 0x100, URZ ;  /* 0x0000010014047890 */ /* 0x000fe2000fffe0ff */
[----:B------:R-:W-:Y:S02]  /*45c0*/  PLOP3.LUT P0, PT, PT, PT, UP0, 0x80, 0x8 ;  /* 0x000000000008781c */ /* 0x000fe40003f0f008 */
[----:B------:R-:W2:Y:S02]  /*45d0*/  SYNCS.PHASECHK.TRANS64.TRYWAIT P1, [UR20+0x100], R2 ;  /* 0x00010002ff0075a7 */ /* 0x000ea40008021114 */
[----:B--2---:R-:W-:Y:S09]  /*45e0*/  @!P1 BRA `(.L_x_78) ;  /* 0x0000006400489947 */ /* 0x004ff20003800000 */
.L_x_178:
[----:B------:R-:W-:Y:S01]  /*45f0*/  @!UP0 UPRMT UR4, UR37, 0x654, UR4 ;  /* 0x0000065425048896 */ /* 0x000fe20008000004 */
[----:B------:R-:W-:Y:S01]  /*4600*/  LOP3.LUT R3, R3, 0xffff, RZ, 0xc0, !PT ;  /* 0x0000ffff03037812 */ /* 0x000fe200078ec0ff */
[----:B--2---:R-:W-:-:S03]  /*4610*/  IMAD.MOV.U32 R2, RZ, RZ, 0xffff ;  /* 0x0000ffffff027424 */ /* 0x004fc600078e00ff */
[----:B------:R-:W-:-:S04]  /*4620*/  SHF.R.U32.HI R3, RZ, 0x5, R3 ;  /* 0x00000005ff037819 */ /* 0x000fc80000011603 */
[----:B------:R-:W-:Y:S01]  /*4630*/  @!P0 SYNCS.ARRIVE.TRANS64.RED.A1T0 RZ, [UR4], RZ ;  /* 0x000000ffffff89a7 */ /* 0x000fe20008100404 */
[----:B------:R-:W-:Y:S01]  /*4640*/  NOP ;  /* 0x0000000000007918 */ /* 0x000fe20000000000 */
[----:B------:R-:W2:Y:S01]  /*4650*/  LDS R0, [UR8+0x14] ;  /* 0x00001408ff007984 */ /* 0x000ea20008000800 */
[----:B------:R-:W-:-:S04]  /*4660*/  SHF.L.U32 R2, R2, R3, RZ ;  /* 0x0000000302027219 */ /* 0x000fc800000006ff */
[----:B--2---:R-:W-:-:S04]  /*4670*/  LOP3.LUT R0, R0, R2, RZ, 0xc0, !PT ;  /* 0x0000000200007212 */ /* 0x004fc800078ec0ff */
[----:B------:R-:W-:Y:S01]  /*4680*/  ISETP.NE.AND P0, PT, R0, R2, PT ;  /* 0x000000020000720c */ /* 0x000fe20003f05270 */
[----:B------:R-:W-:-:S05]  /*4690*/  IMAD.MOV.U32 R0, RZ, RZ, 0x1 ;  /* 0x00000001ff007424 */ /* 0x000fca00078e00ff */
[----:B------:R-:W-:-:S07]  /*46a0*/  SHF.L.U32 R0, R0, R3, RZ ;  /* 0x0000000300007219 */ /* 0x000fce00000006ff */
[----:B------:R-:W-:Y:S05]  /*46b0*/  @P0 BRA `(.L_x_79) ;  /* 0x00000000005c0947 */ /* 0x000fea0003800000 */
[----:B------:R-:W2:Y:S02]  /*46c0*/  LDS R3, [UR8+0x18] ;  /* 0x00001808ff037984 */ /* 0x000ea40008000800 */
[----:B--2---:R-:W-:-:S04]  /*46d0*/  LOP3.LUT R3, R3, R0, RZ, 0xc0, !PT ;  /* 0x0000000003037212 */ /* 0x004fc800078ec0ff */
[----:B------:R-:W-:-:S13]  /*46e0*/  ISETP.NE.AND P0, PT, R3, R0, PT ;  /* 0x000000000300720c */ /* 0x000fda0003f05270 */
[----:B------:R-:W-:Y:S05]  /*46f0*/  @P0 BRA `(.L_x_80) ;  /* 0x0000000000400947 */ /* 0x000fea0003800000 */
[----:B------:R-:W-:Y:S01]  /*4700*/  R2UR UR4, R2 ;  /* 0x00000000020472ca */ /* 0x000fe200000e0000 */
[----:B------:R-:W2:Y:S01]  /*4710*/  S2R R3, SR_LANEID ;  /* 0x0000000000037919 */ /* 0x000ea20000000000 */
[----:B------:R-:W-:-:S04]  /*4720*/  LOP3.LUT R0, RZ, R0, RZ, 0x33, !PT ;  /* 0x00000000ff007212 */ /* 0x000fc800078e33ff */
[----:B------:R-:W3:Y:S07]  /*4730*/  REDUX UR6, R0 ;  /* 0x00000000000673c4 */ /* 0x000eee0000000000 */
[----:B------:R-:W-:-:S03]  /*4740*/  ULOP3.LUT UR5, URZ, UR4, URZ, 0x33, !UPT ;  /* 0x00000004ff057292 */ /* 0x000fc6000f8e33ff */
[----:B------:R-:W-:Y:S02]  /*4750*/  VOTEU.ANY UR4, UPT, PT ;  /* 0x0000000000047886 */ /* 0x000fe400038e0100 */
[----:B------:R-:W-:Y:S01]  /*4760*/  UFLO.U32 UR4, UR4 ;  /* 0x00000004000472bd */ /* 0x000fe200080e0000 */
[----:B------:R-:W-:-:S04]  /*4770*/  IMAD.U32 R2, RZ, RZ, UR5 ;  /* 0x00000005ff027e24 */ /* 0x000fc8000f8e00ff */
[----:B------:R-:W1:Y:S02]  /*4780*/  REDUX UR7, R2 ;  /* 0x00000000020773c4 */ /* 0x000e640000000000 */
[----:B------:R1:W-:Y:S01]  /*4790*/  UTCATOMSWS.AND URZ, UR5 ;  /* 0x0000000500ff79e3 */ /* 0x0003e20008000000 */
[----:B---3--:R-:W-:Y:S01]  /*47a0*/  IMAD.U32 R0, RZ, RZ, UR6 ;  /* 0x00000006ff007e24 */ /* 0x008fe2000f8e00ff */
[----:B--2---:R-:W-:Y:S01]  /*47b0*/  ISETP.EQ.U32.AND P0, PT, R3, UR4, PT ;  /* 0x0000000403007c0c */ /* 0x004fe2000bf02070 */
[----:B-1----:R-:W-:-:S12]  /*47c0*/  IMAD.U32 R2, RZ, RZ, UR7 ;  /* 0x00000007ff027e24 */ /* 0x002fd8000f8e00ff */
[----:B------:R1:W-:Y:S04]  /*47d0*/  @P0 ATOMS.AND RZ, [UR8+0x14], R2 ;  /* 0x00001402ffff098c */ /* 0x0003e8000a800008 */
[----:B------:R1:W-:Y:S01]  /*47e0*/  @P0 ATOMS.AND RZ, [UR8+0x18], R0 ;  /* 0x00001800ffff098c */ /* 0x0003e2000a800008 */
[----:B------:R-:W-:Y:S05]  /*47f0*/  BRA `(.L_x_81) ;  /* 0x0000000000147947 */ /* 0x000fea0003800000 */
.L_x_80:
[----:B------:R-:W-:Y:S02]  /*4800*/  MOV R2, 0x4820 ;  /* 0x0000482000027802 */ /* 0x000fe40000000f00 */
[----:B-1--45:R-:W-:Y:S05]  /*4810*/  CALL.REL.NOINC `($__internal_0_$__cuda_sm10x_tcgen05_guardrail_trap_col_being_dealloced_not_returned_by_alloc) ;  /* 0x00000068002c7944 */ /* 0x032fea0003c00000 */
[----:B------:R-:W-:Y:S05]  /*4820*/  BRA `(.L_x_81) ;  /* 0x0000000000087947 */ /* 0x000fea0003800000 */
.L_x_79:
[----:B------:R-:W-:Y:S02]  /*4830*/  MOV R2, 0x4850 ;  /* 0x0000485000027802 */ /* 0x000fe40000000f00 */
[----:B-1--45:R-:W-:Y:S05]  /*4840*/  CALL.REL.NOINC `($__internal_2_$__cuda_sm10x_tcgen05_guardrail_trap_unallocated_columns_being_dealloced) ;  /* 0x0000006800387944 */ /* 0x032fea0003c00000 */
.L_x_81:
[----:B------:R-:W-:Y:S01]  /*4850*/  NOP ;  /* 0x0000000000007918 */ /* 0x000fe20000000000 */
[----:B------:R-:W-:Y:S05]  /*4860*/  EXIT ;  /* 0x000000000000794d */ /* 0x000fea0003800000 */
.L_x_53:
[----:B------:R-:W-:-:S09]  /*4870*/  UISETP.NE.OR UP0, UPT, UR18, 0x3, !UP3 ;  /* 0x000000031200788c */ /* 0x000fd2000df05670 */
[----:B------:R-:W-:Y:S05]  /*4880*/  BRA.U UP0, `(.L_x_82) ;  /* 0x0000001100e47547 */ /* 0x000fea000b800000 */
[----:B------:R-:W2:Y:S01]  /*4890*/  LDCU.64 UR4, c[0x0][0x988] ;  /* 0x00013100ff0477ac */ /* 0x000ea20008000a00 */
[----:B------:R-:W3:Y:S01]  /*48a0*/  S2UR UR10, SR_CgaCtaId ;  /* 0x00000000000a79c3 */ /* 0x000ee20000008800 */
[----:B------:R-:W-:Y:S01]  /*48b0*/  HFMA2 R10, -RZ, RZ, 0, 5.9604644775390625e-08 ;  /* 0x00000001ff0a7431 */ /* 0x000fe200000001ff */
[----:B------:R-:W-:Y:S01]  /*48c0*/  MOV R9, RZ ;  /* 0x000000ff00097202 */ /* 0x000fe20000000f00 */
[----:B------:R-:W4:Y:S01]  /*48d0*/  LDCU UR44, c[0x0][0x370] ;  /* 0x00006e00ff2c77ac */ /* 0x000f220008000800 */
[----:B------:R-:W-:Y:S01]  /*48e0*/  HFMA2 R3, -RZ, RZ, 0, 0.0078125 ;  /* 0x00002000ff037431 */ /* 0x000fe200000001ff */
[----:B------:R-:W4:Y:S03]  /*48f0*/  LDCU.128 UR28, c[0x0][0xc10] ;  /* 0x00018200ff1c77ac */ /* 0x000f260008000c00 */
[----:B------:R-:W1:Y:S01]  /*4900*/  LDC.64 R12, c[0x0][0x348] ;  /* 0x0000d200ff0c7b82 */ /* 0x000e620000000a00 */
[----:B------:R-:W3:Y:S01]  /*4910*/  LDCU UR38, c[0x0][0x374] ;  /* 0x00006e80ff2677ac */ /* 0x000ee20008000800 */
[----:B------:R-:W3:Y:S01]  /*4920*/  LDCU.64 UR26, c[0x0][0x990] ;  /* 0x00013200ff1a77ac */ /* 0x000ee20008000a00 */
[----:B------:R-:W3:Y:S01]  /*4930*/  LDCU UR17, c[0x0][0xc0c] ;  /* 0x00018180ff1177ac */ /* 0x000ee20008000800 */
[----:B--2---:R-:W-:Y:S01]  /*4940*/  UISETP.NE.U32.AND UP0, UPT, UR4, URZ, UPT ;  /* 0x000000ff0400728c */ /* 0x004fe2000bf05070 */
[----:B------:R-:W2:Y:S01]  /*4950*/  LDCU.128 UR32, c[0x0][0xa80] ;  /* 0x00015000ff2077ac */ /* 0x000ea20008000c00 */
[----:B------:R-:W2:Y:S01]  /*4960*/  LDCU UR54, c[0x0][0xc20] ;  /* 0x00018400ff3677ac */ /* 0x000ea20008000800 */
[----:B------:R-:W1:Y:S01]  /*4970*/  LDCU UR4, c[0x0][0xc30] ;  /* 0x00018600ff0477ac */ /* 0x000e620008000800 */
[----:B------:R-:W1:Y:S01]  /*4980*/  LDCU.128 UR40, c[0x0][0xa90] ;  /* 0x00015200ff2877ac */ /* 0x000e620008000c00 */
[----:B------:R-:W-:Y:S01]  /*4990*/  UMOV UR20, 0x400 ;  /* 0x0000040000147882 */ /* 0x000fe20000000000 */
[----:B----4-:R-:W-:-:S02]  /*49a0*/  UIMAD.WIDE.U32 UR6, UR44, UR28, URZ ;  /* 0x0000001c2c0672a5 */ /* 0x010fc4000f8e00ff */
[----:B---3--:R-:W-:Y:S02]  /*49b0*/  UIMAD.WIDE.U32 UR8, UR38, UR31, URZ ;  /* 0x0000001f260872a5 */ /* 0x008fe4000f8e00ff */
[----:B------:R-:W-:Y:S02]  /*49c0*/  ULEA UR20, UR10, UR20, 0x18 ;  /* 0x000000140a147291 */ /* 0x000fe4000f8ec0ff */
[----:B------:R-:W-:Y:S02]  /*49d0*/  UISETP.NE.AND.EX UP5, UPT, UR5, URZ, UPT, UP0 ;  /* 0x000000ff0500728c */ /* 0x000fe4000bfa5300 */
[----:B------:R-:W-:Y:S02]  /*49e0*/  UISETP.NE.U32.AND UP6, UPT, UR26, URZ, UPT ;  /* 0x000000ff1a00728c */ /* 0x000fe4000bfc5070 */
[----:B------:R-:W-:Y:S02]  /*49f0*/  UIADD3 UR46, UPT, UPT, UR20, 0x98, URZ ;  /* 0x00000098142e7890 */ /* 0x000fe4000fffe0ff */
[----:B------:R-:W-:-:S02]  /*4a00*/  UIADD3 UR45, UPT, UPT, UR20, 0xd8, URZ ;  /* 0x000000d8142d7890 */ /* 0x000fc4000fffe0ff */
[----:B------:R-:W-:Y:S02]  /*4a10*/  UIADD3 UR37, UPT, UPT, UR20, 0x80, URZ ;  /* 0x0000008014257890 */ /* 0x000fe4000fffe0ff */
[----:B------:R-:W-:Y:S02]  /*4a20*/  UIADD3 UR36, UPT, UPT, UR20, 0x88, URZ ;  /* 0x0000008814247890 */ /* 0x000fe4000fffe0ff */
[----:B------:R-:W-:Y:S02]  /*4a30*/  UIADD3 UR25, UPT, UPT, UR20, 0x90, URZ ;  /* 0x0000009014197890 */ /* 0x000fe4000fffe0ff */
[----:B------:R-:W-:Y:S02]  /*4a40*/  UISETP.NE.AND UP0, UPT, UR39, 0x1, UPT ;  /* 0x000000012700788c */ /* 0x000fe4000bf05270 */
[----:B------:R-:W-:Y:S02]  /*4a50*/  UISETP.GE.AND UP2, UPT, UR39, 0x1, UPT ;  /* 0x000000012700788c */ /* 0x000fe4000bf46270 */
[----:B------:R-:W-:Y:S01]  /*4a60*/  UISETP.NE.AND UP0, UPT, UR17, 0x1, UPT ;  /* 0x000000011100788c */ /* 0x000fe2000bf05270 */
[----:B------:R-:W-:Y:S01]  /*4a70*/  UMOV UR51, UR7 ;  /* 0x0000000700337c82 */ /* 0x000fe20008000000 */
[----:B------:R-:W-:Y:S01]  /*4a80*/  UMOV UR50, UR9 ;  /* 0x0000000900327c82 */ /* 0x000fe20008000000 */
[----:B------:R-:W-:-:S02]  /*4a90*/  UISETP.NE.AND UP2, UPT, UR30, 0x1, UPT ;  /* 0x000000011e00788c */ /* 0x000fc4000bf45270 */
[----:B--2---:R-:W-:Y:S01]  /*4aa0*/  UISETP.NE.AND UP0, UPT, UR32, 0x1, UPT ;  /* 0x000000012000788c */ /* 0x004fe2000bf05270 */
[----:B------:R-:W2:Y:S01]  /*4ab0*/  LDCU UR55, c[0x0][0xaa0] ;  /* 0x00015400ff3777ac */ /* 0x000ea20008000800 */
[----:B------:R-:W-:Y:S01]  /*4ac0*/  UPLOP3.LUT UP4, UPT, UPT, UPT, UPT, 0x40, 0x4 ;  /* 0x000000000004789c */ /* 0x000fe20003f8e870 */
[----:B------:R-:W3:Y:S01]  /*4ad0*/  LDCU.64 UR18, c[0x0][0xc28] ;  /* 0x00018500ff1277ac */ /* 0x000ee20008000a00 */
[----:B------:R-:W-:Y:S02]  /*4ae0*/  UISETP.NE.AND.EX UP6, UPT, UR27, URZ, UPT, UP6 ;  /* 0x000000ff1b00728c */ /* 0x000fe4000bfc5360 */
[----:B------:R-:W-:Y:S02]  /*4af0*/  UPRMT UR46, UR10, 0x654, UR46 ;  /* 0x000006540a2e7896 */ /* 0x000fe4000800002e */
[----:B------:R-:W-:Y:S02]  /*4b00*/  UPRMT UR45, URZ, 0x654, UR45 ;  /* 0x00000654ff2d7896 */ /* 0x000fe4000800002d */
[----:B------:R-:W-:-:S02]  /*4b10*/  UPRMT UR49, UR10, 0x654, UR37 ;  /* 0x000006540a317896 */ /* 0x000fc40008000025 */
[----:B------:R-:W-:Y:S02]  /*4b20*/  UPRMT UR48, UR10, 0x654, UR36 ;  /* 0x000006540a307896 */ /* 0x000fe40008000024 */
[----:B------:R-:W-:Y:S02]  /*4b30*/  UPRMT UR47, UR10, 0x654, UR25 ;  /* 0x000006540a2f7896 */ /* 0x000fe40008000019 */
[----:B------:R-:W-:Y:S02]  /*4b40*/  USHF.R.U32.HI UR51, URZ, UR29, UR51 ;  /* 0x0000001dff337299 */ /* 0x000fe40008011633 */
[----:B------:R-:W-:Y:S02]  /*4b50*/  USHF.R.U32.HI UR50, URZ, UR54, UR50 ;  /* 0x00000036ff327299 */ /* 0x000fe40008011632 */
[----:B-1----:R-:W-:Y:S02]  /*4b60*/  UISETP.NE.AND UP3, UPT, UR4, 0x1, UPT ;  /* 0x000000010400788c */ /* 0x002fe4000bf65270 */
[----:B------:R-:W-:-:S02]  /*4b70*/  UISETP.NE.AND UP2, UPT, UR35, 0x1, UPT ;  /* 0x000000012300788c */ /* 0x000fc4000bf45270 */
[----:B--23--:R-:W-:-:S11]  /*4b80*/  UISETP.NE.AND UP0, UPT, UR42, 0x1, UPT ;  /* 0x000000012a00788c */ /* 0x00cfd6000bf05270 */
.L_x_93:
[----:B------:R-:W-:Y:S04]  /*4b90*/  SHF.L.U32 R2, R9, 0x1f, RZ ;  /* 0x0000001f09027819 */ /* 0x000fe800000006ff */
[----:B-1----:R-:W1:Y:S02]  /*4ba0*/  SYNCS.PHASECHK.TRANS64.TRYWAIT P0, [UR20+0xd0], R2 ;  /* 0x0000d002ff0075a7 */ /* 0x002e640008001114 */
[----:B-1----:R-:W-:Y:S05]  /*4bb0*/  @!P0 BRA `(.L_x_83) ;  /* 0x0000005c00ec8947 */ /* 0x002fea0003800000 */
.L_x_180:
[----:B------:R-:W2:Y:S01]  /*4bc0*/  LDS.128 R4, [UR20+0x110] ;  /* 0x00011014ff047984 */ /* 0x000ea20008000c00 */
[----:B------:R-:W-:Y:S01]  /*4bd0*/  UISETP.GE.AND UP0, UPT, UR39, 0x1, UPT ;  /* 0x000000012700788c */ /* 0x000fe2000bf06270 */
[----:B------:R-:W-:Y:S01]  /*4be0*/  @!PT LDS RZ, [RZ] ;  /* 0x00000000fffff984 */ /* 0x000fe20000000800 */
[----:B------:R-:W-:Y:S01]  /*4bf0*/  @!PT LDS RZ, [RZ] ;  /* 0x00000000fffff984 */ /* 0x000fe20000000800 */
[----:B------:R-:W-:Y:S01]  /*4c00*/  @!PT LDS RZ, [RZ] ;  /* 0x00000000fffff984 */ /* 0x000fe20000000800 */
[----:B------:R-:W-:Y:S01]  /*4c10*/  @!PT LDS RZ, [RZ] ;  /* 0x00000000fffff984 */ /* 0x000fe20000000800 */
[----:B------:R3:W-:Y:S06]  /*4c20*/  MEMBAR.ALL.CTA ;  /* 0x0000000000007992 */ /* 0x0007ec0000008000 */
[----:B---3--:R-:W3:Y:S02]  /*4c30*/  FENCE.VIEW.ASYNC.S ;  /* 0x00000000000073c6 */ /* 0x008ee40000000000 */
[----:B---3--:R-:W-:Y:S01]  /*4c40*/  SYNCS.ARRIVE.TRANS64.RED.A1T0 RZ, [UR45], RZ ;  /* 0x000000ffffff79a7 */ /* 0x008fe2000810042d */
[----:B--2---:R-:W-:Y:S11]  /*4c50*/  LOP3.LUT P0, RZ, R6, 0x1, RZ, 0xc0, !PT ;  /* 0x0000000106ff7812 */ /* 0x004ff6000780c0ff */
[----:B------:R-:W-:Y:S02]  /*4c60*/  @!UPT UIADD3 URZ, UPT, UPT, URZ, URZ, URZ ;  /* 0x000000fffffff290 */ /* 0x000fe4000fffe0ff */
[----:B------:R-:W-:Y:S01]  /*4c70*/  VOTEU.ANY UP2, P0 ;  /* 0x0000000000ff7886 */ /* 0x000fe20000040100 */
[----:B------:R-:W-:Y:S11]  /*4c80*/  PLOP3.LUT P0, PT, PT, PT, UP2, 0x80, 0x8 ;  /* 0x000000000008781c */ /* 0x000ff60003f0f028 */
[----:B------:R-:W-:Y:S02]  /*4c90*/  @!UPT UIADD3 URZ, UPT, UPT, URZ, URZ, URZ ;  /* 0x000000fffffff290 */ /* 0x000fe4000fffe0ff */
[----:B-1----:R-:W-:Y:S02]  /*4ca0*/  @P0 MOV R2, R4 ;  /* 0x0000000400020202 */ /* 0x002fe40000000f00 */
[----:B------:R-:W-:Y:S02]  /*4cb0*/  @P0 LOP3.LUT R0, R5, 0xffff, RZ, 0xc0, !PT ;  /* 0x0000ffff05000812 */ /* 0x000fe400078ec0ff */
[----:B------:R-:W-:Y:S02]  /*4cc0*/  @P0 R2UR UR5, R2 ;  /* 0x00000000020502ca */ /* 0x000fe400000e0000 */
[----:B------:R-:W-:Y:S11]  /*4cd0*/  @P0 R2UR UR4, R0 ;  /* 0x00000000000402ca */ /* 0x000ff600000e0000 */
[----:B------:R-:W-:Y:S02]  /*4ce0*/  @UP2 UMOV UR16, UR5 ;  /* 0x0000000500102c82 */ /* 0x000fe40008000000 */
[----:B------:R-:W-:Y:S01]  /*4cf0*/  @UP2 UMOV UR15, UR4 ;  /* 0x00000004000f2c82 */ /* 0x000fe20008000000 */
[----:B------:R-:W-:Y:S05]  /*4d00*/  BRA.U !UP0, `(.L_x_84) ;  /* 0x0000000108c07547 */ /* 0x000fea000b800000 */
[----:B------:R-:W-:Y:S02]  /*4d10*/  UIMAD.WIDE.U32 UR8, UR15, UR31, URZ ;  /* 0x0000001f0f0872a5 */ /* 0x000fe4000f8e00ff */
[----:B------:R-:W-:Y:S02]  /*4d20*/  UP2UR UR14, UPR, URZ, 0x4 ;  /* 0x00000004ff0e7883 */ /* 0x000fe40008000000 */
[----:B------:R-:W-:Y:S02]  /*4d30*/  UISETP.NE.AND UP2, UPT, UR30, 0x1, UPT ;  /* 0x000000011e00788c */ /* 0x000fe4000bf45270 */
[----:B------:R-:W-:Y:S02]  /*4d40*/  UIMAD.WIDE.U32 UR10, UR16, UR28, URZ ;  /* 0x0000001c100a72a5 */ /* 0x000fe4000f8e00ff */
[----:B------:R-:W-:Y:S02]  /*4d50*/  USEL UR4, UR38, UR50, !UP2 ;  /* 0x0000003226047287 */ /* 0x000fe4000d000000 */
[----:B------:R-:W-:Y:S02]  /*4d60*/  UISETP.NE.AND UP0, UPT, UR17, 0x1, UPT ;  /* 0x000000011100788c */ /* 0x000fe4000bf05270 */
[----:B------:R-:W-:Y:S02]  /*4d70*/  UP2UR UR21, UPR, URZ, 0x2 ;  /* 0x00000002ff157883 */ /* 0x000fe40008000000 */
[----:B------:R-:W-:Y:S02]  /*4d80*/  UISETP.NE.AND UP1, UPT, UR39, 0x1, UPT ;  /* 0x000000012700788c */ /* 0x000fe4000bf25270 */
[----:B------:R-:W-:Y:S02]  /*4d90*/  UIMAD.WIDE.U32 UR12, UR4, UR18, URZ ;  /* 0x00000012040c72a5 */ /* 0x000fe4000f8e00ff */
[----:B------:R-:W-:Y:S01]  /*4da0*/  USEL UR7, UR44, UR51, !UP0 ;  /* 0x000000332c077287 */ /* 0x000fe2000c000000 */
[----:B------:R-:W-:Y:S02]  /*4db0*/  UMOV UR5, UR9 ;  /* 0x0000000900057c82 */ /* 0x000fe40008000000 */
[----:B------:R-:W-:Y:S02]  /*4dc0*/  USHF.R.U32.HI UR6, URZ, UR54, UR5 ;  /* 0x00000036ff067299 */ /* 0x000fe40008011605 */
[----:B------:R-:W-:Y:S02]  /*4dd0*/  UIMAD.WIDE.U32 UR22, UR7, UR18, URZ ;  /* 0x00000012071672a5 */ /* 0x000fe4000f8e00ff */
[----:B------:R-:W-:Y:S02]  /*4de0*/  USEL UR6, UR15, UR6, !UP2 ;  /* 0x000000060f067287 */ /* 0x000fe4000d000000 */
[----:B------:R-:W-:Y:S01]  /*4df0*/  UISETP.NE.AND UP2, UPT, UR14, URZ, UPT ;  /* 0x000000ff0e00728c */ /* 0x000fe2000bf45270 */
[----:B------:R-:W-:Y:S01]  /*4e00*/  UMOV UR5, UR11 ;  /* 0x0000000b00057c82 */ /* 0x000fe20008000000 */
[----:B------:R-:W-:Y:S02]  /*4e10*/  UIMAD.WIDE.U32 UR10, UR6, UR18, URZ ;  /* 0x00000012060a72a5 */ /* 0x000fe4000f8e00ff */
[----:B------:R-:W-:Y:S03]  /*4e20*/  USHF.R.U32.HI UR8, URZ, UR29, UR5 ;  /* 0x0000001dff087299 */ /* 0x000fe60008011605 */
[----:B------:R-:W-:Y:S02]  /*4e30*/  UMOV UR5, UR13 ;  /* 0x0000000d00057c82 */ /* 0x000fe40008000000 */
[----:B------:R-:W-:Y:S03]  /*4e40*/  @UP1 USHF.R.U32.HI UR4, URZ, UR19, UR5 ;  /* 0x00000013ff041299 */ /* 0x000fe60008011605 */
[----:B------:R-:W-:Y:S01]  /*4e50*/  UMOV UR5, UR23 ;  /* 0x0000001700057c82 */ /* 0x000fe20008000000 */
[----:B------:R-:W-:Y:S02]  /*4e60*/  UIMAD UR4, UR39, UR4, URZ ;  /* 0x00000004270472a4 */ /* 0x000fe4000f8e02ff */
[----:B------:R-:W-:Y:S02]  /*4e70*/  @UP1 USHF.R.U32.HI UR7, URZ, UR19, UR5 ;  /* 0x00000013ff071299 */ /* 0x000fe40008011605 */
[----:B------:R-:W-:Y:S02]  /*4e80*/  USEL UR5, UR16, UR8, !UP0 ;  /* 0x0000000810057287 */ /* 0x000fe4000c000000 */
[----:B------:R-:W-:Y:S02]  /*4e90*/  UIMAD UR8, UR39, UR7, URZ ;  /* 0x00000007270872a4 */ /* 0x000fe4000f8e02ff */
[----:B------:R-:W-:Y:S03]  /*4ea0*/  UISETP.GE.AND UP0, UPT, UR6, UR4, UPT ;  /* 0x000000040600728c */ /* 0x000fe6000bf06270 */
[----:B------:R-:W-:Y:S01]  /*4eb0*/  UMOV UR4, UR11 ;  /* 0x0000000b00047c82 */ /* 0x000fe20008000000 */
[----:B------:R-:W-:Y:S02]  /*4ec0*/  UISETP.GE.OR UP0, UPT, UR5, UR8, UP0 ;  /* 0x000000080500728c */ /* 0x000fe40008706670 */
[----:B------:R-:W-:Y:S02]  /*4ed0*/  USHF.R.U32.HI UR4, URZ, UR19, UR4 ;  /* 0x00000013ff047299 */ /* 0x000fe40008011604 */
[----:B------:R-:W-:Y:S02]  /*4ee0*/  UIMAD.WIDE.U32 UR8, UR5, UR18, URZ ;  /* 0x00000012050872a5 */ /* 0x000fe4000f8e00ff */
[----:B------:R-:W-:Y:S04]  /*4ef0*/  USEL UR10, UR6, UR4, !UP1 ;  /* 0x00000004060a7287 */ /* 0x000fe8000c800000 */
[----:B------:R-:W-:Y:S01]  /*4f00*/  UIADD3 UR11, UPT, UPT, -UR10, URZ, URZ ;  /* 0x000000ff0a0b7290 */ /* 0x000fe2000fffe1ff */
[----:B------:R-:W-:Y:S02]  /*4f10*/  @!UP0 UMOV UR4, UR9 ;  /* 0x0000000900048c82 */ /* 0x000fe40008000000 */
[----:B------:R-:W-:Y:S02]  /*4f20*/  @!UP0 USHF.R.U32.HI UR4, URZ, UR19, UR4 ;  /* 0x00000013ff048299 */ /* 0x000fe40008011604 */
[----:B------:R-:W-:Y:S02]  /*4f30*/  UIMAD UR8, UR39, UR11, UR6 ;  /* 0x0000000b270872a4 */ /* 0x000fe4000f8e0206 */
[----:B------:R-:W-:Y:S02]  /*4f40*/  @!UP0 USEL UR4, UR5, UR4, !UP1 ;  /* 0x0000000405048287 */ /* 0x000fe4000c800000 */
[----:B------:R-:W-:Y:S02]  /*4f50*/  UISETP.NE.AND UP1, UPT, UR21, URZ, UPT ;  /* 0x000000ff1500728c */ /* 0x000fe4000bf25270 */
[----:B------:R-:W-:Y:S02]  /*4f60*/  @!UP0 UIMAD UR8, UR7, UR8, UR4 ;  /* 0x00000008070882a4 */ /* 0x000fe4000f8e0204 */
[----:B------:R-:W-:Y:S02]  /*4f70*/  @!UP0 UIADD3 UR9, UPT, UPT, UR10, -UR4, URZ ;  /* 0x800000040a098290 */ /* 0x000fe4000fffe0ff */
[----:B------:R-:W-:Y:S02]  /*4f80*/  UIADD3 UR4, UPT, UPT, -UR5, URZ, URZ ;  /* 0x000000ff05047290 */ /* 0x000fe4000fffe1ff */
[----:B------:R-:W-:Y:S02]  /*4f90*/  UIADD3 UR7, UPT, UPT, -UR6, URZ, URZ ;  /* 0x000000ff06077290 */ /* 0x000fe4000fffe1ff */
[----:B------:R-:W-:Y:S02]  /*4fa0*/  @!UP0 UIMAD UR6, UR9, UR39, UR5 ;  /* 0x00000027090682a4 */ /* 0x000fe4000f8e0205 */
[----:B------:R-:W-:Y:S02]  /*4fb0*/  UIMAD UR16, UR17, UR4, UR16 ;  /* 0x00000004111072a4 */ /* 0x000fe4000f8e0210 */
[----:B------:R-:W-:Y:S01]  /*4fc0*/  UIMAD UR15, UR30, UR7, UR15 ;  /* 0x000000071e0f72a4 */ /* 0x000fe2000f8e020f */
[----:B------:R-:W-:Y:S02]  /*4fd0*/  @!UP0 UMOV UR5, UR8 ;  /* 0x0000000800058c82 */ /* 0x000fe40008000000 */
[----:B------:R-:W-:Y:S02]  /*4fe0*/  UIMAD UR16, UR5, UR17, UR16 ;  /* 0x00000011051072a4 */ /* 0x000fe4000f8e0210 */
[----:B------:R-:W-:Y:S11]  /*4ff0*/  UIMAD UR15, UR6, UR30, UR15 ;  /* 0x0000001e060f72a4 */ /* 0x000ff6000f8e020f */
[----:B------:R-:W-:Y:S01]  /*5000*/  @!UPT UIADD3 URZ, UPT, UPT, URZ, URZ, URZ ;  /* 0x000000fffffff290 */ /* 0x000fe2000fffe0ff */
.L_x_84:
[----:B------:R-:W1:Y:S01]  /*5010*/  @!UP3 LDCU.128 UR8, c[0x0][0xc10] ;  /* 0x00018200ff08b7ac */ /* 0x000e620008000c00 */
[----:B------:R-:W-:Y:S02]  /*5020*/  ISETP.NE.U32.AND P1, PT, RZ, UR26, PT ;  /* 0x0000001aff007c0c */ /* 0x000fe4000bf25070 */
[----:B------:R-:W-:Y:S02]  /*5030*/  SHF.L.U32 R8, R10, 0x1f, RZ ;  /* 0x0000001f0a087819 */ /* 0x000fe400000006ff */
[----:B------:R-:W-:Y:S01]  /*5040*/  ISETP.NE.AND.EX P1, PT, RZ, UR27, PT, P1 ;  /* 0x0000001bff007c0c */ /* 0x000fe2000bf25310 */
[----:B------:R-:W2:Y:S01]  /*5050*/  @!UP3 LDCU UR5, c[0x0][0xc0c] ;  /* 0x00018180ff05b7ac */ /* 0x000ea20008000800 */
[----:B-1----:R-:W-:Y:S07]  /*5060*/  UIMAD.WIDE.U32 UR6, UR16, UR8, URZ ;  /* 0x00000008100672a5 */ /* 0x002fee000f8e00ff */
[----:B------:R-:W-:Y:S01]  /*5070*/  @!UP3 UMOV UR4, UR7 ;  /* 0x000000070004bc82 */ /* 0x000fe20008000000 */
[----:B--2---:R-:W-:Y:S02]  /*5080*/  @!UP3 UISETP.NE.AND UP0, UPT, UR5, 0x1, UPT ;  /* 0x000000010500b88c */ /* 0x004fe4000bf05270 */
[----:B------:R-:W-:Y:S02]  /*5090*/  @!UP3 USHF.R.U32.HI UR4, URZ, UR9, UR4 ;  /* 0x00000009ff04b299 */ /* 0x000fe40008011604 */
[----:B------:R-:W-:Y:S02]  /*50a0*/  UIMAD.WIDE.U32 UR6, UR15, UR11, URZ ;  /* 0x0000000b0f0672a5 */ /* 0x000fe4000f8e00ff */
[----:B------:R-:W-:Y:S02]  /*50b0*/  @!UP3 USEL UR8, UR16, UR4, !UP0 ;  /* 0x000000041008b287 */ /* 0x000fe4000c000000 */
[----:B------:R-:W-:Y:S03]  /*50c0*/  @!UP3 UISETP.NE.AND UP0, UPT, UR10, 0x1, UPT ;  /* 0x000000010a00b88c */ /* 0x000fe6000bf05270 */
[----:B------:R-:W-:Y:S01]  /*50d0*/  @!UP3 UMOV UR6, UR7 ;  /* 0x000000070006bc82 */ /* 0x000fe20008000000 */
[----:B------:R-:W-:Y:S01]  /*50e0*/  USHF.L.U32 UR7, UR24, 0x7, URZ ;  /* 0x0000000718077899 */ /* 0x000fe200080006ff */
[----:B------:R-:W1:Y:S02]  /*50f0*/  @!UP3 LDCU UR4, c[0x0][0xc20] ;  /* 0x00018400ff04b7ac */ /* 0x000e640008000800 */
[----:B-1----:R-:W-:Y:S04]  /*5100*/  @!UP3 USHF.R.U32.HI UR6, URZ, UR4, UR6 ;  /* 0x00000004ff06b299 */ /* 0x002fe80008011606 */
[----:B------:R-:W-:Y:S04]  /*5110*/  @!UP3 USEL UR6, UR15, UR6, !UP0 ;  /* 0x000000060f06b287 */ /* 0x000fe8000c000000 */
[----:B------:R-:W-:Y:S02]  /*5120*/  @!UP3 UIADD3 UR4, UPT, UPT, -UR8, UR6, URZ ;  /* 0x000000060804b290 */ /* 0x000fe4000fffe1ff */
[----:B------:R-:W-:Y:S02]  /*5130*/  @!UP3 UIADD3 UR6, UPT, UPT, UR8, -UR6, URZ ;  /* 0x800000060806b290 */ /* 0x000fe4000fffe0ff */
[----:B------:R-:W-:Y:S02]  /*5140*/  @!UP3 UIMAD UR16, UR4, UR5, UR16 ;  /* 0x000000050410b2a4 */ /* 0x000fe4000f8e0210 */
[----:B------:R-:W-:Y:S01]  /*5150*/  @!UP3 UIMAD UR15, UR6, UR10, UR15 ;  /* 0x0000000a060fb2a4 */ /* 0x000fe2000f8e020f */
[----:B------:R-:W-:Y:S11]  /*5160*/  BRA.U UP4, `(.L_x_85) ;  /* 0x0000000104107547 */ /* 0x000ff6000b800000 */
[----:B------:R-:W-:Y:S04]  /*5170*/  MOV R2, UR56 ;  /* 0x0000003800027c02 */ /* 0x000fe80008000f00 */
[----:B------:R-:W-:Y:S04]  /*5180*/  SHF.L.U32 R2, R2, 0x1f, RZ ;  /* 0x0000001f02027819 */ /* 0x000fe800000006ff */
[----:B------:R-:W1:Y:S02]  /*5190*/  SYNCS.PHASECHK.TRANS64.TRYWAIT P2, [UR20+0xc8], R2 ;  /* 0x0000c802ff0075a7 */ /* 0x000e640008041114 */
[----:B-1----:R-:W-:Y:S05]  /*51a0*/  @!P2 BRA `(.L_x_86) ;  /* 0x000000580088a947 */ /* 0x002fea0003800000 */
.L_x_85:
[----:B------:R-:W-:Y:S05]  /*51b0*/  BRA.U !UP6, `(.L_x_87) ;  /* 0x000000010e387547 */ /* 0x000fea000b800000 */
[----:B------:R-:W-:Y:S01]  /*51c0*/  UPLOP3.LUT UP1, UPT, UPT, UPT, UP5, 0x80, 0x8 ;  /* 0x000000000008789c */ /* 0x000fe20003f2f050 */
[----:B-1----:R-:W-:Y:S01]  /*51d0*/  HFMA2 R0, -RZ, RZ, 0, 5.9604644775390625e-08 ;  /* 0x00000001ff007431 */ /* 0x002fe200000001ff */
[----:B------:R-:W1:Y:S01]  /*51e0*/  LDCU.64 UR8, c[0x0][0x358] ;  /* 0x00006b00ff0877ac */ /* 0x000e620008000a00 */
[----:B------:R-:W-:Y:S03]  /*51f0*/  IMAD.MOV.U32 R83, RZ, RZ, 0x1 ;  /* 0x00000001ff537424 */ /* 0x000fe600078e00ff */
[----:B------:R-:W-:Y:S05]  /*5200*/  PLOP3.LUT P2, PT, PT, PT, UP1, 0x80, 0x8 ;  /* 0x000000000008781c */ /* 0x000fea0003f4f018 */
[----:B------:R-:W2:Y:S01]  /*5210*/  @UP1 LDCU.64 UR4, c[0x0][0x988] ;  /* 0x00013100ff0417ac */ /* 0x000ea20008000a00 */
[----:B------:R-:W-:Y:S07]  /*5220*/  @UP1 UIMAD UR6, UR53, UR26, URZ ;  /* 0x0000001a350612a4 */ /* 0x000fee000f8e02ff */
[----:B------:R-:W-:Y:S01]  /*5230*/  @!P2 PRMT R83, R0, 0x7610, R83 ;  /* 0x000076100053a816 */ /* 0x000fe20000000053 */
[----:B--2---:R-:W-:Y:S06]  /*5240*/  @UP1 UIMAD.WIDE UR4, UR6, 0x4, UR4 ;  /* 0x00000004060418a5 */ /* 0x004fec000f8e0204 */
[----:B------:R-:W-:Y:S01]  /*5250*/  IMAD.U32 R14, RZ, RZ, UR4 ;  /* 0x00000004ff0e7e24 */ /* 0x000fe2000f8e00ff */
[----:B------:R-:W-:Y:S04]  /*5260*/  MOV R15, UR5 ;  /* 0x00000005000f7c02 */ /* 0x000fe80008000f00 */
[----:B------:R-:W2:Y:S01]  /*5270*/  @!UP1 LDCU UR4, c[0x0][0x980] ;  /* 0x00013000ff0497ac */ /* 0x000ea20008000800 */
[----:B-1---5:R3:W5:Y:S02]  /*5280*/  @P2 LDG.E R41, desc[UR8][R14.64] ;  /* 0x000000080e292981 */ /* 0x022764000c1e1900 */
[----:B--23--:R-:W-:Y:S07]  /*5290*/  @!P2 IMAD.U32 R41, RZ, RZ, UR4 ;  /* 0x00000004ff29ae24 */ /* 0x00cfee000f8e00ff */
.L_x_87:
[----:B-----5:R-:W-:Y:S01]  /*52a0*/  @!P1 FSETP.EQ.AND P3, PT, R41, RZ, PT ;  /* 0x000000ff2900920b */ /* 0x020fe20003f62000 */
[----:B------:R-:W-:Y:S01]  /*52b0*/  @!UPT UIADD3 URZ, UPT, UPT, URZ, URZ, URZ ;  /* 0x000000fffffff290 */ /* 0x000fe2000fffe0ff */
[----:B------:R-:W-:Y:S11]  /*52c0*/  @!P1 BRA `(.L_x_88) ;  /* 0x0000000000149947 */ /* 0x000ff60003800000 */
[----:B------:R-:W-:Y:S02]  /*52d0*/  LOP3.LUT P1, RZ, R83, 0xff, RZ, 0xc0, !PT ;  /* 0x000000ff53ff7812 */ /* 0x000fe4000782c0ff */
[----:B------:R-:W-:Y:S04]  /*52e0*/  PLOP3.LUT P3, PT, PT, PT, UP1, 0x80, 0x8 ;  /* 0x000000000008781c */ /* 0x000fe80003f6f018 */
[----:B------:R-:W-:Y:S07]  /*52f0*/  PLOP3.LUT P3, PT, P3, PT, PT, 0x8, 0x80 ;  /* 0x000000000080781c */ /* 0x000fee0001f6e170 */
[----:B------:R-:W-:Y:S11]  /*5300*/  @P1 FSETP.EQ.AND P3, PT, R41, RZ, PT ;  /* 0x000000ff2900120b */ /* 0x000ff60003f62000 */
[----:B------:R-:W-:Y:S02]  /*5310*/  @!UPT UIADD3 URZ, UPT, UPT, URZ, URZ, URZ ;  /* 0x000000fffffff290 */ /* 0x000fe4000fffe0ff */
.L_x_88:
[----:B------:R-:W-:Y:S01]  /*5320*/  USHF.L.U32 UR11, UR52, 0x7, URZ ;  /* 0x00000007340b7899 */ /* 0x000fe200080006ff */
[----:B------:R-:W2:Y:S01]  /*5330*/  SYNCS.PHASECHK.TRANS64.TRYWAIT P1, [UR20+0xa0], R8 ;  /* 0x0000a008ff0075a7 */ /* 0x000ea20008021114 */
[----:B------:R-:W-:Y:S02]  /*5340*/  UISETP.NE.AND UP0, UPT, UR32, 0x1, UPT ;  /* 0x000000012000788c */ /* 0x000fe4000bf05270 */
[----:B------:R-:W-:Y:S01]  /*5350*/  UIMAD.WIDE.U32 UR4, UR11, UR33, URZ ;  /* 0x000000210b0472a5 */ /* 0x000fe2000f8e00ff */
[----:B------:R-:W-:Y:S04]  /*5360*/  ELECT P2, URZ, PT ;  /* 0x0000000000ff782f */ /* 0x000fe80003840000 */
[----:B------:R-:W-:Y:S02]  /*5370*/  PLOP3.LUT P2, PT, P3, P2, PT, 0xf2, 0x2f ;  /* 0x00000000002f781c */ /* 0x000fe40001f45e72 */
[----:B------:R-:W-:Y:S02]  /*5380*/  UMOV UR4, UR5 ;  /* 0x0000000500047c82 */ /* 0x000fe40008000000 */
[----:B------:R-:W-:Y:S04]  /*5390*/  USHF.R.U32.HI UR4, URZ, UR34, UR4 ;  /* 0x00000022ff047299 */ /* 0x000fe80008011604 */
[----:B------:R-:W-:Y:S02]  /*53a0*/  USEL UR12, UR11, UR4, !UP0 ;  /* 0x000000040b0c7287 */ /* 0x000fe4000c000000 */
[----:B------:R-:W-:Y:S02]  /*53b0*/  UISETP.NE.AND UP0, UPT, UR35, 0x1, UPT ;  /* 0x000000012300788c */ /* 0x000fe4000bf05270 */
[----:B------:R-:W-:Y:S02]  /*53c0*/  UIMAD.WIDE.U32 UR4, UR12, UR40, URZ ;  /* 0x000000280c0472a5 */ /* 0x000fe4000f8e00ff */
[----:B------:R-:W-:Y:S01]  /*53d0*/  UIADD3 UR6, UPT, UPT, -UR12, URZ, URZ ;  /* 0x000000ff0c067290 */ /* 0x000fe2000fffe1ff */
[----:B-1----:R-:W-:Y:S03]  /*53e0*/  @!P2 IMAD.MOV.U32 R0, RZ, 0x20, RZ ;  /* 0x00000020ff00a824 */ /* 0x002fe600078e00ff */
[----:B------:R-:W-:Y:S01]  /*53f0*/  UIMAD UR11, UR32, UR6, UR11 ;  /* 0x00000006200b72a4 */ /* 0x000fe2000f8e020b */
[----:B------:R-:W-:Y:S01]  /*5400*/  @!P2 IMAD.MOV.U32 R0, RZ, 0x400, R0 ;  /* 0x00000400ff00a824 */ /* 0x000fe200078e0000 */
[----:B------:R-:W-:Y:S02]  /*5410*/  UMOV UR4, UR5 ;  /* 0x0000000500047c82 */ /* 0x000fe40008000000 */
[----:B------:R-:W-:Y:S04]  /*5420*/  USHF.R.U32.HI UR4, URZ, UR41, UR4 ;  /* 0x00000029ff047299 */ /* 0x000fe80008011604 */
[----:B------:R-:W-:Y:S02]  /*5430*/  USEL UR13, UR12, UR4, !UP0 ;  /* 0x000000040c0d7287 */ /* 0x000fe4000c000000 */
[----:B------:R-:W-:Y:S02]  /*5440*/  UISETP.NE.AND UP0, UPT, UR42, 0x1, UPT ;  /* 0x000000012a00788c */ /* 0x000fe4000bf05270 */
[----:B------:R-:W-:Y:S07]  /*5450*/  UIMAD.WIDE.U32 UR4, UR13, UR43, URZ ;  /* 0x0000002b0d0472a5 */ /* 0x000fee000f8e00ff */
[----:B------:R-:W-:Y:S02]  /*5460*/  UMOV UR4, UR5 ;  /* 0x0000000500047c82 */ /* 0x000fe40008000000 */
[----:B------:R-:W-:Y:S04]  /*5470*/  USHF.R.U32.HI UR4, URZ, UR55, UR4 ;  /* 0x00000037ff047299 */ /* 0x000fe80008011604 */
[----:B------:R-:W-:Y:S02]  /*5480*/  USEL UR14, UR13, UR4, !UP0 ;  /* 0x000000040d0e7287 */ /* 0x000fe4000c000000 */
[----:B------:R-:W-:Y:S02]  /*5490*/  UIADD3 UR4, UPT, UPT, -UR13, URZ, URZ ;  /* 0x000000ff0d047290 */ /* 0x000fe4000fffe1ff */
[----:B------:R-:W-:Y:S02]  /*54a0*/  UIADD3 UR5, UPT, UPT, -UR14, URZ, URZ ;  /* 0x000000ff0e057290 */ /* 0x000fe4000fffe1ff */
[----:B------:R-:W-:Y:S02]  /*54b0*/  UIMAD UR12, UR35, UR4, UR12 ;  /* 0x00000004230c72a4 */ /* 0x000fe4000f8e020c */
[----:B------:R-:W-:Y:S01]  /*54c0*/  UIMAD UR13, UR42, UR5, UR13 ;  /* 0x000000052a0d72a4 */ /* 0x000fe2000f8e020d */
[----:B--2---:R-:W-:Y:S11]  /*54d0*/  @!P1 BRA `(.L_x_89) ;  /* 0x0000005400d49947 */ /* 0x004ff60003800000 */
.L_x_183:
[----:B------:R-:W-:Y:S01]  /*54e0*/  @!P2 R2UR UR4, R0 ;  /* 0x000000000004a2ca */ /* 0x000fe200000e0000 */
[----:B------:R-:W-:Y:S01]  /*54f0*/  VOTEU.ALL UP0, P2 ;  /* 0x0000000000ff7886 */ /* 0x000fe20001000000 */
[----:B-1----:R-:W-:Y:S04]  /*5500*/  @!P2 IADD3 R2, P1, PT, R12, 0x680, RZ ;  /* 0x000006800c02a810 */ /* 0x002fe80007f3e0ff */
[----:B------:R-:W-:Y:S01]  /*5510*/  @!P2 R2UR UR5, R2 ;  /* 0x000000000205a2ca */ /* 0x000fe200000e0000 */
[----:B------:R-:W-:Y:S01]  /*5520*/  @!P2 IMAD.X R0, RZ, RZ, R13, P1 ;  /* 0x000000ffff00a224 */ /* 0x000fe200008e060d */
[----:B------:R-:W-:Y:S05]  /*5530*/  @!UP0 UIADD3 UR8, UPT, UPT, UR20, 0x200, URZ ;  /* 0x0000020014088890 */ /* 0x000fea000fffe0ff */
[----:B------:R-:W-:Y:S01]  /*5540*/  @!UP0 UPRMT UR6, UR4, 0x5410, URZ ;  /* 0x0000541004068896 */ /* 0x000fe200080000ff */
[----:B------:R-:W-:Y:S01]  /*5550*/  @!P2 R2UR UR4, R0 ;  /* 0x000000000004a2ca */ /* 0x000fe200000e0000 */
[----:B------:R-:W-:Y:S01]  /*5560*/  VOTEU.ALL UP0, P2 ;  /* 0x0000000000ff7886 */ /* 0x000fe20001000000 */
[----:B------:R-:W-:Y:S03]  /*5570*/  @!P2 IMAD.MOV.U32 R0, RZ, RZ, 0x2000 ;  /* 0x00002000ff00a424 */ /* 0x000fe600078e00ff */
[----:B------:R-:W-:Y:S01]  /*5580*/  IMAD.U32 R14, RZ, RZ, UR5 ;  /* 0x00000005ff0e7e24 */ /* 0x000fe2000f8e00ff */
[----:B------:R-:W-:Y:S01]  /*5590*/  @!UP0 UMOV UR9, UR37 ;  /* 0x0000002500098c82 */ /* 0x000fe20008000000 */
[----:B------:R-:W-:Y:S06]  /*55a0*/  @!UP0 UMOV UR10, UR7 ;  /* 0x00000007000a8c82 */ /* 0x000fec0008000000 */
[----:B------:R-:W-:Y:S01]  /*55b0*/  IMAD.U32 R15, RZ, RZ, UR4 ;  /* 0x00000004ff0f7e24 */ /* 0x000fe2000f8e00ff */
[----:B------:R-:W-:Y:S04]  /*55c0*/  @!P2 R2UR UR4, R14 ;  /* 0x000000000e04a2ca */ /* 0x000fe800000e0000 */
[----:B------:R-:W-:Y:S11]  /*55d0*/  @!P2 R2UR UR5, R15 ;  /* 0x000000000f05a2ca */ /* 0x000ff600000e0000 */
[----:B------:R-:W-:Y:S02]  /*55e0*/  @!UPT UIADD3 URZ, UPT, UPT, URZ, URZ, URZ ;  /* 0x000000fffffff290 */ /* 0x000fe4000fffe0ff */
[----:B------:R1:W-:Y:S01]  /*55f0*/  @!UP0 UTMALDG.5D.IM2COL [UR8], [UR4], UR6 ;  /* 0x00000008040083b4 */ /* 0x0003e20008060006 */
[----:B------:R2:W-:Y:S01]  /*5600*/  @!P2 SYNCS.ARRIVE.TRANS64.RED.A0TR RZ, [UR20+0x80], R0 ;  /* 0x00008000ffffa9a7 */ /* 0x0005e20008300414 */
[----:B------:R-:W-:Y:S01]  /*5610*/  SYNCS.ARRIVE.TRANS64.RED.A1T0 RZ, [UR49], RZ ;  /* 0x000000ffffff79a7 */ /* 0x000fe20008100431 */
[----:B--2---:R-:W-:Y:S01]  /*5620*/  @!P2 IMAD.MOV.U32 R0, RZ, 0x20, RZ ;  /* 0x00000020ff00a824 */ /* 0x004fe200078e00ff */
[----:B------:R-:W2:Y:S03]  /*5630*/  SYNCS.PHASECHK.TRANS64.TRYWAIT P1, [UR20+0xa8], R8 ;  /* 0x0000a808ff0075a7 */ /* 0x000ea60008021114 */
[----:B------:R-:W-:Y:S01]  /*5640*/  @!P2 IMAD.MOV.U32 R0, RZ, 0x400, R0 ;  /* 0x00000400ff00a824 */ /* 0x000fe200078e0000 */
[----:B-12---:R-:W-:Y:S06]  /*5650*/  @!P1 BRA `(.L_x_90) ;  /* 0x00000054008c9947 */ /* 0x006fec0003800000 */
.L_x_185:
[----:B------:R-:W-:Y:S01]  /*5660*/  @!P2 R2UR UR4, R0 ;  /* 0x000000000004a2ca */ /* 0x000fe200000e0000 */
[----:B------:R-:W-:Y:S01]  /*5670*/  VOTEU.ALL UP0, P2 ;  /* 0x0000000000ff7886 */ /* 0x000fe20001000000 */
[----:B-1----:R-:W-:Y:S04]  /*5680*/  @!P2 IADD3 R2, P1, PT, R12, 0x680, RZ ;  /* 0x000006800c02a810 */ /* 0x002fe80007f3e0ff */
[----:B------:R-:W-:Y:S01]  /*5690*/  @!P2 R2UR UR5, R2 ;  /* 0x000000000205a2ca */ /* 0x000fe200000e0000 */
[----:B------:R-:W-:Y:S01]  /*56a0*/  @!P2 IMAD.X R0, RZ, RZ, R13, P1 ;  /* 0x000000ffff00a224 */ /* 0x000fe200008e060d */
[----:B------:R-:W-:Y:S02]  /*56b0*/  @!UP0 UIADD3 UR10, UPT, UPT, UR7, 0x20, URZ ;  /* 0x00000020070a8890 */ /* 0x000fe4000fffe0ff */
[----:B------:R-:W-:Y:S03]  /*56c0*/  @!UP0 UIADD3 UR8, UPT, UPT, UR20, 0x2200, URZ ;  /* 0x0000220014088890 */ /* 0x000fe6000fffe0ff */
[----:B------:R-:W-:Y:S01]  /*56d0*/  @!UP0 UPRMT UR6, UR4, 0x5410, URZ ;  /* 0x0000541004068896 */ /* 0x000fe200080000ff */
[----:B------:R-:W-:Y:S01]  /*56e0*/  @!P2 R2UR UR4, R0 ;  /* 0x000000000004a2ca */ /* 0x000fe200000e0000 */
[----:B------:R-:W-:Y:S01]  /*56f0*/  VOTEU.ALL UP0, P2 ;  /* 0x0000000000ff7886 */ /* 0x000fe20001000000 */
[----:B------:R-:W-:Y:S03]  /*5700*/  @!P2 IMAD.MOV.U32 R0, RZ, RZ, 0x2000 ;  /* 0x00002000ff00a424 */ /* 0x000fe600078e00ff */
[----:B------:R-:W-:Y:S01]  /*5710*/  IMAD.U32 R14, RZ, RZ, UR5 ;  /* 0x00000005ff0e7e24 */ /* 0x000fe2000f8e00ff */
[----:B------:R-:W-:Y:S07]  /*5720*/  @!UP0 UMOV UR9, UR36 ;  /* 0x0000002400098c82 */ /* 0x000fee0008000000 */
        /* <DEDUP_REMOVED lines=11> */
.L_x_187:
[----:B------:R-:W-:Y:S01]  /*57e0*/  @!P2 R2UR UR4, R0 ;  /* 0x000000000004a2ca */ /* 0x000fe200000e0000 */
[----:B------:R-:W-:Y:S01]  /*57f0*/  VOTEU.ALL UP0, P2 ;  /* 0x0000000000ff7886 */ /* 0x000fe20001000000 */
[----:B-1----:R-:W-:Y:S02]  /*5800*/  @!P2 IADD3 R2, P1, PT, R12, 0x680, RZ ;  /* 0x000006800c02a810 */ /* 0x002fe40007f3e0ff */
[----:B------:R-:W-:Y:S02]  /*5810*/  @P0 SHF.R.U32.HI R4, RZ, 0x10, R5 ;  /* 0x00000010ff040819 */ /* 0x000fe40000011605 */
[----:B------:R-:W-:Y:S01]  /*5820*/  @!P2 R2UR UR5, R2 ;  /* 0x000000000205a2ca */ /* 0x000fe200000e0000 */
[----:B------:R-:W-:Y:S01]  /*5830*/  @!P2 IMAD.X R0, RZ, RZ, R13, P1 ;  /* 0x000000ffff00a224 */ /* 0x000fe200008e060d */
[----:B------:R-:W-:Y:S01]  /*5840*/  @!UP0 UIADD3 UR10, UPT, UPT, UR7, 0x40, URZ ;  /* 0x00000040070a8890 */ /* 0x000fe2000fffe0ff */
[----:B------:R-:W-:Y:S01]  /*5850*/  @P0 R2UR UR53, R4 ;  /* 0x00000000043502ca */ /* 0x000fe200000e0000 */
        /* <DEDUP_REMOVED lines=14> */
[----:B------:R-:W2:Y:S02]  /*5940*/  SYNCS.PHASECHK.TRANS64.TRYWAIT P1, [UR20+0xb8], R8 ;  /* 0x0000b808ff0075a7 */ /* 0x000ea40008021114 */
[----:B-12---:R-:W-:Y:S05]  /*5950*/  @!P1 BRA `(.L_x_92) ;  /* 0x0000005000fc9947 */ /* 0x006fea0003800000 */
.L_x_189:
[----:B-1----:R-:W-:Y:S01]  /*5960*/  @!P2 IMAD.MOV.U32 R0, RZ, 0x20, RZ ;  /* 0x00000020ff00a824 */ /* 0x002fe200078e00ff */
[----:B------:R-:W-:Y:S01]  /*5970*/  @!P2 IADD3 R2, P0, PT, R12, 0x680, RZ ;  /* 0x000006800c02a810 */ /* 0x000fe20007f1e0ff */
[----:B------:R-:W-:Y:S01]  /*5980*/  VOTEU.ALL UP0, P2 ;  /* 0x0000000000ff7886 */ /* 0x000fe20001000000 */
[----:B------:R-:W-:Y:S01]  /*5990*/  R2UR UR22, R91 ;  /* 0x000000005b1672ca */ /* 0x000fe200000e0000 */
[----:B------:R-:W-:Y:S01]  /*59a0*/  @!P2 IMAD.MOV.U32 R0, RZ, 0x400, R0 ;  /* 0x00000400ff00a824 */ /* 0x000fe200078e0000 */
[----:B------:R-:W-:Y:S01]  /*59b0*/  @!P2 R2UR UR5, R2 ;  /* 0x000000000205a2ca */ /* 0x000fe200000e0000 */
[----:B------:R-:W-:Y:S01]  /*59c0*/  UPLOP3.LUT UP4, UPT, UPT, UPT, UPT, 0x80, 0x8 ;  /* 0x000000000008789c */ /* 0x000fe20003f8f070 */
[----:B------:R-:W-:Y:S01]  /*59d0*/  R2UR UR21, R92 ;  /* 0x000000005c1572ca */ /* 0x000fe200000e0000 */
[----:B------:R-:W-:Y:S01]  /*59e0*/  @!UP0 UIADD3 UR8, UPT, UPT, UR20, 0x6200, URZ ;  /* 0x0000620014088890 */ /* 0x000fe2000fffe0ff */
[----:B------:R-:W-:Y:S01]  /*59f0*/  @!P2 R2UR UR4, R0 ;  /* 0x000000000004a2ca */ /* 0x000fe200000e0000 */
[----:B------:R-:W-:Y:S01]  /*5a00*/  @!P2 IMAD.X R0, RZ, RZ, R13, P0 ;  /* 0x000000ffff00a224 */ /* 0x000fe200000e060d */
[----:B------:R-:W-:Y:S01]  /*5a10*/  @!UP0 UIADD3 UR10, UPT, UPT, UR7, 0x60, URZ ;  /* 0x00000060070a8890 */ /* 0x000fe2000fffe0ff */
[----:B------:R-:W-:Y:S01]  /*5a20*/  LOP3.LUT R10, R10, 0x1, RZ, 0x3c, !PT ;  /* 0x000000010a0a7812 */ /* 0x000fe200078e3cff */
[----:B------:R-:W-:Y:S01]  /*5a30*/  @!UP0 UIADD3 UR9, UPT, UPT, UR20, 0x98, URZ ;  /* 0x0000009814098890 */ /* 0x000fe2000fffe0ff */
[----:B------:R-:W-:Y:S02]  /*5a40*/  LOP3.LUT R9, R9, 0x1, RZ, 0x3c, !PT ;  /* 0x0000000109097812 */ /* 0x000fe400078e3cff */
[----:B------:R-:W-:Y:S02]  /*5a50*/  UIADD3 UR24, UPT, UPT, UR15, UR22, URZ ;  /* 0x000000160f187290 */ /* 0x000fe4000fffe0ff */
[----:B------:R-:W-:Y:S02]  /*5a60*/  IMAD.U32 R4, RZ, RZ, UR5 ;  /* 0x00000005ff047e24 */ /* 0x000fe4000f8e00ff */
[----:B------:R-:W-:Y:S02]  /*5a70*/  UIADD3 UR52, UPT, UPT, UR16, UR21, URZ ;  /* 0x0000001510347290 */ /* 0x000fe4000fffe0ff */
[----:B------:R-:W-:Y:S01]  /*5a80*/  @!UP0 UPRMT UR6, UR4, 0x5410, URZ ;  /* 0x0000541004068896 */ /* 0x000fe200080000ff */
[----:B------:R-:W-:Y:S01]  /*5a90*/  @!P2 R2UR UR4, R0 ;  /* 0x000000000004a2ca */ /* 0x000fe200000e0000 */
[----:B------:R-:W-:Y:S11]  /*5aa0*/  VOTEU.ALL UP0, P2 ;  /* 0x0000000000ff7886 */ /* 0x000ff60001000000 */
[----:B------:R-:W-:Y:S01]  /*5ab0*/  @!UPT UIADD3 URZ, UPT, UPT, URZ, URZ, URZ ;  /* 0x000000fffffff290 */ /* 0x000fe2000fffe0ff */
[----:B------:R-:W-:Y:S01]  /*5ac0*/  IMAD.U32 R5, RZ, RZ, UR4 ;  /* 0x00000004ff057e24 */ /* 0x000fe2000f8e00ff */
[----:B------:R-:W-:Y:S04]  /*5ad0*/  @!P2 R2UR UR4, R4 ;  /* 0x000000000404a2ca */ /* 0x000fe800000e0000 */
[----:B------:R-:W-:Y:S11]  /*5ae0*/  @!P2 R2UR UR5, R5 ;  /* 0x000000000505a2ca */ /* 0x000ff600000e0000 */
[----:B------:R-:W-:Y:S02]  /*5af0*/  @!UPT UIADD3 URZ, UPT, UPT, URZ, URZ, URZ ;  /* 0x000000fffffff290 */ /* 0x000fe4000fffe0ff */
[----:B------:R1:W-:Y:S01]  /*5b00*/  @!UP0 UTMALDG.5D.IM2COL [UR8], [UR4], UR6 ;  /* 0x00000008040083b4 */ /* 0x0003e20008060006 */
[----:B------:R1:W-:Y:S01]  /*5b10*/  @!P2 SYNCS.ARRIVE.TRANS64.RED.A0TR RZ, [UR20+0x98], R3 ;  /* 0x00009803ffffa9a7 */ /* 0x0003e20008300414 */
[----:B------:R-:W-:Y:S01]  /*5b20*/  SYNCS.ARRIVE.TRANS64.RED.A1T0 RZ, [UR46], RZ ;  /* 0x000000ffffff79a7 */ /* 0x000fe2000810042e */
[----:B------:R-:W-:Y:S05]  /*5b30*/  BRA.U UP2, `(.L_x_93) ;  /* 0xfffffff102147547 */ /* 0x000fea000b83ffff */
[----:B------:R-:W-:-:S04]  /*5b40*/  SHF.L.U32 R2, R10, 0x1f, RZ ;  /* 0x0000001f0a027819 */ /* 0x000fc800000006ff */
[----:B------:R-:W2:Y:S02]  /*5b50*/  SYNCS.PHASECHK.TRANS64.TRYWAIT P0, [UR20+0xa0], R2 ;  /* 0x0000a002ff0075a7 */ /* 0x000ea40008001114 */
[----:B--2---:R-:W-:Y:S05]  /*5b60*/  @!P0 BRA `(.L_x_94) ;  /* 0x0000005000908947 */ /* 0x004fea0003800000 */
.L_x_191:
[----:B------:R-:W3:Y:S02]  /*5b70*/  SYNCS.PHASECHK.TRANS64.TRYWAIT P0, [UR20+0xa8], R2 ;  /* 0x0000a802ff0075a7 */ /* 0x000ee40008001114 */
[----:B---3--:R-:W-:Y:S05]  /*5b80*/  @!P0 BRA `(.L_x_95) ;  /* 0x0000005000a08947 */ /* 0x008fea0003800000 */
.L_x_193:
[----:B------:R-:W3:Y:S02]  /*5b90*/  SYNCS.PHASECHK.TRANS64.TRYWAIT P0, [UR20+0xb0], R2 ;  /* 0x0000b002ff0075a7 */ /* 0x000ee40008001114 */
[----:B---3--:R-:W-:Y:S05]  /*5ba0*/  @!P0 BRA `(.L_x_96) ;  /* 0x0000005000b08947 */ /* 0x008fea0003800000 */
.L_x_195:
[----:B--2---:R-:W-:-:S07]  /*5bb0*/  MOV R0, UR20 ;  /* 0x0000001400007c02 */ /* 0x004fce0008000f00 */
.L_x_97:
[----:B--2---:R-:W-:-:S04]  /*5bc0*/  SHF.L.U32 R2, R10, 0x1f, RZ ;  /* 0x0000001f0a027819 */ /* 0x004fc800000006ff */
[----:B------:R2:W3:Y:S03]  /*5bd0*/  SYNCS.PHASECHK.TRANS64.TRYWAIT P0, [R0+URZ+0xb8], R2 ;  /* 0x0000b802000075a7 */ /* 0x0004e600080011ff */
[----:B---3--:R-:W-:Y:S05]  /*5be0*/  @!P0 NANOSLEEP.SYNCS 0x989680 ;  /* 0x009896800000895d */ /* 0x008fea0003900000 */
[----:B------:R-:W3:Y:S02]  /*5bf0*/  @!P0 SYNCS.PHASECHK.TRANS64 P0, [R0+URZ+0xb8], R2 ;  /* 0x0000b802000085a7 */ /* 0x000ee400080010ff */
[----:B-1-3--:R-:W-:Y:S05]  /*5c00*/  @P0 EXIT ;  /* 0x000000000000094d */ /* 0x00afea0003800000 */
[----:B------:R-:W-:Y:S05]  /*5c10*/  BRA `(.L_x_97) ;  /* 0xfffffffc00e87947 */ /* 0x000fea000383ffff */
.L_x_82:
[----:B------:R-:W-:-:S06]  /*5c20*/  UISETP.GE.AND UP0, UPT, UR18, 0x4, UPT ;  /* 0x000000041200788c */ /* 0x000fcc000bf06270 */
[----:B------:R-:W-:-:S13]  /*5c30*/  PLOP3.LUT P0, PT, PT, PT, UP0, 0x80, 0x8 ;  /* 0x000000000008781c */ /* 0x000fda0003f0f008 */
[----:B-1----:R-:W-:Y:S05]  /*5c40*/  @!P0 EXIT ;  /* 0x000000000000894d */ /* 0x002fea0003800000 */
[----:B------:R-:W1:Y:S08]  /*5c50*/  S2UR UR4, SR_CgaCtaId ;  /* 0x00000000000479c3 */ /* 0x000e700000008800 */
[----:B------:R-:W-:Y:S01]  /*5c60*/  BAR.SYNC.DEFER_BLOCKING 0x6, 0xa0 ;  /* 0x0182800000007b1d */ /* 0x000fe20000010000 */
[C---:B------:R-:W-:Y:S01]  /*5c70*/  IMAD.SHL.U32 R0, R81.reuse, 0x20, RZ ;  /* 0x0000002051007824 */ /* 0x040fe200078e00ff */
[C---:B------:R-:W-:Y:S01]  /*5c80*/  SHF.L.U32 R37, R81.reuse, 0x10, RZ ;  /* 0x0000001051257819 */ /* 0x040fe200000006ff */
[C---:B------:R-:W-:Y:S01]  /*5c90*/  IMAD.SHL.U32 R80, R81.reuse, 0x4, RZ ;  /* 0x0000000451507824 */ /* 0x040fe200078e00ff */
[----:B------:R-:W-:Y:S01]  /*5ca0*/  LOP3.LUT R82, R81, 0x60, RZ, 0xc0, !PT ;  /* 0x0000006051527812 */ /* 0x000fe200078ec0ff */
[----:B------:R-:W-:Y:S01]  /*5cb0*/  HFMA2 R79, -RZ, RZ, 0, 5.9604644775390625e-08 ;  /* 0x00000001ff4f7431 */ /* 0x000fe200000001ff */
[----:B------:R-:W-:-:S02]  /*5cc0*/  UMOV UR50, 0x400 ;  /* 0x0000040000327882 */ /* 0x000fc40000000000 */
[----:B------:R-:W2:Y:S01]  /*5cd0*/  LDC.64 R74, c[0x0][0x9b0] ;  /* 0x00026c00ff4a7b82 */ /* 0x000ea20000000a00 */
[----:B------:R-:W3:Y:S01]  /*5ce0*/  LDCU.128 UR8, c[0x0][0xb80] ;  /* 0x00017000ff0877ac */ /* 0x000ee20008000c00 */
[----:B------:R-:W-:Y:S01]  /*5cf0*/  LOP3.LUT R4, R0, 0xc0, RZ, 0xc0, !PT ;  /* 0x000000c000047812 */ /* 0x000fe200078ec0ff */
[----:B------:R-:W-:Y:S01]  /*5d00*/  HFMA2 R77, -RZ, RZ, 0, 0 ;  /* 0x00000000ff4d7431 */ /* 0x000fe200000001ff */
[C---:B------:R-:W-:Y:S01]  /*5d10*/  LOP3.LUT R95, R81.reuse, 0x2, RZ, 0xc0, !PT ;  /* 0x00000002515f7812 */ /* 0x040fe200078ec0ff */
[----:B------:R-:W-:Y:S01]  /*5d20*/  IMAD.MOV.U32 R78, RZ, RZ, RZ ;  /* 0x000000ffff4e7224 */ /* 0x000fe200078e00ff */
[----:B------:R-:W-:Y:S01]  /*5d30*/  LOP3.LUT R80, R4, 0x18, R80, 0xf8, !PT ;  /* 0x0000001804507812 */ /* 0x000fe200078ef850 */
[----:B------:R-:W4:Y:S01]  /*5d40*/  LDCU UR62, c[0x0][0x370] ;  /* 0x00006e00ff3e77ac */ /* 0x000f220008000800 */
[----:B------:R-:W2:Y:S01]  /*5d50*/  LDC.64 R72, c[0x0][0x9a8] ;  /* 0x00026a00ff487b82 */ /* 0x000ea20000000a00 */
[----:B------:R-:W-:Y:S02]  /*5d60*/  LOP3.LUT R81, R81, 0x4, RZ, 0xc0, !PT ;  /* 0x0000000451517812 */ /* 0x000fe400078ec0ff */
[----:B------:R-:W-:Y:S01]  /*5d70*/  LOP3.LUT R80, R80, 0xf20, R0, 0xf8, !PT ;  /* 0x00000f2050507812 */ /* 0x000fe200078ef800 */
[----:B------:R-:W2:Y:S01]  /*5d80*/  LDCU UR48, c[0x0][0xc0c] ;  /* 0x00018180ff3077ac */ /* 0x000ea20008000800 */
[----:B------:R-:W-:-:S02]  /*5d90*/  MOV R36, RZ ;  /* 0x000000ff00247202 */ /* 0x000fc40000000f00 */
[----:B------:R-:W-:Y:S01]  /*5da0*/  LOP3.LUT R37, R37, 0x600000, RZ, 0xc0, !PT ;  /* 0x0060000025257812 */ /* 0x000fe200078ec0ff */
[----:B-1----:R-:W-:Y:S01]  /*5db0*/  ULEA UR50, UR4, UR50, 0x18 ;  /* 0x0000003204327291 */ /* 0x002fe2000f8ec0ff */
[----:B------:R-:W1:Y:S01]  /*5dc0*/  LDCU.64 UR4, c[0x0][0x990] ;  /* 0x00013200ff0477ac */ /* 0x000e620008000a00 */
[----:B---3--:R-:W-:Y:S01]  /*5dd0*/  IMAD.U32 R90, RZ, RZ, UR8 ;  /* 0x00000008ff5a7e24 */ /* 0x008fe2000f8e00ff */
[----:B------:R-:W-:Y:S01]  /*5de0*/  MOV R88, UR10 ;  /* 0x0000000a00587c02 */ /* 0x000fe20008000f00 */
[----:B------:R-:W-:Y:S01]  /*5df0*/  IMAD.U32 R89, RZ, RZ, UR9 ;  /* 0x00000009ff597e24 */ /* 0x000fe2000f8e00ff */
[----:B------:R-:W3:Y:S01]  /*5e00*/  LDCU UR38, c[0x0][0xc30] ;  /* 0x00018600ff2677ac */ /* 0x000ee20008000800 */
[----:B------:R-:W-:-:S03]  /*5e10*/  IMAD.U32 R87, RZ, RZ, UR11 ;  /* 0x0000000bff577e24 */ /* 0x000fc6000f8e00ff */
[----:B------:R-:W4:Y:S01]  /*5e20*/  LDS R2, [UR50+0x120] ;  /* 0x00012032ff027984 */ /* 0x000f220008000800 */
[----:B------:R-:W2:Y:S01]  /*5e30*/  LDCU.64 UR60, c[0x0][0x988] ;  /* 0x00013100ff3c77ac */ /* 0x000ea20008000a00 */
[----:B------:R-:W2:Y:S01]  /*5e40*/  LDCU.64 UR46, c[0x0][0xc28] ;  /* 0x00018500ff2e77ac */ /* 0x000ea20008000a00 */
[----:B------:R-:W2:Y:S01]  /*5e50*/  LDCU.128 UR56, c[0x0][0xc10] ;  /* 0x00018200ff3877ac */ /* 0x000ea20008000c00 */
[----:B-1----:R-:W-:Y:S01]  /*5e60*/  IMAD.U32 R86, RZ, RZ, UR4 ;  /* 0x00000004ff567e24 */ /* 0x002fe2000f8e00ff */
[----:B------:R-:W-:Y:S01]  /*5e70*/  UIADD3 UR4, UPT, UPT, UR50, 0x200, URZ ;  /* 0x0000020032047890 */ /* 0x000fe2000fffe0ff */
[----:B------:R-:W-:Y:S01]  /*5e80*/  IMAD.U32 R85, RZ, RZ, UR5 ;  /* 0x00000005ff557e24 */ /* 0x000fe2000f8e00ff */
[----:B------:R-:W1:Y:S04]  /*5e90*/  LDCU UR55, c[0x0][0x374] ;  /* 0x00006e80ff3777ac */ /* 0x000e680008000800 */
[----:B------:R-:W-:Y:S01]  /*5ea0*/  IMAD.U32 R76, RZ, RZ, UR4 ;  /* 0x00000004ff4c7e24 */ /* 0x000fe2000f8e00ff */
[----:B------:R-:W-:Y:S01]  /*5eb0*/  UMOV UR54, URZ ;  /* 0x000000ff00367c82 */ /* 0x000fe20008000000 */
[----:B------:R-:W-:-:S02]  /*5ec0*/  UMOV UR51, URZ ;  /* 0x000000ff00337c82 */ /* 0x000fc40008000000 */
[----:B------:R-:W-:-:S04]  /*5ed0*/  IMAD R80, R80, 0x2, R76 ;  /* 0x0000000250507824 */ /* 0x000fc800078e024c */
[--C-:B------:R-:W-:Y:S02]  /*5ee0*/  IMAD R95, R95, -0x10, R80.reuse ;  /* 0xfffffff05f5f7824 */ /* 0x100fe400078e0250 */
[----:B------:R-:W-:Y:S01]  /*5ef0*/  IMAD R94, R81, -0x10, R80 ;  /* 0xfffffff0515e7824 */ /* 0x000fe200078e0250 */
[C---:B----4-:R-:W-:Y:S02]  /*5f00*/  IADD3 R3, PT, PT, R2.reuse, 0x80, RZ ;  /* 0x0000008002037810 */ /* 0x050fe40007ffe0ff */
[----:B------:R-:W-:Y:S02]  /*5f10*/  LOP3.LUT R2, R2, 0xffff, RZ, 0xc0, !PT ;  /* 0x0000ffff02027812 */ /* 0x000fe400078ec0ff */
[----:B------:R-:W-:-:S05]  /*5f20*/  LOP3.LUT R3, R3, 0xffff, RZ, 0xc0, !PT ;  /* 0x0000ffff03037812 */ /* 0x000fca00078ec0ff */
[----:B-123--:R4:W-:Y:S02]  /*5f30*/  STL.64 [R1], R2 ;  /* 0x0000000201007387 */ /* 0x00e9e40000100a00 */
.L_x_141:
[----:B----4-:R-:W-:Y:S04]  /*5f40*/  SHF.L.U32 R2, R77, 0x1f, RZ ;  /* 0x0000001f4d027819 */ /* 0x010fe800000006ff */
[----:B-1----:R-:W1:Y:S02]  /*5f50*/  SYNCS.PHASECHK.TRANS64.TRYWAIT P0, [UR50+0xd0], R2 ;  /* 0x0000d002ff0075a7 */ /* 0x002e640008001132 */
[----:B-12---:R-:W-:Y:S05]  /*5f60*/  @!P0 BRA `(.L_x_98) ;  /* 0x0000004c00d88947 */ /* 0x006fea0003800000 */
.L_x_197:
[----:B-1----:R-:W-:Y:S01]  /*5f70*/  LEA R2, R36, UR49, 0x2 ;  /* 0x0000003124027c11 */ /* 0x002fe2000f8e10ff */
[----:B------:R-:W1:Y:S01]  /*5f80*/  LDS.128 R4, [UR50+0x110] ;  /* 0x00011032ff047984 */ /* 0x000e620008000c00 */
[----:B------:R-:W-:Y:S02]  /*5f90*/  UIADD3 UR4, UPT, UPT, UR50, 0xd8, URZ ;  /* 0x000000d832047890 */ /* 0x000fe4000fffe0ff */
[----:B------:R-:W-:Y:S01]  /*5fa0*/  UISETP.GE.AND UP0, UPT, UR39, 0x1, UPT ;  /* 0x000000012700788c */ /* 0x000fe2000bf06270 */
[----:B------:R-:W-:Y:S01]  /*5fb0*/  @!PT LDS RZ, [RZ] ;  /* 0x00000000fffff984 */ /* 0x000fe20000000800 */
[----:B------:R-:W-:Y:S01]  /*5fc0*/  @!PT LDS RZ, [RZ] ;  /* 0x00000000fffff984 */ /* 0x000fe20000000800 */
[----:B------:R-:W-:Y:S01]  /*5fd0*/  @!PT LDS RZ, [RZ] ;  /* 0x00000000fffff984 */ /* 0x000fe20000000800 */
[----:B------:R-:W-:Y:S01]  /*5fe0*/  @!PT LDS RZ, [RZ] ;  /* 0x00000000fffff984 */ /* 0x000fe20000000800 */
[----:B------:R2:W-:Y:S06]  /*5ff0*/  MEMBAR.ALL.CTA ;  /* 0x0000000000007992 */ /* 0x0005ec0000008000 */
[----:B--2---:R-:W2:Y:S01]  /*6000*/  FENCE.VIEW.ASYNC.S ;  /* 0x00000000000073c6 */ /* 0x004ea20000000000 */
[----:B------:R-:W-:Y:S09]  /*6010*/  UPRMT UR4, URZ, 0x654, UR4 ;  /* 0x00000654ff047896 */ /* 0x000ff20008000004 */
[----:B--2---:R-:W-:Y:S01]  /*6020*/  SYNCS.ARRIVE.TRANS64.RED.A1T0 RZ, [UR4], RZ ;  /* 0x000000ffffff79a7 */ /* 0x004fe20008100404 */
[----:B------:R-:W5:Y:S01]  /*6030*/  LDL R2, [R2] ;  /* 0x0000000002027983 */ /* 0x000f620000100800 */
[----:B-1----:R-:W-:Y:S11]  /*6040*/  LOP3.LUT P0, RZ, R6, 0x1, RZ, 0xc0, !PT ;  /* 0x0000000106ff7812 */ /* 0x002ff6000780c0ff */
[----:B------:R-:W-:Y:S02]  /*6050*/  @!UPT UIADD3 URZ, UPT, UPT, URZ, URZ, URZ ;  /* 0x000000fffffff290 */ /* 0x000fe4000fffe0ff */
[----:B------:R-:W-:Y:S01]  /*6060*/  VOTEU.ANY UP1, P0 ;  /* 0x0000000000ff7886 */ /* 0x000fe20000020100 */
[----:B------:R-:W-:Y:S01]  /*6070*/  PLOP3.LUT P0, PT, PT, PT, UP1, 0x80, 0x8 ;  /* 0x000000000008781c */ /* 0x000fe20003f0f018 */
[----:B------:R-:W-:Y:S11]  /*6080*/  UP2UR UR63, UPR, URZ, 0x2 ;  /* 0x00000002ff3f7883 */ /* 0x000ff60008000000 */
[----:B------:R-:W-:Y:S01]  /*6090*/  @!UPT UIADD3 URZ, UPT, UPT, URZ, URZ, URZ ;  /* 0x000000fffffff290 */ /* 0x000fe2000fffe0ff */
[----:B------:R-:W-:Y:S02]  /*60a0*/  @P0 MOV R3, R4 ;  /* 0x0000000400030202 */ /* 0x000fe40000000f00 */
[----:B------:R-:W-:Y:S02]  /*60b0*/  @P0 LOP3.LUT R0, R5, 0xffff, RZ, 0xc0, !PT ;  /* 0x0000ffff05000812 */ /* 0x000fe400078ec0ff */
[----:B------:R-:W-:Y:S02]  /*60c0*/  @P0 R2UR UR5, R3 ;  /* 0x00000000030502ca */ /* 0x000fe400000e0000 */
[----:B------:R-:W-:Y:S11]  /*60d0*/  @P0 R2UR UR4, R0 ;  /* 0x00000000000402ca */ /* 0x000ff600000e0000 */
[----:B------:R-:W-:Y:S02]  /*60e0*/  @UP1 UMOV UR37, UR5 ;  /* 0x0000000500251c82 */ /* 0x000fe40008000000 */
[----:B------:R-:W-:Y:S01]  /*60f0*/  @UP1 UMOV UR36, UR4 ;  /* 0x0000000400241c82 */ /* 0x000fe20008000000 */
[----:B------:R-:W-:Y:S05]  /*6100*/  BRA.U !UP0, `(.L_x_99) ;  /* 0x0000000108cc7547 */ /* 0x000fea000b800000 */
[----:B------:R-:W1:Y:S01]  /*6110*/  LDCU UR9, c[0x0][0xc20] ;  /* 0x00018400ff0977ac */ /* 0x000e620008000800 */
[----:B------:R-:W-:Y:S02]  /*6120*/  UIMAD.WIDE.U32 UR4, UR55, UR59, URZ ;  /* 0x0000003b370472a5 */ /* 0x000fe4000f8e00ff */
[----:B------:R-:W-:Y:S02]  /*6130*/  UIMAD.WIDE.U32 UR6, UR62, UR56, URZ ;  /* 0x000000383e0672a5 */ /* 0x000fe4000f8e00ff */
[----:B------:R-:W-:Y:S02]  /*6140*/  UIMAD.WIDE.U32 UR10, UR36, UR59, URZ ;  /* 0x0000003b240a72a5 */ /* 0x000fe4000f8e00ff */
[----:B------:R-:W-:Y:S02]  /*6150*/  UISETP.NE.AND UP0, UPT, UR58, 0x1, UPT ;  /* 0x000000013a00788c */ /* 0x000fe4000bf05270 */
[----:B------:R-:W-:Y:S02]  /*6160*/  UISETP.NE.AND UP1, UPT, UR48, 0x1, UPT ;  /* 0x000000013000788c */ /* 0x000fe4000bf25270 */
[----:B------:R-:W-:Y:S02]  /*6170*/  UISETP.NE.AND UP2, UPT, UR39, 0x1, UPT ;  /* 0x000000012700788c */ /* 0x000fe4000bf45270 */
[----:B------:R-:W-:Y:S01]  /*6180*/  UIMAD.WIDE.U32 UR12, UR37, UR56, URZ ;  /* 0x00000038250c72a5 */ /* 0x000fe2000f8e00ff */
[----:B------:R-:W-:Y:S01]  /*6190*/  UMOV UR4, UR5 ;  /* 0x0000000500047c82 */ /* 0x000fe20008000000 */
[----:B------:R-:W-:Y:S01]  /*61a0*/  UMOV UR6, UR11 ;  /* 0x0000000b00067c82 */ /* 0x000fe20008000000 */
[----:B-1----:R-:W-:Y:S03]  /*61b0*/  USHF.R.U32.HI UR8, URZ, UR9, UR4 ;  /* 0x00000009ff087299 */ /* 0x002fe60008011604 */
[----:B------:R-:W-:Y:S02]  /*61c0*/  UMOV UR4, UR7 ;  /* 0x0000000700047c82 */ /* 0x000fe40008000000 */
[----:B------:R-:W-:Y:S02]  /*61d0*/  USHF.R.U32.HI UR5, URZ, UR57, UR4 ;  /* 0x00000039ff057299 */ /* 0x000fe40008011604 */
[----:B------:R-:W-:Y:S02]  /*61e0*/  USEL UR4, UR55, UR8, !UP0 ;  /* 0x0000000837047287 */ /* 0x000fe4000c000000 */
[----:B------:R-:W-:Y:S02]  /*61f0*/  USHF.R.U32.HI UR8, URZ, UR9, UR6 ;  /* 0x00000009ff087299 */ /* 0x000fe40008011606 */
[----:B------:R-:W-:Y:S02]  /*6200*/  UIMAD.WIDE.U32 UR6, UR4, UR46, URZ ;  /* 0x0000002e040672a5 */ /* 0x000fe4000f8e00ff */
[----:B------:R-:W-:Y:S02]  /*6210*/  USEL UR9, UR62, UR5, !UP1 ;  /* 0x000000053e097287 */ /* 0x000fe4000c800000 */
[----:B------:R-:W-:Y:S02]  /*6220*/  USEL UR8, UR36, UR8, !UP0 ;  /* 0x0000000824087287 */ /* 0x000fe4000c000000 */
[----:B------:R-:W-:Y:S01]  /*6230*/  UIMAD.WIDE.U32 UR10, UR9, UR46, URZ ;  /* 0x0000002e090a72a5 */ /* 0x000fe2000f8e00ff */
[----:B------:R-:W-:Y:S01]  /*6240*/  UMOV UR6, UR7 ;  /* 0x0000000700067c82 */ /* 0x000fe20008000000 */
[----:B------:R-:W-:Y:S01]  /*6250*/  UMOV UR5, UR13 ;  /* 0x0000000d00057c82 */ /* 0x000fe20008000000 */
[----:B------:R-:W-:Y:S02]  /*6260*/  @UP2 USHF.R.U32.HI UR4, URZ, UR47, UR6 ;  /* 0x0000002fff042299 */ /* 0x000fe40008011606 */
[----:B------:R-:W-:Y:S02]  /*6270*/  USHF.R.U32.HI UR5, URZ, UR57, UR5 ;  /* 0x00000039ff057299 */ /* 0x000fe40008011605 */
[----:B------:R-:W-:Y:S02]  /*6280*/  UIMAD UR4, UR39, UR4, URZ ;  /* 0x00000004270472a4 */ /* 0x000fe4000f8e02ff */
[----:B------:R-:W-:Y:S02]  /*6290*/  USEL UR5, UR37, UR5, !UP1 ;  /* 0x0000000525057287 */ /* 0x000fe4000c800000 */
[----:B------:R-:W-:Y:S01]  /*62a0*/  UISETP.GE.AND UP0, UPT, UR8, UR4, UPT ;  /* 0x000000040800728c */ /* 0x000fe2000bf06270 */
[----:B------:R-:W-:Y:S01]  /*62b0*/  UMOV UR6, UR11 ;  /* 0x0000000b00067c82 */ /* 0x000fe20008000000 */
[----:B------:R-:W-:Y:S02]  /*62c0*/  UIMAD.WIDE.U32 UR10, UR8, UR46, URZ ;  /* 0x0000002e080a72a5 */ /* 0x000fe4000f8e00ff */
[----:B------:R-:W-:Y:S04]  /*62d0*/  @UP2 USHF.R.U32.HI UR9, URZ, UR47, UR6 ;  /* 0x0000002fff092299 */ /* 0x000fe80008011606 */
[----:B------:R-:W-:Y:S01]  /*62e0*/  UIMAD UR6, UR39, UR9, URZ ;  /* 0x00000009270672a4 */ /* 0x000fe2000f8e02ff */
[----:B------:R-:W-:Y:S03]  /*62f0*/  UMOV UR4, UR11 ;  /* 0x0000000b00047c82 */ /* 0x000fe60008000000 */
[----:B------:R-:W-:Y:S02]  /*6300*/  UISETP.GE.OR UP0, UPT, UR5, UR6, UP0 ;  /* 0x000000060500728c */ /* 0x000fe40008706670 */
[----:B------:R-:W-:Y:S02]  /*6310*/  USHF.R.U32.HI UR4, URZ, UR47, UR4 ;  /* 0x0000002fff047299 */ /* 0x000fe40008011604 */
[----:B------:R-:W-:Y:S02]  /*6320*/  UIMAD.WIDE.U32 UR6, UR5, UR46, URZ ;  /* 0x0000002e050672a5 */ /* 0x000fe4000f8e00ff */
[----:B------:R-:W-:Y:S02]  /*6330*/  USEL UR11, UR8, UR4, !UP2 ;  /* 0x00000004080b7287 */ /* 0x000fe4000d000000 */
[----:B------:R-:W-:Y:S02]  /*6340*/  UIADD3 UR6, UPT, UPT, -UR5, URZ, URZ ;  /* 0x000000ff05067290 */ /* 0x000fe4000fffe1ff */
[----:B------:R-:W-:Y:S02]  /*6350*/  UIADD3 UR10, UPT, UPT, -UR11, URZ, URZ ;  /* 0x000000ff0b0a7290 */ /* 0x000fe4000fffe1ff */
[----:B------:R-:W-:Y:S02]  /*6360*/  UIMAD UR6, UR48, UR6, UR37 ;  /* 0x00000006300672a4 */ /* 0x000fe4000f8e0225 */
[----:B------:R-:W-:Y:S01]  /*6370*/  UIMAD UR10, UR39, UR10, UR8 ;  /* 0x0000000a270a72a4 */ /* 0x000fe2000f8e0208 */
[----:B------:R-:W-:Y:S01]  /*6380*/  @!UP0 UMOV UR4, UR7 ;  /* 0x0000000700048c82 */ /* 0x000fe20008000000 */
[----:B------:R-:W-:Y:S02]  /*6390*/  UIADD3 UR7, UPT, UPT, -UR8, URZ, URZ ;  /* 0x000000ff08077290 */ /* 0x000fe4000fffe1ff */
[----:B------:R-:W-:Y:S04]  /*63a0*/  @!UP0 USHF.R.U32.HI UR4, URZ, UR47, UR4 ;  /* 0x0000002fff048299 */ /* 0x000fe80008011604 */
[----:B------:R-:W-:Y:S04]  /*63b0*/  @!UP0 USEL UR4, UR5, UR4, !UP2 ;  /* 0x0000000405048287 */ /* 0x000fe8000d000000 */
[----:B------:R-:W-:Y:S02]  /*63c0*/  @!UP0 UIMAD UR9, UR9, UR10, UR4 ;  /* 0x0000000a090982a4 */ /* 0x000fe4000f8e0204 */
[----:B------:R-:W-:Y:S02]  /*63d0*/  @!UP0 UIADD3 UR10, UPT, UPT, UR11, -UR4, URZ ;  /* 0x800000040b0a8290 */ /* 0x000fe4000fffe0ff */
[----:B------:R-:W-:Y:S02]  /*63e0*/  UIMAD UR4, UR58, UR7, UR36 ;  /* 0x000000073a0472a4 */ /* 0x000fe4000f8e0224 */
[----:B------:R-:W-:Y:S03]  /*63f0*/  @!UP0 UIMAD UR8, UR10, UR39, UR5 ;  /* 0x000000270a0882a4 */ /* 0x000fe6000f8e0205 */
[----:B------:R-:W-:Y:S02]  /*6400*/  @!UP0 UMOV UR5, UR9 ;  /* 0x0000000900058c82 */ /* 0x000fe40008000000 */
[----:B------:R-:W-:Y:S02]  /*6410*/  UIMAD UR37, UR5, UR48, UR6 ;  /* 0x00000030052572a4 */ /* 0x000fe4000f8e0206 */
[----:B------:R-:W-:Y:S11]  /*6420*/  UIMAD UR36, UR8, UR58, UR4 ;  /* 0x0000003a082472a4 */ /* 0x000ff6000f8e0204 */
[----:B------:R-:W-:Y:S01]  /*6430*/  @!UPT UIADD3 URZ, UPT, UPT, URZ, URZ, URZ ;  /* 0x000000fffffff290 */ /* 0x000fe2000fffe0ff */
.L_x_99:
[----:B------:R-:W-:Y:S01]  /*6440*/  UISETP.NE.AND UP0, UPT, UR38, 0x1, UPT ;  /* 0x000000012600788c */ /* 0x000fe2000bf05270 */
[----:B------:R-:W-:Y:S01]  /*6450*/  @P0 SHF.R.U32.HI R4, RZ, 0x10, R5 ;  /* 0x00000010ff040819 */ /* 0x000fe20000011605 */
[----:B------:R-:W-:Y:S01]  /*6460*/  USHF.L.U32 UR41, UR24, 0x7, URZ ;  /* 0x0000000718297899 */ /* 0x000fe200080006ff */
[----:B------:R-:W-:Y:S01]  /*6470*/  R2UR UR11, R96 ;  /* 0x00000000600b72ca */ /* 0x000fe200000e0000 */
[----:B------:R-:W-:Y:S01]  /*6480*/  BSSY.RECONVERGENT B6, `(.L_x_100) ;  /* 0x0000035000067945 */ /* 0x000fe20003800200 */
[----:B------:R-:W-:Y:S02]  /*6490*/  @P0 R2UR UR11, R4 ;  /* 0x00000000040b02ca */ /* 0x000fe400000e0000 */
[----:B------:R-:W-:Y:S04]  /*64a0*/  LOP3.LUT P0, RZ, R76, 0x1b0, RZ, 0xc0, !PT ;  /* 0x000001b04cff7812 */ /* 0x000fe8000780c0ff */
[----:B------:R-:W1:Y:S07]  /*64b0*/  @!UP0 LDCU.128 UR12, c[0x0][0xc10] ;  /* 0x00018200ff0c87ac */ /* 0x000e6e0008000c00 */
[----:B------:R-:W-:Y:S01]  /*64c0*/  IMAD.U32 R96, RZ, RZ, UR11 ;  /* 0x0000000bff607e24 */ /* 0x000fe2000f8e00ff */
[----:B------:R-:W2:Y:S01]  /*64d0*/  @!UP0 LDCU UR5, c[0x0][0xc0c] ;  /* 0x00018180ff0587ac */ /* 0x000ea20008000800 */
[----:B------:R-:W3:Y:S01]  /*64e0*/  @!UP0 LDCU UR10, c[0x0][0xc20] ;  /* 0x00018400ff0a87ac */ /* 0x000ee20008000800 */
[----:B-1----:R-:W-:Y:S02]  /*64f0*/  UIMAD.WIDE.U32 UR8, UR37, UR12, URZ ;  /* 0x0000000c250872a5 */ /* 0x002fe4000f8e00ff */
[----:B------:R-:W-:Y:S02]  /*6500*/  UIMAD.WIDE.U32 UR6, UR36, UR15, URZ ;  /* 0x0000000f240672a5 */ /* 0x000fe4000f8e00ff */
[----:B------:R-:W-:Y:S03]  /*6510*/  @!UP0 UISETP.NE.AND UP1, UPT, UR14, 0x1, UPT ;  /* 0x000000010e00888c */ /* 0x000fe6000bf25270 */
[----:B------:R-:W-:Y:S01]  /*6520*/  @!UP0 UMOV UR4, UR9 ;  /* 0x0000000900048c82 */ /* 0x000fe20008000000 */
[----:B--2---:R-:W-:Y:S02]  /*6530*/  @!UP0 UISETP.NE.AND UP2, UPT, UR5, 0x1, UPT ;  /* 0x000000010500888c */ /* 0x004fe4000bf45270 */
[----:B------:R-:W-:Y:S01]  /*6540*/  @!UP0 USHF.R.U32.HI UR4, URZ, UR13, UR4 ;  /* 0x0000000dff048299 */ /* 0x000fe20008011604 */
[----:B------:R-:W-:Y:S02]  /*6550*/  @!UP0 UMOV UR6, UR7 ;  /* 0x0000000700068c82 */ /* 0x000fe40008000000 */
[----:B---3--:R-:W-:Y:S02]  /*6560*/  @!UP0 USHF.R.U32.HI UR6, URZ, UR10, UR6 ;  /* 0x0000000aff068299 */ /* 0x008fe40008011606 */
[----:B------:R-:W-:Y:S02]  /*6570*/  @!UP0 USEL UR7, UR37, UR4, !UP2 ;  /* 0x0000000425078287 */ /* 0x000fe4000d000000 */
[----:B------:R-:W-:Y:S04]  /*6580*/  @!UP0 USEL UR6, UR36, UR6, !UP1 ;  /* 0x0000000624068287 */ /* 0x000fe8000c800000 */
[----:B------:R-:W-:Y:S02]  /*6590*/  @!UP0 UIADD3 UR4, UPT, UPT, -UR7, UR6, URZ ;  /* 0x0000000607048290 */ /* 0x000fe4000fffe1ff */
[----:B------:R-:W-:Y:S02]  /*65a0*/  @!UP0 UIADD3 UR6, UPT, UPT, UR7, -UR6, URZ ;  /* 0x8000000607068290 */ /* 0x000fe4000fffe0ff */
[----:B------:R-:W-:Y:S02]  /*65b0*/  @!UP0 UIMAD UR37, UR4, UR5, UR37 ;  /* 0x00000005042582a4 */ /* 0x000fe4000f8e0225 */
[----:B------:R-:W-:Y:S01]  /*65c0*/  @!UP0 UIMAD UR36, UR6, UR14, UR36 ;  /* 0x0000000e062482a4 */ /* 0x000fe2000f8e0224 */
[----:B------:R-:W-:Y:S11]  /*65d0*/  @!P0 BRA `(.L_x_101) ;  /* 0x00000000007c8947 */ /* 0x000ff60003800000 */
[----:B------:R-:W1:Y:S01]  /*65e0*/  LDCU.64 UR8, c[0x4][0x80] ;  /* 0x01001000ff0877ac */ /* 0x000e620008000a00 */
[----:B------:R-:W-:Y:S01]  /*65f0*/  MOV R16, 0x0 ;  /* 0x0000000000107802 */ /* 0x000fe20000000f00 */
[----:B------:R-:W-:Y:S02]  /*6600*/  HFMA2 R12, -RZ, RZ, 0, 5.9604644775390625e-08 ;  /* 0x00000001ff0c7431 */ /* 0x000fe400000001ff */
[----:B------:R-:W-:Y:S01]  /*6610*/  IMAD.MOV.U32 R8, RZ, RZ, 0x70 ;  /* 0x00000070ff087424 */ /* 0x000fe200078e00ff */
[----:B------:R2:W3:Y:S01]  /*6620*/  LDC.64 R14, c[0x4][R16] ;  /* 0x01000000100e7b82 */ /* 0x0004e20000000a00 */
[----:B------:R-:W4:Y:S01]  /*6630*/  LDCU.64 UR6, c[0x4][0x88] ;  /* 0x01001100ff0677ac */ /* 0x000f220008000a00 */
[----:B------:R-:W-:Y:S01]  /*6640*/  IMAD.MOV.U32 R13, RZ, RZ, RZ ;  /* 0x000000ffff0d7224 */ /* 0x000fe200078e00ff */
[----:B------:R-:W2:Y:S01]  /*6650*/  LDCU.64 UR4, c[0x4][0x8] ;  /* 0x01000100ff0477ac */ /* 0x000ea20008000a00 */
[----:B-1----:R-:W-:Y:S01]  /*6660*/  MOV R5, UR9 ;  /* 0x0000000900057c02 */ /* 0x002fe20008000f00 */
[----:B------:R-:W-:Y:S01]  /*6670*/  IMAD.U32 R4, RZ, RZ, UR8 ;  /* 0x00000008ff047e24 */ /* 0x000fe2000f8e00ff */
[----:B----4-:R-:W-:Y:S01]  /*6680*/  MOV R7, UR7 ;  /* 0x0000000700077c02 */ /* 0x010fe20008000f00 */
[----:B------:R-:W-:Y:S01]  /*6690*/  IMAD.U32 R6, RZ, RZ, UR6 ;  /* 0x00000006ff067e24 */ /* 0x000fe2000f8e00ff */
[----:B--2---:R-:W-:Y:S01]  /*66a0*/  MOV R11, UR5 ;  /* 0x00000005000b7c02 */ /* 0x004fe20008000f00 */
[----:B------:R-:W-:Y:S02]  /*66b0*/  IMAD.U32 R10, RZ, RZ, UR4 ;  /* 0x00000004ff0a7e24 */ /* 0x000fe4000f8e00ff */
[----:B------:R-:W-:Y:S07]  /*66c0*/  LEPC R20, `(.L_x_102) ;  /* 0x000000001014794e */ /* 0x000fee0000000000 */
[----:B---3-5:R-:W-:Y:S05]  /*66d0*/  CALL.ABS.NOINC R14 ;  /* 0x000000000e007343 */ /* 0x028fea0003c00000 */
.L_x_102:
[----:B------:R-:W1:Y:S01]  /*66e0*/  LDCU.64 UR8, c[0x4][0x80] ;  /* 0x01001000ff0877ac */ /* 0x000e620008000a00 */
[----:B------:R-:W2:Y:S01]  /*66f0*/  LDC.64 R16, c[0x4][R16] ;  /* 0x0100000010107b82 */ /* 0x000ea20000000a00 */
[----:B------:R-:W-:Y:S02]  /*6700*/  HFMA2 R12, -RZ, RZ, 0, 5.9604644775390625e-08 ;  /* 0x00000001ff0c7431 */ /* 0x000fe400000001ff */
[----:B------:R-:W-:Y:S02]  /*6710*/  IMAD.MOV.U32 R8, RZ, RZ, 0x70 ;  /* 0x00000070ff087424 */ /* 0x000fe400078e00ff */
[----:B------:R-:W-:Y:S01]  /*6720*/  IMAD.MOV.U32 R13, RZ, RZ, RZ ;  /* 0x000000ffff0d7224 */ /* 0x000fe200078e00ff */
[----:B------:R-:W3:Y:S01]  /*6730*/  LDCU.64 UR6, c[0x4][0x88] ;  /* 0x01001100ff0677ac */ /* 0x000ee20008000a00 */
[----:B------:R-:W4:Y:S01]  /*6740*/  LDCU.64 UR4, c[0x4][0x8] ;  /* 0x01000100ff0477ac */ /* 0x000f220008000a00 */
[----:B-1----:R-:W-:Y:S02]  /*6750*/  MOV R4, UR8 ;  /* 0x0000000800047c02 */ /* 0x002fe40008000f00 */
[----:B------:R-:W-:Y:S02]  /*6760*/  MOV R5, UR9 ;  /* 0x0000000900057c02 */ /* 0x000fe40008000f00 */
[----:B---3--:R-:W-:Y:S01]  /*6770*/  MOV R7, UR7 ;  /* 0x0000000700077c02 */ /* 0x008fe20008000f00 */
[----:B------:R-:W-:Y:S01]  /*6780*/  IMAD.U32 R6, RZ, RZ, UR6 ;  /* 0x00000006ff067e24 */ /* 0x000fe2000f8e00ff */
[----:B----4-:R-:W-:Y:S01]  /*6790*/  MOV R11, UR5 ;  /* 0x00000005000b7c02 */ /* 0x010fe20008000f00 */
[----:B------:R-:W-:Y:S02]  /*67a0*/  IMAD.U32 R10, RZ, RZ, UR4 ;  /* 0x00000004ff0a7e24 */ /* 0x000fe4000f8e00ff */
[----:B------:R-:W-:Y:S07]  /*67b0*/  LEPC R20, `(.L_x_101) ;  /* 0x000000001014794e */ /* 0x000fee0000000000 */
[----:B--2---:R-:W-:Y:S05]  /*67c0*/  CALL.ABS.NOINC R16 ;  /* 0x0000000010007343 */ /* 0x004fea0003c00000 */
.L_x_101:
[----:B------:R-:W-:Y:S05]  /*67d0*/  BSYNC.RECONVERGENT B6 ;  /* 0x0000000000067941 */ /* 0x000fea0003800200 */
.L_x_100:
[----:B------:R-:W-:Y:S02]  /*67e0*/  R2UR UR6, R93 ;  /* 0x000000005d0672ca */ /* 0x000fe400000e0000 */
[----:B------:R-:W-:Y:S02]  /*67f0*/  R2UR UR5, R86 ;  /* 0x00000000560572ca */ /* 0x000fe400000e0000 */
[----:B------:R-:W-:Y:S02]  /*6800*/  R2UR UR4, R85 ;  /* 0x00000000550472ca */ /* 0x000fe400000e0000 */
[----:B------:R-:W-:Y:S02]  /*6810*/  ISETP.NE.U32.AND P4, PT, R74, RZ, PT ;  /* 0x000000ff4a00720c */ /* 0x000fe40003f85070 */
[----:B------:R-:W-:Y:S02]  /*6820*/  ISETP.NE.U32.AND P2, PT, RZ, UR60, PT ;  /* 0x0000003cff007c0c */ /* 0x000fe4000bf45070 */
[----:B------:R-:W-:Y:S02]  /*6830*/  ISETP.NE.AND.EX P4, PT, R75, RZ, PT, P4 ;  /* 0x000000ff4b00720c */ /* 0x000fe40003f85340 */
[----:B------:R-:W-:Y:S01]  /*6840*/  ISETP.NE.AND.EX P2, PT, RZ, UR61, PT, P2 ;  /* 0x0000003dff007c0c */ /* 0x000fe2000bf45320 */
[----:B------:R-:W-:Y:S02]  /*6850*/  UISETP.NE.AND UP2, UPT, UR6, URZ, UPT ;  /* 0x000000ff0600728c */ /* 0x000fe4000bf45270 */
[----:B------:R-:W-:Y:S04]  /*6860*/  UISETP.NE.U32.AND UP0, UPT, UR5, URZ, UPT ;  /* 0x000000ff0500728c */ /* 0x000fe8000bf05070 */
[----:B------:R-:W-:Y:S01]  /*6870*/  UISETP.NE.AND.EX UP1, UPT, UR4, URZ, UPT, UP0 ;  /* 0x000000ff0400728c */ /* 0x000fe2000bf25300 */
[----:B------:R-:W-:Y:S01]  /*6880*/  PLOP3.LUT P1, PT, PT, PT, UP2, 0x80, 0x8 ;  /* 0x000000000008781c */ /* 0x000fe20003f2f028 */
[----:B------:R-:W-:Y:S03]  /*6890*/  UPLOP3.LUT UP0, UPT, UPT, UPT, UPT, 0x40, 0x4 ;  /* 0x000000000004789c */ /* 0x000fe60003f0e870 */
[----:B------:R-:W-:Y:S06]  /*68a0*/  @UP2 UPLOP3.LUT UP0, UPT, UPT, UPT, UP1, 0x80, 0x8 ;  /* 0x000000000008289c */ /* 0x000fec0003f0f010 */
[----:B------:R-:W-:Y:S01]  /*68b0*/  PLOP3.LUT P0, PT, PT, PT, UP0, 0x80, 0x8 ;  /* 0x000000000008781c */ /* 0x000fe20003f0f008 */
[----:B------:R-:W-:Y:S01]  /*68c0*/  @!UPT UIADD3 URZ, UPT, UPT, URZ, URZ, URZ ;  /* 0x000000fffffff290 */ /* 0x000fe2000fffe0ff */
[----:B------:R-:W-:Y:S11]  /*68d0*/  BRA.U !UP1, `(.L_x_103) ;  /* 0x0000000109407547 */ /* 0x000ff6000b800000 */
[----:B------:R-:W-:Y:S01]  /*68e0*/  UISETP.NE.U32.AND UP0, UPT, UR60, URZ, UPT ;  /* 0x000000ff3c00728c */ /* 0x000fe2000bf05070 */
[----:B------:R-:W-:Y:S01]  /*68f0*/  R2UR UR6, R86 ;  /* 0x00000000560672ca */ /* 0x000fe200000e0000 */
[----:B------:R-:W1:Y:S01]  /*6900*/  LDCU.64 UR8, c[0x0][0x358] ;  /* 0x00006b00ff0877ac */ /* 0x000e620008000a00 */
[----:B------:R-:W-:Y:S02]  /*6910*/  HFMA2 R83, -RZ, RZ, 0, 5.9604644775390625e-08 ;  /* 0x00000001ff537431 */ /* 0x000fe400000001ff */
[----:B------:R-:W-:Y:S01]  /*6920*/  IMAD.MOV.U32 R0, RZ, RZ, 0x1 ;  /* 0x00000001ff007424 */ /* 0x000fe200078e00ff */
[----:B------:R-:W-:Y:S06]  /*6930*/  UISETP.NE.AND.EX UP0, UPT, UR61, URZ, UPT, UP0 ;  /* 0x000000ff3d00728c */ /* 0x000fec000bf05300 */
[----:B------:R-:W-:Y:S05]  /*6940*/  PLOP3.LUT P3, PT, PT, PT, UP0, 0x80, 0x8 ;  /* 0x000000000008781c */ /* 0x000fea0003f6f008 */
[----:B------:R-:W2:Y:S01]  /*6950*/  @UP0 LDCU.64 UR4, c[0x0][0x988] ;  /* 0x00013100ff0407ac */ /* 0x000ea20008000a00 */
[----:B------:R-:W-:Y:S07]  /*6960*/  @UP0 UIMAD UR6, UR53, UR6, URZ ;  /* 0x00000006350602a4 */ /* 0x000fee000f8e02ff */
[----:B------:R-:W-:Y:S01]  /*6970*/  @!P3 PRMT R83, R0, 0x7610, R83 ;  /* 0x000076100053b816 */ /* 0x000fe20000000053 */
[----:B--2---:R-:W-:Y:S06]  /*6980*/  @UP0 UIMAD.WIDE UR4, UR6, 0x4, UR4 ;  /* 0x00000004060408a5 */ /* 0x004fec000f8e0204 */
[----:B------:R-:W-:Y:S02]  /*6990*/  IMAD.U32 R4, RZ, RZ, UR4 ;  /* 0x00000004ff047e24 */ /* 0x000fe4000f8e00ff */
[----:B------:R-:W-:Y:S03]  /*69a0*/  IMAD.U32 R5, RZ, RZ, UR5 ;  /* 0x00000005ff057e24 */ /* 0x000fe6000f8e00ff */
[----:B------:R-:W2:Y:S02]  /*69b0*/  @!UP0 LDCU UR4, c[0x0][0x980] ;  /* 0x00013000ff0487ac */ /* 0x000ea40008000800 */
[----:B-1---5:R1:W5:Y:S02]  /*69c0*/  @P3 LDG.E R41, desc[UR8][R4.64] ;  /* 0x0000000804293981 */ /* 0x022364000c1e1900 */
[----:B-12---:R-:W-:Y:S02]  /*69d0*/  @!P3 MOV R41, UR4 ;  /* 0x000000040029bc02 */ /* 0x006fe40008000f00 */
.L_x_103:
[----:B------:R-:W-:Y:S05]  /*69e0*/  @!P4 BRA `(.L_x_104) ;  /* 0x000000000024c947 */ /* 0x000fea0003800000 */
[----:B------:R-:W-:Y:S01]  /*69f0*/  ISETP.NE.U32.AND P3, PT, R72, RZ, PT ;  /* 0x000000ff4800720c */ /* 0x000fe20003f65070 */
[----:B------:R-:W1:Y:S03]  /*6a00*/  LDCU.64 UR4, c[0x0][0x358] ;  /* 0x00006b00ff0477ac */ /* 0x000e660008000a00 */
[----:B------:R-:W-:Y:S11]  /*6a10*/  ISETP.NE.AND.EX P3, PT, R73, RZ, PT, P3 ;  /* 0x000000ff4900720c */ /* 0x000ff60003f65330 */
[----:B------:R-:W-:Y:S02]  /*6a20*/  @!UPT UIADD3 URZ, UPT, UPT, URZ, URZ, URZ ;  /* 0x000000fffffff290 */ /* 0x000fe4000fffe0ff */
[----:B------:R-:W2:Y:S01]  /*6a30*/  @P3 LDC.64 R4, c[0x0][0x9a8] ;  /* 0x00026a00ff043b82 */ /* 0x000ea20000000a00 */
[----:B------:R-:W-:Y:S04]  /*6a40*/  @P3 IMAD R0, R74, UR53, RZ ;  /* 0x000000354a003c24 */ /* 0x000fe8000f8e02ff */
[----:B--2---:R-:W-:Y:S05]  /*6a50*/  @P3 IMAD.WIDE R4, R0, 0x4, R4 ;  /* 0x0000000400043825 */ /* 0x004fea00078e0204 */
[----:B-1---5:R1:W5:Y:S02]  /*6a60*/  @P3 LDG.E R38, desc[UR4][R4.64] ;  /* 0x0000000404263981 */ /* 0x022364000c1e1900 */
[----:B-1----:R-:W2:Y:S02]  /*6a70*/  @!P3 LDC R38, c[0x0][0x9a0] ;  /* 0x00026800ff26bb82 */ /* 0x002ea40000000800 */
.L_x_104:
[----:B-----5:R-:W-:Y:S01]  /*6a80*/  FSETP.NEU.AND P3, PT, R41, RZ, PT ;  /* 0x000000ff2900720b */ /* 0x020fe20003f6d000 */
[----:B------:R-:W1:Y:S01]  /*6a90*/  LDCU.128 UR12, c[0x0][0xb90] ;  /* 0x00017200ff0c77ac */ /* 0x000e620008000c00 */
[----:B------:R-:W-:Y:S01]  /*6aa0*/  SEL R3, RZ, 0xffffffff, P2 ;  /* 0xffffffffff037807 */ /* 0x000fe20001000000 */
[----:B------:R-:W-:Y:S01]  /*6ab0*/  BSSY B1, `(.L_x_105) ;  /* 0x0000057000017945 */ /* 0x000fe20003800000 */
[----:B------:R-:W-:Y:S01]  /*6ac0*/  @P1 LOP3.LUT P2, RZ, R83, 0xff, RZ, 0xc0, !PT ;  /* 0x000000ff53ff1812 */ /* 0x000fe2000784c0ff */
[----:B------:R-:W-:Y:S01]  /*6ad0*/  IMAD.MOV.U32 R57, RZ, RZ, 0x1 ;  /* 0x00000001ff397424 */ /* 0x000fe200078e00ff */
[----:B------:R-:W-:Y:S01]  /*6ae0*/  @P1 SEL R0, RZ, 0xffffffff, P3 ;  /* 0xffffffffff001807 */ /* 0x000fe20001800000 */
[----:B------:R-:W-:Y:S01]  /*6af0*/  IMAD.IADD R39, R37, 0x1, R2 ;  /* 0x0000000125277824 */ /* 0x000fe200078e0202 */
[----:B------:R-:W-:Y:S01]  /*6b00*/  LOP3.LUT R79, R79, 0x1, RZ, 0x3c, !PT ;  /* 0x000000014f4f7812 */ /* 0x000fe200078e3cff */
[----:B------:R-:W3:Y:S01]  /*6b10*/  LDCU UR11, c[0x0][0xba0] ;  /* 0x00017400ff0b77ac */ /* 0x000ee20008000800 */
[----:B------:R-:W-:Y:S01]  /*6b20*/  @P0 SEL R0, R3, R0, !P2 ;  /* 0x0000000003000207 */ /* 0x000fe20005000000 */
[----:B------:R-:W-:Y:S01]  /*6b30*/  IMAD R104, R81, -0x10, R95 ;  /* 0xfffffff051687824 */ /* 0x000fe200078e025f */
[----:B------:R-:W-:Y:S01]  /*6b40*/  LEA R103, R36, UR50, 0x3 ;  /* 0x0000003224677c11 */ /* 0x000fe2000f8e18ff */
[----:B------:R-:W-:Y:S01]  /*6b50*/  USHF.L.U32 UR8, UR52, 0x7, URZ ;  /* 0x0000000734087899 */ /* 0x000fe200080006ff */
[----:B------:R-:W-:Y:S01]  /*6b60*/  @P1 LOP3.LUT R0, R0, 0x1, RZ, 0xc0, !PT ;  /* 0x0000000100001812 */ /* 0x000fe200078ec0ff */
[----:B------:R-:W-:Y:S01]  /*6b70*/  IMAD.MOV.U32 R56, RZ, RZ, RZ ;  /* 0x000000ffff387224 */ /* 0x000fe200078e00ff */
[----:B------:R-:W-:Y:S02]  /*6b80*/  R2UR UR4, R89 ;  /* 0x00000000590472ca */ /* 0x000fe400000e0000 */
[----:B------:R-:W-:Y:S02]  /*6b90*/  CS2R R70, SRZ ;  /* 0x0000000000467805 */ /* 0x000fe4000001ff00 */
[----:B------:R-:W-:Y:S01]  /*6ba0*/  ISETP.NE.U32.OR P5, PT, R0, 0x1, !P1 ;  /* 0x000000010000780c */ /* 0x000fe20004fa5470 */
[----:B------:R-:W-:Y:S01]  /*6bb0*/  IMAD.U32 R100, RZ, RZ, UR8 ;  /* 0x00000008ff647e24 */ /* 0x000fe2000f8e00ff */
[----:B------:R-:W-:Y:S02]  /*6bc0*/  R2UR UR6, R88 ;  /* 0x00000000580672ca */ /* 0x000fe400000e0000 */
[----:B------:R-:W-:Y:S02]  /*6bd0*/  CS2R R68, SRZ ;  /* 0x0000000000447805 */ /* 0x000fe4000001ff00 */
[----:B------:R-:W-:Y:S02]  /*6be0*/  R2UR UR10, R90 ;  /* 0x000000005a0a72ca */ /* 0x000fe400000e0000 */
[----:B------:R-:W-:Y:S02]  /*6bf0*/  CS2R R62, SRZ ;  /* 0x00000000003e7805 */ /* 0x000fe4000001ff00 */
[----:B------:R-:W-:Y:S02]  /*6c00*/  R2UR UR9, R87 ;  /* 0x00000000570972ca */ /* 0x000fe400000e0000 */
[----:B------:R-:W-:Y:S02]  /*6c10*/  CS2R R60, SRZ ;  /* 0x00000000003c7805 */ /* 0x000fe4000001ff00 */
[----:B------:R-:W-:Y:S02]  /*6c20*/  PLOP3.LUT P2, PT, PT, PT, UP1, 0x80, 0x8 ;  /* 0x000000000008781c */ /* 0x000fe40003f4f018 */
[----:B------:R-:W-:Y:S02]  /*6c30*/  CS2R R54, SRZ ;  /* 0x0000000000367805 */ /* 0x000fe4000001ff00 */
[----:B------:R-:W-:Y:S01]  /*6c40*/  LOP3.LUT P4, R101, R83, 0xff, RZ, 0xc0, !PT ;  /* 0x000000ff53657812 */ /* 0x000fe2000788c0ff */
[----:B------:R-:W-:Y:S01]  /*6c50*/  UIMAD.WIDE.U32 UR4, UR8, UR4, URZ ;  /* 0x00000004080472a5 */ /* 0x000fe2000f8e00ff */
[----:B------:R-:W-:Y:S02]  /*6c60*/  SEL R4, RZ, 0xffffffff, P3 ;  /* 0xffffffffff047807 */ /* 0x000fe40001800000 */
[----:B------:R-:W-:Y:S02]  /*6c70*/  CS2R R52, SRZ ;  /* 0x0000000000347805 */ /* 0x000fe4000001ff00 */
[----:B------:R-:W-:Y:S01]  /*6c80*/  @P5 SHF.L.U32 R0, R79, 0x1f, RZ ;  /* 0x0000001f4f005819 */ /* 0x000fe200000006ff */
[----:B------:R-:W-:Y:S01]  /*6c90*/  USHF.R.U32.HI UR5, URZ, UR6, UR5 ;  /* 0x00000006ff057299 */ /* 0x000fe20008011605 */
[----:B------:R-:W-:Y:S01]  /*6ca0*/  P2R R102, PR, RZ, 0x20 ;  /* 0x00000020ff667803 */ /* 0x000fe20000000000 */
[----:B------:R-:W-:Y:S01]  /*6cb0*/  UISETP.NE.AND UP0, UPT, UR10, 0x1, UPT ;  /* 0x000000010a00788c */ /* 0x000fe2000bf05270 */
[----:B------:R4:W2:Y:S01]  /*6cc0*/  @P5 SYNCS.PHASECHK.TRANS64.TRYWAIT P1, [UR50+0x80], R0 ;  /* 0x00008000ff0055a7 */ /* 0x0008a20008021132 */
[----:B------:R-:W-:Y:S02]  /*6cd0*/  CS2R R50, SRZ ;  /* 0x0000000000327805 */ /* 0x000fe4000001ff00 */
[----:B------:R-:W-:Y:S01]  /*6ce0*/  CS2R R48, SRZ ;  /* 0x0000000000307805 */ /* 0x000fe2000001ff00 */
[----:B------:R-:W-:Y:S01]  /*6cf0*/  USEL UR5, UR8, UR5, !UP0 ;  /* 0x0000000508057287 */ /* 0x000fe2000c000000 */
[----:B------:R-:W-:Y:S01]  /*6d00*/  @P2 SEL R4, R3, R4, !P4 ;  /* 0x0000000403042207 */ /* 0x000fe20006000000 */
[----:B------:R-:W-:Y:S03]  /*6d10*/  UISETP.NE.AND UP0, UPT, UR9, 0x1, UPT ;  /* 0x000000010900788c */ /* 0x000fe6000bf05270 */
[----:B------:R-:W-:Y:S01]  /*6d20*/  LOP3.LUT R4, R4, 0x1, RZ, 0xc0, !PT ;  /* 0x0000000104047812 */ /* 0x000fe200078ec0ff */
[----:B------:R-:W-:Y:S02]  /*6d30*/  IMAD R6, RZ, RZ, -UR5 ;  /* 0x80000005ff067e24 */ /* 0x000fe4000f8e02ff */
[----:B------:R-:W-:Y:S02]  /*6d40*/  IMAD.U32 R99, RZ, RZ, UR5 ;  /* 0x00000005ff637e24 */ /* 0x000fe4000f8e00ff */
[----:B------:R-:W-:Y:S01]  /*6d50*/  IMAD R100, R6, UR10, R100 ;  /* 0x0000000a06647c24 */ /* 0x000fe2000f8e0264 */
[----:B----4-:R-:W-:Y:S04]  /*6d60*/  SHF.L.U32 R0, R78, 0x1f, RZ ;  /* 0x0000001f4e007819 */ /* 0x010fe800000006ff */
[----:B------:R4:W4:Y:S01]  /*6d70*/  SYNCS.PHASECHK.TRANS64.TRYWAIT P0, [R103+URZ+0xe0], R0 ;  /* 0x0000e000670075a7 */ /* 0x00092200080011ff */
[----:B-1----:R-:W-:Y:S07]  /*6d80*/  UIMAD.WIDE.U32 UR6, UR5, UR12, URZ ;  /* 0x0000000c050672a5 */ /* 0x002fee000f8e00ff */
[----:B------:R-:W-:Y:S02]  /*6d90*/  UMOV UR4, UR7 ;  /* 0x0000000700047c82 */ /* 0x000fe40008000000 */
[----:B------:R-:W-:Y:S04]  /*6da0*/  USHF.R.U32.HI UR4, URZ, UR13, UR4 ;  /* 0x0000000dff047299 */ /* 0x000fe80008011604 */
[----:B------:R-:W-:Y:S02]  /*6db0*/  USEL UR4, UR5, UR4, !UP0 ;  /* 0x0000000405047287 */ /* 0x000fe4000c000000 */
[----:B------:R-:W-:Y:S02]  /*6dc0*/  UISETP.NE.AND UP0, UPT, UR14, 0x1, UPT ;  /* 0x000000010e00788c */ /* 0x000fe4000bf05270 */
[----:B------:R-:W-:Y:S02]  /*6dd0*/  UIMAD.WIDE.U32 UR6, UR4, UR15, URZ ;  /* 0x0000000f040672a5 */ /* 0x000fe4000f8e00ff */
[----:B------:R-:W-:Y:S02]  /*6de0*/  IMAD.U32 R98, RZ, RZ, UR4 ;  /* 0x00000004ff627e24 */ /* 0x000fe4000f8e00ff */
[----:B------:R-:W-:Y:S01]  /*6df0*/  PLOP3.LUT P2, PT, PT, PT, UP0, 0x80, 0x8 ;  /* 0x000000000008781c */ /* 0x000fe20003f4f008 */
[----:B------:R-:W-:Y:S02]  /*6e00*/  IMAD R5, RZ, RZ, -UR4 ;  /* 0x80000004ff057e24 */ /* 0x000fe4000f8e02ff */
[----:B------:R-:W-:Y:S01]  /*6e10*/  UMOV UR6, UR7 ;  /* 0x0000000700067c82 */ /* 0x000fe20008000000 */
[----:B------:R-:W-:Y:S01]  /*6e20*/  IMAD.U32 R97, RZ, RZ, UR4 ;  /* 0x00000004ff617e24 */ /* 0x000fe2000f8e00ff */
[----:B---3--:R-:W-:Y:S01]  /*6e30*/  USHF.R.U32.HI UR6, URZ, UR11, UR6 ;  /* 0x0000000bff067299 */ /* 0x008fe20008011606 */
[----:B------:R-:W-:Y:S05]  /*6e40*/  IMAD R99, R5, UR9, R99 ;  /* 0x0000000905637c24 */ /* 0x000fea000f8e0263 */
[----:B------:R-:W-:Y:S02]  /*6e50*/  SEL R98, R98, UR6, !P2 ;  /* 0x0000000662627c07 */ /* 0x000fe4000d000000 */
[----:B------:R-:W-:Y:S03]  /*6e60*/  ISETP.NE.U32.AND P2, PT, R4, 0x1, PT ;  /* 0x000000010400780c */ /* 0x000fe60003f45070 */
[----:B------:R-:W-:Y:S01]  /*6e70*/  IMAD.MOV R3, RZ, RZ, -R98 ;  /* 0x000000ffff037224 */ /* 0x000fe200078e0a62 */
[----:B------:R-:W-:Y:S03]  /*6e80*/  P2R R58, PR, RZ, 0x4 ;  /* 0x00000004ff3a7803 */ /* 0x000fe60000000000 */
[----:B------:R-:W-:Y:S01]  /*6e90*/  IMAD R97, R3, UR14, R97 ;  /* 0x0000000e03617c24 */ /* 0x000fe2000f8e0261 */
[----:B--2---:R-:W-:Y:S01]  /*6ea0*/  @P5 SEL R57, RZ, 0x1, !P1 ;  /* 0x00000001ff395807 */ /* 0x004fe20004800000 */
[----:B------:R-:W-:Y:S06]  /*6eb0*/  @!P5 BRA `(.L_x_106) ;  /* 0x000000000058d947 */ /* 0x000fec0003800000 */
[----:B------:R-:W-:Y:S01]  /*6ec0*/  IMAD.MOV.U32 R71, RZ, RZ, RZ ;  /* 0x000000ffff477224 */ /* 0x000fe200078e00ff */
[----:B------:R-:W-:Y:S01]  /*6ed0*/  ISETP.NE.AND P1, PT, R57, RZ, PT ;  /* 0x000000ff3900720c */ /* 0x000fe20003f25270 */
[----:B------:R-:W-:Y:S01]  /*6ee0*/  BSSY B0, `(.L_x_107) ;  /* 0x000000c000007945 */ /* 0x000fe20003800000 */
[----:B------:R-:W-:Y:S02]  /*6ef0*/  CS2R R50, SRZ ;  /* 0x0000000000327805 */ /* 0x000fe4000001ff00 */
[----:B------:R-:W-:Y:S02]  /*6f00*/  CS2R R48, SRZ ;  /* 0x0000000000307805 */ /* 0x000fe4000001ff00 */
[----:B------:R-:W-:Y:S02]  /*6f10*/  CS2R R54, SRZ ;  /* 0x0000000000367805 */ /* 0x000fe4000001ff00 */
[----:B------:R-:W-:Y:S02]  /*6f20*/  CS2R R52, SRZ ;  /* 0x0000000000347805 */ /* 0x000fe4000001ff00 */
[----:B------:R-:W-:Y:S02]  /*6f30*/  CS2R R62, SRZ ;  /* 0x00000000003e7805 */ /* 0x000fe4000001ff00 */
[----:B------:R-:W-:Y:S02]  /*6f40*/  CS2R R60, SRZ ;  /* 0x00000000003c7805 */ /* 0x000fe4000001ff00 */
[----:B------:R-:W-:Y:S01]  /*6f50*/  CS2R R68, SRZ ;  /* 0x0000000000447805 */ /* 0x000fe2000001ff00 */
[----:B------:R-:W-:Y:S06]  /*6f60*/  @P1 BRA `(.L_x_108) ;  /* 0x00000000000c1947 */ /* 0x000fec0003800000 */
[----:B------:R-:W-:Y:S04]  /*6f70*/  SHF.L.U32 R3, R79, 0x1f, RZ ;  /* 0x0000001f4f037819 */ /* 0x000fe800000006ff */
[----:B------:R-:W1:Y:S02]  /*6f80*/  SYNCS.PHASECHK.TRANS64.TRYWAIT P1, [UR50+0x80], R3 ;  /* 0x00008003ff0075a7 */ /* 0x000e640008021132 */
[----:B-1----:R-:W-:Y:S05]  /*6f90*/  @!P1 BRA `(.L_x_109) ;  /* 0x0000003c00e49947 */ /* 0x002fea0003800000 */
.L_x_108:
[----:B------:R-:W-:Y:S05]  /*6fa0*/  BSYNC B0 ;  /* 0x0000000000007941 */ /* 0x000fea0003800000 */
.L_x_107:
[----:B------:R-:W-:Y:S01]  /*6fb0*/  ISETP.NE.AND P1, PT, R58, RZ, PT ;  /* 0x000000ff3a00720c */ /* 0x000fe20003f25270 */
[----:B------:R-:W-:Y:S11]  /*6fc0*/  HFMA2 R56, -RZ, RZ, 0, 5.9604644775390625e-08 ;  /* 0x00000001ff387431 */ /* 0x000ff600000001ff */
[----:B------:R-:W-:Y:S01]  /*6fd0*/  @!UPT UIADD3 URZ, UPT, UPT, URZ, URZ, URZ ;  /* 0x000000fffffff290 */ /* 0x000fe2000fffe0ff */
[----:B------:R2:W3:Y:S04]  /*6fe0*/  @P1 LDS.128 R48, [R80] ;  /* 0x0000000050301984 */ /* 0x0004e80000000c00 */
[----:B------:R2:W1:Y:S04]  /*6ff0*/  @P1 LDS.128 R52, [R95+0x10] ;  /* 0x000010005f341984 */ /* 0x0004680000000c00 */
[----:B------:R2:W1:Y:S04]  /*7000*/  @P1 LDS.128 R60, [R94+0x20] ;  /* 0x000020005e3c1984 */ /* 0x0004680000000c00 */
[----:B------:R2:W1:Y:S02]  /*7010*/  @P1 LDS.128 R68, [R104+0x30] ;  /* 0x0000300068441984 */ /* 0x0004640000000c00 */
.L_x_106:
[----:B------:R-:W-:Y:S05]  /*7020*/  BSYNC B1 ;  /* 0x0000000000017941 */ /* 0x000fea0003800000 */
.L_x_105:
[----:B-1----:R-:W-:Y:S04]  /*7030*/  SHF.R.U32.HI R2, RZ, 0x15, R39 ;  /* 0x00000015ff027819 */ /* 0x002fe80000011627 */
[----:B------:R-:W-:Y:S01]  /*7040*/  LOP3.LUT P1, RZ, R2, 0x3, R84, 0x48, !PT ;  /* 0x0000000302ff7812 */ /* 0x000fe20007824854 */
[----:B------:R-:W-:Y:S01]  /*7050*/  @!UPT UIADD3 URZ, UPT, UPT, URZ, URZ, URZ ;  /* 0x000000fffffff290 */ /* 0x000fe2000fffe0ff */
[----:B----4-:R-:W-:Y:S11]  /*7060*/  @P0 BRA `(.L_x_110) ;  /* 0x0000000000080947 */ /* 0x010ff60003800000 */
[----:B------:R-:W1:Y:S02]  /*7070*/  SYNCS.PHASECHK.TRANS64.TRYWAIT P0, [R103+URZ+0xe0], R0 ;  /* 0x0000e000670075a7 */ /* 0x000e6400080011ff */
[----:B-1----:R-:W-:Y:S05]  /*7080*/  @!P0 BRA `(.L_x_111) ;  /* 0x0000003c00c08947 */ /* 0x002fea0003800000 */
.L_x_110:
[----:B------:R-:W-:Y:S05]  /*7090*/  @!P1 BRA `(.L_x_112) ;  /* 0x0000000000409947 */ /* 0x000fea0003800000 */
[----:B------:R-:W4:Y:S01]  /*70a0*/  LDCU.64 UR8, c[0x4][0x70] ;  /* 0x01000e00ff0877ac */ /* 0x000f220008000a00 */
[----:B------:R-:W-:Y:S01]  /*70b0*/  MOV R3, 0x0 ;  /* 0x0000000000037802 */ /* 0x000fe20000000f00 */
[----:B------:R-:W-:Y:S02]  /*70c0*/  HFMA2 R12, -RZ, RZ, 0, 5.9604644775390625e-08 ;  /* 0x00000001ff0c7431 */ /* 0x000fe400000001ff */
[----:B------:R-:W-:Y:S02]  /*70d0*/  IMAD.MOV.U32 R8, RZ, RZ, 0x192 ;  /* 0x00000192ff087424 */ /* 0x000fe400078e00ff */
[----:B------:R-:W-:Y:S01]  /*70e0*/  IMAD.MOV.U32 R13, RZ, RZ, RZ ;  /* 0x000000ffff0d7224 */ /* 0x000fe200078e00ff */
[----:B------:R-:W5:Y:S01]  /*70f0*/  LDCU.64 UR6, c[0x4][0x78] ;  /* 0x01000f00ff0677ac */ /* 0x000f620008000a00 */
[----:B------:R-:W1:Y:S01]  /*7100*/  LDC.64 R2, c[0x4][R3] ;  /* 0x0100000003027b82 */ /* 0x000e620000000a00 */
[----:B------:R-:W2:Y:S01]  /*7110*/  LDCU.64 UR4, c[0x4][0x10] ;  /* 0x01000200ff0477ac */ /* 0x000ea20008000a00 */
[----:B----4-:R-:W-:Y:S01]  /*7120*/  MOV R5, UR9 ;  /* 0x0000000900057c02 */ /* 0x010fe20008000f00 */
[----:B------:R-:W-:Y:S01]  /*7130*/  IMAD.U32 R4, RZ, RZ, UR8 ;  /* 0x00000008ff047e24 */ /* 0x000fe2000f8e00ff */
[----:B-----5:R-:W-:Y:S01]  /*7140*/  MOV R7, UR7 ;  /* 0x0000000700077c02 */ /* 0x020fe20008000f00 */
[----:B------:R-:W-:Y:S01]  /*7150*/  IMAD.U32 R6, RZ, RZ, UR6 ;  /* 0x00000006ff067e24 */ /* 0x000fe2000f8e00ff */
[----:B--2---:R-:W-:Y:S01]  /*7160*/  MOV R11, UR5 ;  /* 0x00000005000b7c02 */ /* 0x004fe20008000f00 */
[----:B------:R-:W-:Y:S02]  /*7170*/  IMAD.U32 R10, RZ, RZ, UR4 ;  /* 0x00000004ff0a7e24 */ /* 0x000fe4000f8e00ff */
[----:B------:R-:W-:Y:S07]  /*7180*/  LEPC R20, `(.L_x_112) ;  /* 0x000000001014794e */ /* 0x000fee0000000000 */
[----:B-1-3--:R-:W-:Y:S05]  /*7190*/  CALL.ABS.NOINC R2 ;  /* 0x0000000002007343 */ /* 0x00afea0003c00000 */
.L_x_112:
[----:B------:R-:W-:Y:S05]  /*71a0*/  WARPSYNC.ALL ;  /* 0x0000000000007948 */ /* 0x000fea0003800000 */
[----:B------:R-:W-:Y:S01]  /*71b0*/  R2UR UR4, R39 ;  /* 0x00000000270472ca */ /* 0x000fe200000e0000 */
[--C-:B---3--:R-:W-:Y:S01]  /*71c0*/  HADD2.F32 R3, -RZ, R48.reuse.H0_H0 ;  /* 0x20000030ff037230 */ /* 0x108fe20000004100 */
[----:B------:R-:W-:Y:S01]  /*71d0*/  ISETP.NE.AND P0, PT, R82, RZ, PT ;  /* 0x000000ff5200720c */ /* 0x000fe20003f05270 */
[--C-:B------:R-:W-:Y:S01]  /*71e0*/  HADD2.F32 R40, -RZ, R49.reuse.H0_H0 ;  /* 0x20000031ff287230 */ /* 0x100fe20000004100 */
[----:B------:R-:W-:Y:S01]  /*71f0*/  BSSY.RECONVERGENT B0, `(.L_x_113) ;  /* 0x0000089000007945 */ /* 0x000fe20003800200 */
[----:B------:R-:W-:Y:S08]  /*7200*/  HADD2.F32 R42, -RZ, R49.H1_H1 ;  /* 0x30000031ff2a7230 */ /* 0x000ff00000004100 */
[----:B------:R-:W1:Y:S02]  /*7210*/  LDTM.x32 R4, tmem[UR4] ;  /* 0x00000004000479ee */ /* 0x000e6400082c0000 */
[C---:B-1----:R-:W-:Y:S01]  /*7220*/  FMUL R0, R38.reuse, R4 ;  /* 0x0000000426007220 */ /* 0x042fe20000400000 */
[----:B------:R-:W-:Y:S02]  /*7230*/  HADD2.F32 R4, -RZ, R48.H1_H1 ;  /* 0x30000030ff047230 */ /* 0x000fe40000004100 */
[C---:B------:R-:W-:Y:S01]  /*7240*/  FMUL R2, R38.reuse, R5 ;  /* 0x0000000526027220 */ /* 0x040fe20000400000 */
[C---:B------:R-:W-:Y:S01]  /*7250*/  FMUL R7, R38.reuse, R7 ;  /* 0x0000000726077220 */ /* 0x040fe20000400000 */
[C---:B------:R-:W-:Y:S01]  /*7260*/  FFMA R0, R41.reuse, R3, R0 ;  /* 0x0000000329007223 */ /* 0x040fe20000000000 */
[C---:B------:R-:W-:Y:S01]  /*7270*/  FMUL R3, R38.reuse, R6 ;  /* 0x0000000626037220 */ /* 0x040fe20000400000 */
[C---:B------:R-:W-:Y:S01]  /*7280*/  FFMA R2, R41.reuse, R4, R2 ;  /* 0x0000000429027223 */ /* 0x040fe20000000002 */
[C---:B------:R-:W-:Y:S01]  /*7290*/  FMUL R4, R38.reuse, R8 ;  /* 0x0000000826047220 */ /* 0x040fe20000400000 */
[C---:B------:R-:W-:Y:S01]  /*72a0*/  FMUL R8, R38.reuse, R12 ;  /* 0x0000000c26087220 */ /* 0x040fe20000400000 */
[C---:B------:R-:W-:Y:S01]  /*72b0*/  FFMA R3, R41.reuse, R40, R3 ;  /* 0x0000002829037223 */ /* 0x040fe20000000003 */
[C---:B------:R-:W-:Y:S01]  /*72c0*/  FMUL R12, R38.reuse, R16 ;  /* 0x00000010260c7220 */ /* 0x040fe20000400000 */
[C---:B------:R-:W-:Y:S01]  /*72d0*/  FMUL R16, R38.reuse, R20 ;  /* 0x0000001426107220 */ /* 0x040fe20000400000 */
[C---:B------:R-:W-:Y:S01]  /*72e0*/  FMUL R20, R38.reuse, R24 ;  /* 0x0000001826147220 */ /* 0x040fe20000400000 */
[C---:B------:R-:W-:Y:S01]  /*72f0*/  FMUL R24, R38.reuse, R28 ;  /* 0x0000001c26187220 */ /* 0x040fe20000400000 */
[----:B------:R-:W-:Y:S01]  /*7300*/  FMUL R28, R38, R32 ;  /* 0x00000020261c7220 */ /* 0x000fe20000400000 */
[--C-:B------:R-:W-:Y:S01]  /*7310*/  HADD2.F32 R32, -RZ, R50.reuse.H0_H0 ;  /* 0x20000032ff207230 */ /* 0x100fe20000004100 */
[----:B------:R-:W-:Y:S01]  /*7320*/  F2FP.F16.F32.PACK_AB R44, R2, R0 ;  /* 0x00000000022c723e */ /* 0x000fe200000000ff */
[----:B------:R-:W-:Y:S02]  /*7330*/  HADD2.F32 R0, -RZ, R50.H1_H1 ;  /* 0x30000032ff007230 */ /* 0x000fe40000004100 */
[C---:B------:R-:W-:Y:S01]  /*7340*/  FMUL R5, R38.reuse, R9 ;  /* 0x0000000926057220 */ /* 0x040fe20000400000 */
[--C-:B------:R-:W-:Y:S02]  /*7350*/  HADD2.F32 R2, -RZ, R51.reuse.H0_H0 ;  /* 0x20000033ff027230 */ /* 0x100fe40000004100 */
[C---:B------:R-:W-:Y:S01]  /*7360*/  FFMA R7, R41.reuse, R42, R7 ;  /* 0x0000002a29077223 */ /* 0x040fe20000000007 */
[C---:B------:R-:W-:Y:S01]  /*7370*/  FFMA R4, R41.reuse, R32, R4 ;  /* 0x0000002029047223 */ /* 0x040fe20000000004 */
[----:B------:R-:W-:Y:S02]  /*7380*/  HADD2.F32 R32, -RZ, R51.H1_H1 ;  /* 0x30000033ff207230 */ /* 0x000fe40000004100 */
[----:B------:R-:W-:Y:S01]  /*7390*/  FFMA R5, R41, R0, R5 ;  /* 0x0000000029057223 */ /* 0x000fe20000000005 */
[--C-:B------:R-:W-:Y:S01]  /*73a0*/  HADD2.F32 R0, -RZ, R52.reuse.H0_H0 ;  /* 0x20000034ff007230 */ /* 0x100fe20000004100 */
[----:B------:R-:W-:Y:S01]  /*73b0*/  F2FP.F16.F32.PACK_AB R45, R7, R3 ;  /* 0x00000003072d723e */ /* 0x000fe200000000ff */
[C---:B------:R-:W-:Y:S01]  /*73c0*/  FMUL R6, R38.reuse, R10 ;  /* 0x0000000a26067220 */ /* 0x040fe20000400000 */
[--C-:B------:R-:W-:Y:S01]  /*73d0*/  HADD2.F32 R3, -RZ, R53.reuse.H0_H0 ;  /* 0x20000035ff037230 */ /* 0x100fe20000004100 */
[----:B------:R-:W-:Y:S01]  /*73e0*/  F2FP.F16.F32.PACK_AB R46, R5, R4 ;  /* 0x00000004052e723e */ /* 0x000fe200000000ff */
[C---:B------:R-:W-:Y:S01]  /*73f0*/  FMUL R11, R38.reuse, R11 ;  /* 0x0000000b260b7220 */ /* 0x040fe20000400000 */
[C---:B------:R-:W-:Y:S01]  /*7400*/  FFMA R6, R41.reuse, R2, R6 ;  /* 0x0000000229067223 */ /* 0x040fe20000000006 */
[----:B------:R-:W-:Y:S02]  /*7410*/  HADD2.F32 R2, -RZ, R52.H1_H1 ;  /* 0x30000034ff027230 */ /* 0x000fe40000004100 */
[C---:B------:R-:W-:Y:S01]  /*7420*/  FMUL R9, R38.reuse, R13 ;  /* 0x0000000d26097220 */ /* 0x040fe20000400000 */
[C---:B------:R-:W-:Y:S01]  /*7430*/  FFMA R11, R41.reuse, R32, R11 ;  /* 0x00000020290b7223 */ /* 0x040fe2000000000b */
[C---:B------:R-:W-:Y:S01]  /*7440*/  FFMA R8, R41.reuse, R0, R8 ;  /* 0x0000000029087223 */ /* 0x040fe20000000008 */
[C---:B------:R-:W-:Y:S01]  /*7450*/  FMUL R10, R38.reuse, R14 ;  /* 0x0000000e260a7220 */ /* 0x040fe20000400000 */
[----:B------:R-:W-:Y:S02]  /*7460*/  HADD2.F32 R0, -RZ, R53.H1_H1 ;  /* 0x30000035ff007230 */ /* 0x000fe40000004100 */
[C---:B------:R-:W-:Y:S01]  /*7470*/  FMUL R15, R38.reuse, R15 ;  /* 0x0000000f260f7220 */ /* 0x040fe20000400000 */
[C---:B------:R-:W-:Y:S01]  /*7480*/  FFMA R9, R41.reuse, R2, R9 ;  /* 0x0000000229097223 */ /* 0x040fe20000000009 */
[C---:B------:R-:W-:Y:S01]  /*7490*/  FFMA R10, R41.reuse, R3, R10 ;  /* 0x00000003290a7223 */ /* 0x040fe2000000000a */
[--C-:B------:R-:W-:Y:S02]  /*74a0*/  HADD2.F32 R2, -RZ, R54.reuse.H0_H0 ;  /* 0x20000036ff027230 */ /* 0x100fe40000004100 */
[C---:B------:R-:W-:Y:S01]  /*74b0*/  FFMA R15, R41.reuse, R0, R15 ;  /* 0x00000000290f7223 */ /* 0x040fe2000000000f */
[----:B------:R-:W-:Y:S02]  /*74c0*/  HADD2.F32 R3, -RZ, R54.H1_H1 ;  /* 0x30000036ff037230 */ /* 0x000fe40000004100 */
[C---:B------:R-:W-:Y:S01]  /*74d0*/  FMUL R13, R38.reuse, R17 ;  /* 0x00000011260d7220 */ /* 0x040fe20000400000 */
[--C-:B------:R-:W-:Y:S02]  /*74e0*/  HADD2.F32 R0, -RZ, R55.reuse.H0_H0 ;  /* 0x20000037ff007230 */ /* 0x100fe40000004100 */
[C---:B------:R-:W-:Y:S01]  /*74f0*/  FMUL R14, R38.reuse, R18 ;  /* 0x00000012260e7220 */ /* 0x040fe20000400000 */
[C---:B------:R-:W-:Y:S01]  /*7500*/  FFMA R12, R41.reuse, R2, R12 ;  /* 0x00000002290c7223 */ /* 0x040fe2000000000c */
[C---:B------:R-:W-:Y:S01]  /*7510*/  FFMA R13, R41.reuse, R3, R13 ;  /* 0x00000003290d7223 */ /* 0x040fe2000000000d */
[----:B------:R-:W-:Y:S02]  /*7520*/  HADD2.F32 R2, -RZ, R55.H1_H1 ;  /* 0x30000037ff027230 */ /* 0x000fe40000004100 */
[C---:B------:R-:W-:Y:S01]  /*7530*/  FFMA R14, R41.reuse, R0, R14 ;  /* 0x00000000290e7223 */ /* 0x040fe2000000000e */
[C---:B------:R-:W-:Y:S01]  /*7540*/  FMUL R19, R38.reuse, R19 ;  /* 0x0000001326137220 */ /* 0x040fe20000400000 */
[--C-:B------:R-:W-:Y:S02]  /*7550*/  HADD2.F32 R0, -RZ, R60.reuse.H0_H0 ;  /* 0x2000003cff007230 */ /* 0x100fe40000004100 */
[C---:B------:R-:W-:Y:S01]  /*7560*/  FMUL R17, R38.reuse, R21 ;  /* 0x0000001526117220 */ /* 0x040fe20000400000 */
[--C-:B------:R-:W-:Y:S02]  /*7570*/  HADD2.F32 R3, -RZ, R61.reuse.H0_H0 ;  /* 0x2000003dff037230 */ /* 0x100fe40000004100 */
[C---:B------:R-:W-:Y:S01]  /*7580*/  FFMA R19, R41.reuse, R2, R19 ;  /* 0x0000000229137223 */ /* 0x040fe20000000013 */
[----:B------:R-:W-:Y:S02]  /*7590*/  HADD2.F32 R2, -RZ, R60.H1_H1 ;  /* 0x3000003cff027230 */ /* 0x000fe40000004100 */
[C---:B------:R-:W-:Y:S01]  /*75a0*/  FFMA R16, R41.reuse, R0, R16 ;  /* 0x0000000029107223 */ /* 0x040fe20000000010 */
[C---:B------:R-:W-:Y:S01]  /*75b0*/  FMUL R18, R38.reuse, R22 ;  /* 0x0000001626127220 */ /* 0x040fe20000400000 */
[----:B------:R-:W-:Y:S02]  /*75c0*/  HADD2.F32 R0, -RZ, R61.H1_H1 ;  /* 0x3000003dff007230 */ /* 0x000fe40000004100 */
[C---:B------:R-:W-:Y:S01]  /*75d0*/  FMUL R23, R38.reuse, R23 ;  /* 0x0000001726177220 */ /* 0x040fe20000400000 */
[C---:B------:R-:W-:Y:S01]  /*75e0*/  FFMA R17, R41.reuse, R2, R17 ;  /* 0x0000000229117223 */ /* 0x040fe20000000011 */
[C---:B------:R-:W-:Y:S01]  /*75f0*/  FFMA R18, R41.reuse, R3, R18 ;  /* 0x0000000329127223 */ /* 0x040fe20000000012 */
[--C-:B------:R-:W-:Y:S02]  /*7600*/  HADD2.F32 R2, -RZ, R62.reuse.H0_H0 ;  /* 0x2000003eff027230 */ /* 0x100fe40000004100 */
[----:B------:R-:W-:Y:S01]  /*7610*/  FFMA R23, R41, R0, R23 ;  /* 0x0000000029177223 */ /* 0x000fe20000000017 */
[----:B------:R-:W-:Y:S02]  /*7620*/  HADD2.F32 R0, -RZ, R62.H1_H1 ;  /* 0x3000003eff007230 */ /* 0x000fe40000004100 */
[C---:B------:R-:W-:Y:S01]  /*7630*/  FMUL R21, R38.reuse, R25 ;  /* 0x0000001926157220 */ /* 0x040fe20000400000 */
[----:B------:R-:W-:Y:S01]  /*7640*/  F2FP.F16.F32.PACK_AB R47, R11, R6 ;  /* 0x000000060b2f723e */ /* 0x000fe200000000ff */
[--C-:B------:R-:W-:Y:S02]  /*7650*/  HADD2.F32 R3, -RZ, R63.reuse.H0_H0 ;  /* 0x2000003fff037230 */ /* 0x100fe40000004100 */
[C---:B------:R-:W-:Y:S01]  /*7660*/  FMUL R22, R38.reuse, R26 ;  /* 0x0000001a26167220 */ /* 0x040fe20000400000 */
[C---:B------:R-:W-:Y:S01]  /*7670*/  FFMA R20, R41.reuse, R2, R20 ;  /* 0x0000000229147223 */ /* 0x040fe20000000014 */
[C---:B------:R-:W-:Y:S01]  /*7680*/  FFMA R21, R41.reuse, R0, R21 ;  /* 0x0000000029157223 */ /* 0x040fe20000000015 */
[----:B------:R1:W-:Y:S01]  /*7690*/  STS.128 [R80], R44 ;  /* 0x0000002c50007388 */ /* 0x0003e20000000c00 */
[----:B------:R-:W-:Y:S02]  /*76a0*/  HADD2.F32 R0, -RZ, R63.H1_H1 ;  /* 0x3000003fff007230 */ /* 0x000fe40000004100 */
[----:B------:R-:W-:Y:S01]  /*76b0*/  FFMA R22, R41, R3, R22 ;  /* 0x0000000329167223 */ /* 0x000fe20000000016 */
[C---:B------:R-:W-:Y:S01]  /*76c0*/  FMUL R27, R38.reuse, R27 ;  /* 0x0000001b261b7220 */ /* 0x040fe20000400000 */
[--C-:B------:R-:W-:Y:S01]  /*76d0*/  HADD2.F32 R2, -RZ, R68.reuse.H0_H0 ;  /* 0x20000044ff027230 */ /* 0x100fe20000004100 */
[----:B------:R-:W-:Y:S01]  /*76e0*/  F2FP.F16.F32.PACK_AB R8, R9, R8 ;  /* 0x000000080908723e */ /* 0x000fe200000000ff */
[----:B------:R-:W-:Y:S01]  /*76f0*/  HADD2.F32 R3, -RZ, R68.H1_H1 ;  /* 0x30000044ff037230 */ /* 0x000fe20000004100 */
[----:B------:R-:W-:Y:S01]  /*7700*/  F2FP.F16.F32.PACK_AB R9, R15, R10 ;  /* 0x0000000a0f09723e */ /* 0x000fe200000000ff */
[C---:B------:R-:W-:Y:S01]  /*7710*/  FMUL R25, R38.reuse, R29 ;  /* 0x0000001d26197220 */ /* 0x040fe20000400000 */
[--C-:B------:R-:W-:Y:S01]  /*7720*/  HADD2.F32 R4, -RZ, R69.reuse.H0_H0 ;  /* 0x20000045ff047230 */ /* 0x100fe20000004100 */
[----:B------:R-:W-:Y:S01]  /*7730*/  F2FP.F16.F32.PACK_AB R10, R13, R12 ;  /* 0x0000000c0d0a723e */ /* 0x000fe200000000ff */
[C---:B------:R-:W-:Y:S01]  /*7740*/  FMUL R26, R38.reuse, R30 ;  /* 0x0000001e261a7220 */ /* 0x040fe20000400000 */
[----:B------:R-:W-:Y:S01]  /*7750*/  F2FP.F16.F32.PACK_AB R11, R19, R14 ;  /* 0x0000000e130b723e */ /* 0x000fe200000000ff */
[C---:B------:R-:W-:Y:S01]  /*7760*/  FFMA R27, R41.reuse, R0, R27 ;  /* 0x00000000291b7223 */ /* 0x040fe2000000001b */
[C---:B------:R-:W-:Y:S01]  /*7770*/  FFMA R24, R41.reuse, R2, R24 ;  /* 0x0000000229187223 */ /* 0x040fe20000000018 */
[----:B------:R-:W-:Y:S02]  /*7780*/  HADD2.F32 R0, -RZ, R69.H1_H1 ;  /* 0x30000045ff007230 */ /* 0x000fe40000004100 */
[C---:B------:R-:W-:Y:S01]  /*7790*/  FFMA R25, R41.reuse, R3, R25 ;  /* 0x0000000329197223 */ /* 0x040fe20000000019 */
[----:B------:R1:W-:Y:S01]  /*77a0*/  STS.128 [R95+0x10], R8 ;  /* 0x000010085f007388 */ /* 0x0003e20000000c00 */
[C---:B------:R-:W-:Y:S01]  /*77b0*/  FMUL R31, R38.reuse, R31 ;  /* 0x0000001f261f7220 */ /* 0x040fe20000400000 */
[--C-:B------:R-:W-:Y:S02]  /*77c0*/  HADD2.F32 R2, -RZ, R70.reuse.H0_H0 ;  /* 0x20000046ff027230 */ /* 0x100fe40000004100 */
[----:B------:R-:W-:Y:S01]  /*77d0*/  FFMA R26, R41, R4, R26 ;  /* 0x00000004291a7223 */ /* 0x000fe2000000001a */
[----:B------:R-:W-:Y:S02]  /*77e0*/  HADD2.F32 R3, -RZ, R70.H1_H1 ;  /* 0x30000046ff037230 */ /* 0x000fe40000004100 */
[C---:B------:R-:W-:Y:S01]  /*77f0*/  FMUL R29, R38.reuse, R33 ;  /* 0x00000021261d7220 */ /* 0x040fe20000400000 */
[--C-:B------:R-:W-:Y:S01]  /*7800*/  HADD2.F32 R4, -RZ, R71.reuse.H0_H0 ;  /* 0x20000047ff047230 */ /* 0x100fe20000004100 */
[----:B------:R-:W-:Y:S01]  /*7810*/  F2FP.F16.F32.PACK_AB R16, R17, R16 ;  /* 0x000000101110723e */ /* 0x000fe200000000ff */
[C---:B------:R-:W-:Y:S01]  /*7820*/  FMUL R30, R38.reuse, R34 ;  /* 0x00000022261e7220 */ /* 0x040fe20000400000 */
[----:B------:R-:W-:Y:S01]  /*7830*/  HADD2.F32 R5, -RZ, R71.H1_H1 ;  /* 0x30000047ff057230 */ /* 0x000fe20000004100 */
[----:B------:R-:W-:Y:S01]  /*7840*/  F2FP.F16.F32.PACK_AB R17, R23, R18 ;  /* 0x000000121711723e */ /* 0x000fe200000000ff */
[----:B------:R-:W-:Y:S01]  /*7850*/  FFMA R31, R41, R0, R31 ;  /* 0x00000000291f7223 */ /* 0x000fe2000000001f */
[----:B------:R-:W-:Y:S01]  /*7860*/  FMUL R35, R38, R35 ;  /* 0x0000002326237220 */ /* 0x000fe20000400000 */
[----:B------:R-:W-:Y:S01]  /*7870*/  F2FP.F16.F32.PACK_AB R18, R21, R20 ;  /* 0x000000141512723e */ /* 0x000fe200000000ff */
[----:B------:R-:W-:Y:S01]  /*7880*/  FFMA R28, R41, R2, R28 ;  /* 0x00000002291c7223 */ /* 0x000fe2000000001c */
[----:B------:R-:W-:Y:S01]  /*7890*/  F2FP.F16.F32.PACK_AB R19, R27, R22 ;  /* 0x000000161b13723e */ /* 0x000fe200000000ff */
[C---:B------:R-:W-:Y:S01]  /*78a0*/  FFMA R29, R41.reuse, R3, R29 ;  /* 0x00000003291d7223 */ /* 0x040fe2000000001d */
[C---:B------:R-:W-:Y:S01]  /*78b0*/  FFMA R30, R41.reuse, R4, R30 ;  /* 0x00000004291e7223 */ /* 0x040fe2000000001e */
[----:B------:R-:W-:Y:S01]  /*78c0*/  FFMA R35, R41, R5, R35 ;  /* 0x0000000529237223 */ /* 0x000fe20000000023 */
[----:B------:R-:W-:Y:S01]  /*78d0*/  F2FP.F16.F32.PACK_AB R24, R25, R24 ;  /* 0x000000181918723e */ /* 0x000fe200000000ff */
[----:B------:R1:W-:Y:S01]  /*78e0*/  STS.128 [R94+0x20], R16 ;  /* 0x000020105e007388 */ /* 0x0003e20000000c00 */
[----:B------:R-:W-:Y:S02]  /*78f0*/  F2FP.F16.F32.PACK_AB R25, R31, R26 ;  /* 0x0000001a1f19723e */ /* 0x000fe400000000ff */
[----:B------:R-:W-:Y:S02]  /*7900*/  F2FP.F16.F32.PACK_AB R26, R29, R28 ;  /* 0x0000001c1d1a723e */ /* 0x000fe400000000ff */
[----:B------:R-:W-:Y:S05]  /*7910*/  F2FP.F16.F32.PACK_AB R27, R35, R30 ;  /* 0x0000001e231b723e */ /* 0x000fea00000000ff */
[----:B------:R1:W-:Y:S01]  /*7920*/  STS.128 [R104+0x30], R24 ;  /* 0x0000301868007388 */ /* 0x0003e20000000c00 */
[----:B------:R-:W-:Y:S01]  /*7930*/  @!PT LDS RZ, [RZ] ;  /* 0x00000000fffff984 */ /* 0x000fe20000000800 */
[----:B------:R-:W-:Y:S01]  /*7940*/  @!PT LDS RZ, [RZ] ;  /* 0x00000000fffff984 */ /* 0x000fe20000000800 */
[----:B------:R-:W-:Y:S01]  /*7950*/  @!PT LDS RZ, [RZ] ;  /* 0x00000000fffff984 */ /* 0x000fe20000000800 */
[----:B------:R-:W-:Y:S01]  /*7960*/  @!PT LDS RZ, [RZ] ;  /* 0x00000000fffff984 */ /* 0x000fe20000000800 */
[----:B------:R3:W-:Y:S07]  /*7970*/  MEMBAR.ALL.CTA ;  /* 0x0000000000007992 */ /* 0x0007ee0000008000 */
[----:B---3--:R-:W3:Y:S02]  /*7980*/  FENCE.VIEW.ASYNC.S ;  /* 0x00000000000073c6 */ /* 0x008ee40000000000 */
[----:B---3--:R-:W-:Y:S06]  /*7990*/  BAR.SYNC.DEFER_BLOCKING 0x1, 0x80 ;  /* 0x0042000000007b1d */ /* 0x008fec0000010000 */
[----:B------:R-:W-:Y:S05]  /*79a0*/  @P0 BRA `(.L_x_114) ;  /* 0x0000000000340947 */ /* 0x000fea0003800000 */
[----:B------:R-:W3:Y:S01]  /*79b0*/  LDCU.64 UR6, c[0x0][0x348] ;  /* 0x00006900ff0677ac */ /* 0x000ee20008000a00 */
[----:B------:R-:W-:Y:S02]  /*79c0*/  R2UR UR42, R100 ;  /* 0x00000000642a72ca */ /* 0x000fe400000e0000 */
[----:B------:R-:W-:Y:S01]  /*79d0*/  R2UR UR43, R99 ;  /* 0x00000000632b72ca */ /* 0x000fe200000e0000 */
[----:B------:R-:W-:Y:S01]  /*79e0*/  UIADD3 UR4, UPT, UPT, UR50, 0x200, URZ ;  /* 0x0000020032047890 */ /* 0x000fe2000fffe0ff */
[----:B------:R-:W-:Y:S02]  /*79f0*/  R2UR UR44, R97 ;  /* 0x00000000612c72ca */ /* 0x000fe400000e0000 */
[----:B------:R-:W-:Y:S03]  /*7a00*/  R2UR UR45, R98 ;  /* 0x00000000622d72ca */ /* 0x000fe600000e0000 */
[----:B------:R-:W-:Y:S05]  /*7a10*/  IMAD.U32 R76, RZ, RZ, UR4 ;  /* 0x00000004ff4c7e24 */ /* 0x000fea000f8e00ff */
[----:B------:R-:W-:Y:S01]  /*7a20*/  R2UR UR40, R76 ;  /* 0x000000004c2872ca */ /* 0x000fe200000e0000 */
[----:B---3--:R-:W-:Y:S04]  /*7a30*/  UIADD3 UR4, UP0, UPT, UR6, 0x780, URZ ;  /* 0x0000078006047890 */ /* 0x008fe8000ff1e0ff */
[----:B------:R-:W-:Y:S09]  /*7a40*/  UIADD3.X UR5, UPT, UPT, URZ, UR7, URZ, UP0, !UPT ;  /* 0x00000007ff057290 */ /* 0x000ff200087fe4ff */
[----:B------:R3:W-:Y:S01]  /*7a50*/  UTMASTG.5D.IM2COL [UR40], [UR4] ;  /* 0x00000028040073b5 */ /* 0x0007e20008060000 */
[----:B------:R0:W-:Y:S01]  /*7a60*/  UTMACMDFLUSH ;  /* 0x00000000000079b7 */ /* 0x0001e20000000000 */
[----:B---3--:R-:W-:Y:S04]  /*7a70*/  DEPBAR.LE SB0, 0x1 ;  /* 0x000080400000791a */ /* 0x008fe80000000000 */
.L_x_114:
[----:B------:R-:W-:Y:S05]  /*7a80*/  BSYNC.RECONVERGENT B0 ;  /* 0x0000000000007941 */ /* 0x000fea0003800200 */
.L_x_113:
[----:B------:R-:W-:Y:S01]  /*7a90*/  BAR.SYNC.DEFER_BLOCKING 0x1, 0x80 ;  /* 0x0042000000007b1d */ /* 0x000fe20000010000 */
[----:B------:R-:W-:Y:S01]  /*7aa0*/  ISETP.NE.AND P1, PT, R102, RZ, PT ;  /* 0x000000ff6600720c */ /* 0x000fe20003f25270 */
[----:B------:R-:W-:Y:S01]  /*7ab0*/  UISETP.NE.AND UP0, UPT, UR54, URZ, UPT ;  /* 0x000000ff3600728c */ /* 0x000fe2000bf05270 */
[----:B------:R-:W-:Y:S11]  /*7ac0*/  LEA R2, R56, UR50, 0x3 ;  /* 0x0000003238027c11 */ /* 0x000ff6000f8e18ff */
[----:B------:R-:W-:Y:S01]  /*7ad0*/  @P1 SHF.L.U32 R4, R79, 0x1f, RZ ;  /* 0x0000001f4f041819 */ /* 0x000fe200000006ff */
[----:B------:R-:W-:Y:S06]  /*7ae0*/  BRA.U !UP0, `(.L_x_115) ;  /* 0x0000000108247547 */ /* 0x000fec000b800000 */
[----:B------:R-:W3:Y:S01]  /*7af0*/  S2R R0, SR_CgaCtaId ;  /* 0x0000000000007919 */ /* 0x000ee20000008800 */
[----:B------:R-:W-:Y:S01]  /*7b00*/  IMAD.U32 R3, RZ, RZ, UR51 ;  /* 0x00000033ff037e24 */ /* 0x000fe2000f8e00ff */
[----:B------:R-:W-:Y:S04]  /*7b10*/  UIADD3 UR4, UPT, UPT, UR51, 0x1, URZ ;  /* 0x0000000133047890 */ /* 0x000fe8000fffe0ff */
[----:B------:R-:W-:Y:S01]  /*7b20*/  @P1 LEA R3, R3, UR50, 0x3 ;  /* 0x0000003203031c11 */ /* 0x000fe2000f8e18ff */
[----:B------:R-:W-:Y:S04]  /*7b30*/  UISETP.NE.AND UP0, UPT, UR4, 0x4, UPT ;  /* 0x000000040400788c */ /* 0x000fe8000bf05270 */
[----:B------:R-:W-:Y:S01]  /*7b40*/  @P1 VIADD R3, R3, 0xa0 ;  /* 0x000000a003031836 */ /* 0x000fe20000000000 */
[----:B------:R-:W-:Y:S04]  /*7b50*/  USEL UR51, UR4, URZ, UP0 ;  /* 0x000000ff04337287 */ /* 0x000fe80008000000 */
[----:B---3--:R-:W-:Y:S04]  /*7b60*/  @P1 PRMT R0, R0, 0x654, R3 ;  /* 0x0000065400001816 */ /* 0x008fe80000000003 */
[----:B------:R3:W-:Y:S04]  /*7b70*/  @P1 SYNCS.ARRIVE.TRANS64.RED.A1T0 RZ, [R0+URZ], RZ ;  /* 0x000000ff00ff19a7 */ /* 0x0007e800081004ff */
.L_x_115:
[----:B------:R-:W4:Y:S01]  /*7b80*/  @P1 SYNCS.PHASECHK.TRANS64.TRYWAIT P0, [R2+URZ+0x80], R4 ;  /* 0x00008004020015a7 */ /* 0x000f2200080011ff */
[----:B------:R-:W-:Y:S01]  /*7b90*/  BSSY B1, `(.L_x_116) ;  /* 0x0000016000017945 */ /* 0x000fe20003800000 */
[----:B----4-:R-:W-:Y:S03]  /*7ba0*/  @P1 SEL R57, RZ, 0x1, !P0 ;  /* 0x00000001ff391807 */ /* 0x010fe60004000000 */
[----:B------:R-:W-:Y:S05]  /*7bb0*/  @!P1 BRA `(.L_x_117) ;  /* 0x00000000004c9947 */ /* 0x000fea0003800000 */
[----:B------:R-:W-:Y:S01]  /*7bc0*/  ISETP.NE.AND P0, PT, R57, RZ, PT ;  /* 0x000000ff3900720c */ /* 0x000fe20003f05270 */
[----:B------:R-:W-:Y:S01]  /*7bd0*/  BSSY B0, `(.L_x_118) ;  /* 0x000000b000007945 */ /* 0x000fe20003800000 */
[----:B------:R-:W-:Y:S11]  /*7be0*/  ISETP.NE.AND P1, PT, R58, RZ, PT ;  /* 0x000000ff3a00720c */ /* 0x000ff60003f25270 */
[----:B------:R-:W-:Y:S02]  /*7bf0*/  @!UPT UIADD3 URZ, UPT, UPT, URZ, URZ, URZ ;  /* 0x000000fffffff290 */ /* 0x000fe4000fffe0ff */
[C---:B------:R-:W-:Y:S01]  /*7c00*/  @P1 IMAD R6, R56.reuse, 0x2000, R80 ;  /* 0x0000200038061824 */ /* 0x040fe200078e0250 */
[C---:B------:R-:W-:Y:S01]  /*7c10*/  @P1 LEA R4, R56.reuse, R94, 0xd ;  /* 0x0000005e38041211 */ /* 0x040fe200078e68ff */
[C---:B------:R-:W-:Y:S02]  /*7c20*/  @P1 IMAD R5, R56.reuse, 0x2000, R95 ;  /* 0x0000200038051824 */ /* 0x040fe400078e025f */
[----:B------:R-:W-:Y:S01]  /*7c30*/  @P1 IMAD R3, R56, 0x2000, R104 ;  /* 0x0000200038031824 */ /* 0x000fe200078e0268 */
[----:B------:R-:W-:Y:S06]  /*7c40*/  @P0 BRA `(.L_x_119) ;  /* 0x00000000000c0947 */ /* 0x000fec0003800000 */
[----:B---3--:R-:W-:Y:S04]  /*7c50*/  SHF.L.U32 R0, R79, 0x1f, RZ ;  /* 0x0000001f4f007819 */ /* 0x008fe800000006ff */
[----:B------:R-:W3:Y:S02]  /*7c60*/  SYNCS.PHASECHK.TRANS64.TRYWAIT P0, [R2+URZ+0x80], R0 ;  /* 0x00008000020075a7 */ /* 0x000ee400080011ff */
[----:B---3--:R-:W-:Y:S05]  /*7c70*/  @!P0 BRA `(.L_x_120) ;  /* 0x0000003000d88947 */ /* 0x008fea0003800000 */
.L_x_119:
[----:B------:R-:W-:Y:S05]  /*7c80*/  BSYNC B0 ;  /* 0x0000000000007941 */ /* 0x000fea0003800000 */
.L_x_118:
[----:B------:R-:W-:Y:S02]  /*7c90*/  ISETP.NE.AND P0, PT, R58, RZ, PT ;  /* 0x000000ff3a00720c */ /* 0x000fe40003f05270 */
[----:B------:R-:W-:Y:S11]  /*7ca0*/  IADD3 R56, PT, PT, R56, 0x1, RZ ;  /* 0x0000000138387810 */ /* 0x000ff60007ffe0ff */
[----:B------:R4:W1:Y:S04]  /*7cb0*/  @P0 LDS.128 R48, [R6] ;  /* 0x0000000006300984 */ /* 0x0008680000000c00 */
[----:B------:R4:W1:Y:S04]  /*7cc0*/  @P0 LDS.128 R52, [R5+0x10] ;  /* 0x0000100005340984 */ /* 0x0008680000000c00 */
[----:B------:R4:W1:Y:S04]  /*7cd0*/  @P0 LDS.128 R60, [R4+0x20] ;  /* 0x00002000043c0984 */ /* 0x0008680000000c00 */
[----:B------:R4:W1:Y:S02]  /*7ce0*/  @P0 LDS.128 R68, [R3+0x30] ;  /* 0x0000300003440984 */ /* 0x0008640000000c00 */
.L_x_117:
[----:B------:R-:W-:Y:S05]  /*7cf0*/  BSYNC B1 ;  /* 0x0000000000017941 */ /* 0x000fea0003800000 */
.L_x_116:
[----:B---3--:R-:W-:Y:S05]  /*7d00*/  VIADD R0, R39, 0x20 ;  /* 0x0000002027007836 */ /* 0x008fea0000000000 */
[----:B------:R-:W-:Y:S04]  /*7d10*/  SHF.R.U32.HI R0, RZ, 0x15, R0 ;  /* 0x00000015ff007819 */ /* 0x000fe80000011600 */
[----:B------:R-:W-:Y:S11]  /*7d20*/  LOP3.LUT P0, RZ, R0, 0x3, R84, 0x48, !PT ;  /* 0x0000000300ff7812 */ /* 0x000ff60007804854 */
[----:B------:R-:W-:Y:S02]  /*7d30*/  @!UPT UIADD3 URZ, UPT, UPT, URZ, URZ, URZ ;  /* 0x000000fffffff290 */ /* 0x000fe4000fffe0ff */
[----:B------:R-:W-:Y:S05]  /*7d40*/  @!P0 BRA `(.L_x_121) ;  /* 0x0000000000408947 */ /* 0x000fea0003800000 */
[----:B------:R-:W3:Y:S01]  /*7d50*/  LDCU.64 UR8, c[0x4][0x70] ;  /* 0x01000e00ff0877ac */ /* 0x000ee20008000a00 */
[----:B----4-:R-:W-:Y:S01]  /*7d60*/  MOV R3, 0x0 ;  /* 0x0000000000037802 */ /* 0x010fe20000000f00 */
[----:B------:R-:W-:Y:S02]  /*7d70*/  HFMA2 R12, -RZ, RZ, 0, 5.9604644775390625e-08 ;  /* 0x00000001ff0c7431 */ /* 0x000fe400000001ff */
[----:B-1----:R-:W-:Y:S02]  /*7d80*/  IMAD.MOV.U32 R8, RZ, RZ, 0x192 ;  /* 0x00000192ff087424 */ /* 0x002fe400078e00ff */
[----:B------:R-:W-:Y:S01]  /*7d90*/  IMAD.MOV.U32 R13, RZ, RZ, RZ ;  /* 0x000000ffff0d7224 */ /* 0x000fe200078e00ff */
[----:B------:R-:W1:Y:S01]  /*7da0*/  LDCU.64 UR6, c[0x4][0x78] ;  /* 0x01000f00ff0677ac */ /* 0x000e620008000a00 */
[----:B------:R-:W4:Y:S01]  /*7db0*/  LDC.64 R2, c[0x4][R3] ;  /* 0x0100000003027b82 */ /* 0x000f220000000a00 */
[----:B------:R-:W5:Y:S01]  /*7dc0*/  LDCU.64 UR4, c[0x4][0x10] ;  /* 0x01000200ff0477ac */ /* 0x000f620008000a00 */
[----:B---3--:R-:W-:Y:S01]  /*7dd0*/  MOV R5, UR9 ;  /* 0x0000000900057c02 */ /* 0x008fe20008000f00 */
[----:B------:R-:W-:Y:S01]  /*7de0*/  IMAD.U32 R4, RZ, RZ, UR8 ;  /* 0x00000008ff047e24 */ /* 0x000fe2000f8e00ff */
[----:B-1----:R-:W-:Y:S01]  /*7df0*/  MOV R7, UR7 ;  /* 0x0000000700077c02 */ /* 0x002fe20008000f00 */
[----:B------:R-:W-:Y:S01]  /*7e00*/  IMAD.U32 R6, RZ, RZ, UR6 ;  /* 0x00000006ff067e24 */ /* 0x000fe2000f8e00ff */
[----:B-----5:R-:W-:Y:S01]  /*7e10*/  MOV R11, UR5 ;  /* 0x00000005000b7c02 */ /* 0x020fe20008000f00 */
[----:B------:R-:W-:Y:S02]  /*7e20*/  IMAD.U32 R10, RZ, RZ, UR4 ;  /* 0x00000004ff0a7e24 */ /* 0x000fe4000f8e00ff */
[----:B------:R-:W-:Y:S07]  /*7e30*/  LEPC R20, `(.L_x_121) ;  /* 0x000000001014794e */ /* 0x000fee0000000000 */
[----:B--2-4-:R-:W-:Y:S05]  /*7e40*/  CALL.ABS.NOINC R2 ;  /* 0x0000000002007343 */ /* 0x014fea0003c00000 */
.L_x_121:
[----:B------:R-:W-:Y:S05]  /*7e50*/  WARPSYNC.ALL ;  /* 0x0000000000007948 */ /* 0x000fea0003800000 */
[----:B------:R-:W-:Y:S01]  /*7e60*/  R2UR UR4, R39 ;  /* 0x00000000270472ca */ /* 0x000fe200000e0000 */
[----:B-1--4-:R-:W-:Y:S01]  /*7e70*/  HADD2.F32 R3, -RZ, R48.H0_H0 ;  /* 0x20000030ff037230 */ /* 0x012fe20000004100 */
[----:B------:R-:W1:Y:S01]  /*7e80*/  S2R R105, SR_CgaCtaId ;  /* 0x0000000000697919 */ /* 0x000e620000008800 */
[--C-:B------:R-:W-:Y:S01]  /*7e90*/  HADD2.F32 R40, -RZ, R50.reuse.H0_H0 ;  /* 0x20000032ff287230 */ /* 0x100fe20000004100 */
[----:B------:R-:W-:Y:S01]  /*7ea0*/  ISETP.NE.AND P6, PT, R102, RZ, PT ;  /* 0x000000ff6600720c */ /* 0x000fe20003fc5270 */
[----:B------:R-:W-:Y:S01]  /*7eb0*/  HADD2.F32 R42, -RZ, R50.H1_H1 ;  /* 0x30000032ff2a7230 */ /* 0x000fe20000004100 */
[----:B------:R-:W-:Y:S01]  /*7ec0*/  ISETP.NE.AND P0, PT, R82, RZ, PT ;  /* 0x000000ff5200720c */ /* 0x000fe20003f05270 */
[--C-:B------:R-:W-:Y:S01]  /*7ed0*/  HADD2.F32 R43, -RZ, R51.reuse.H0_H0 ;  /* 0x20000033ff2b7230 */ /* 0x100fe20000004100 */
[----:B------:R-:W-:Y:S01]  /*7ee0*/  BSSY.RECONVERGENT B0, `(.L_x_122) ;  /* 0x000008c000007945 */ /* 0x000fe20003800200 */
[----:B------:R-:W-:Y:S04]  /*7ef0*/  HADD2.F32 R44, -RZ, R51.H1_H1 ;  /* 0x30000033ff2c7230 */ /* 0x000fe80000004100 */
[----:B------:R-:W3:Y:S02]  /*7f00*/  LDTM.x32 R4, tmem[UR4+0x20] ;  /* 0x00002004000479ee */ /* 0x000ee400082c0000 */
[C---:B---3--:R-:W-:Y:S01]  /*7f10*/  FMUL R0, R38.reuse, R4 ;  /* 0x0000000426007220 */ /* 0x048fe20000400000 */
[----:B------:R-:W-:Y:S02]  /*7f20*/  HADD2.F32 R4, -RZ, R48.H1_H1 ;  /* 0x30000030ff047230 */ /* 0x000fe40000004100 */
[C---:B------:R-:W-:Y:S01]  /*7f30*/  FMUL R2, R38.reuse, R5 ;  /* 0x0000000526027220 */ /* 0x040fe20000400000 */
[--C-:B------:R-:W-:Y:S02]  /*7f40*/  HADD2.F32 R5, -RZ, R49.reuse.H0_H0 ;  /* 0x20000031ff057230 */ /* 0x100fe40000004100 */
[C---:B------:R-:W-:Y:S01]  /*7f50*/  FFMA R0, R41.reuse, R3, R0 ;  /* 0x0000000329007223 */ /* 0x040fe20000000000 */
[C---:B------:R-:W-:Y:S01]  /*7f60*/  FMUL R3, R38.reuse, R6 ;  /* 0x0000000626037220 */ /* 0x040fe20000400000 */
[C---:B------:R-:W-:Y:S01]  /*7f70*/  FFMA R2, R41.reuse, R4, R2 ;  /* 0x0000000429027223 */ /* 0x040fe20000000002 */
[----:B------:R-:W-:Y:S02]  /*7f80*/  HADD2.F32 R4, -RZ, R49.H1_H1 ;  /* 0x30000031ff047230 */ /* 0x000fe40000004100 */
[C---:B------:R-:W-:Y:S01]  /*7f90*/  FMUL R7, R38.reuse, R7 ;  /* 0x0000000726077220 */ /* 0x040fe20000400000 */
[C---:B------:R-:W-:Y:S01]  /*7fa0*/  FFMA R3, R41.reuse, R5, R3 ;  /* 0x0000000529037223 */ /* 0x040fe20000000003 */
[C---:B------:R-:W-:Y:S01]  /*7fb0*/  FMUL R5, R38.reuse, R9 ;  /* 0x0000000926057220 */ /* 0x040fe20000400000 */
[C---:B------:R-:W-:Y:S01]  /*7fc0*/  FMUL R6, R38.reuse, R10 ;  /* 0x0000000a26067220 */ /* 0x040fe20000400000 */
[----:B------:R-:W-:Y:S01]  /*7fd0*/  FFMA R7, R41, R4, R7 ;  /* 0x0000000429077223 */ /* 0x000fe20000000007 */
[C---:B------:R-:W-:Y:S01]  /*7fe0*/  FMUL R4, R38.reuse, R8 ;  /* 0x0000000826047220 */ /* 0x040fe20000400000 */
[C---:B------:R-:W-:Y:S01]  /*7ff0*/  FMUL R11, R38.reuse, R11 ;  /* 0x0000000b260b7220 */ /* 0x040fe20000400000 */
[C---:B------:R-:W-:Y:S01]  /*8000*/  FMUL R8, R38.reuse, R19 ;  /* 0x0000001326087220 */ /* 0x040fe20000400000 */
[----:B------:R-:W-:Y:S01]  /*8010*/  FMUL R19, R38, R30 ;  /* 0x0000001e26137220 */ /* 0x000fe20000400000 */
[----:B------:R-:W-:Y:S01]  /*8020*/  F2FP.F16.F32.PACK_AB R45, R7, R3 ;  /* 0x00000003072d723e */ /* 0x000fe200000000ff */
[C---:B------:R-:W-:Y:S01]  /*8030*/  FFMA R4, R41.reuse, R40, R4 ;  /* 0x0000002829047223 */ /* 0x040fe20000000004 */
[C---:B------:R-:W-:Y:S01]  /*8040*/  FFMA R5, R41.reuse, R42, R5 ;  /* 0x0000002a29057223 */ /* 0x040fe20000000005 */
[C---:B------:R-:W-:Y:S01]  /*8050*/  FFMA R6, R41.reuse, R43, R6 ;  /* 0x0000002b29067223 */ /* 0x040fe20000000006 */
[--C-:B------:R-:W-:Y:S02]  /*8060*/  HADD2.F32 R40, -RZ, R52.reuse.H0_H0 ;  /* 0x20000034ff287230 */ /* 0x100fe40000004100 */
[----:B------:R-:W-:Y:S01]  /*8070*/  FFMA R11, R41, R44, R11 ;  /* 0x0000002c290b7223 */ /* 0x000fe2000000000b */
[----:B------:R-:W-:Y:S01]  /*8080*/  F2FP.F16.F32.PACK_AB R44, R2, R0 ;  /* 0x00000000022c723e */ /* 0x000fe200000000ff */
[C---:B------:R-:W-:Y:S01]  /*8090*/  FMUL R3, R38.reuse, R14 ;  /* 0x0000000e26037220 */ /* 0x040fe20000400000 */
[C---:B------:R-:W-:Y:S01]  /*80a0*/  FMUL R14, R38.reuse, R25 ;  /* 0x00000019260e7220 */ /* 0x040fe20000400000 */
[----:B------:R-:W-:Y:S01]  /*80b0*/  HADD2.F32 R25, -RZ, R52.H1_H1 ;  /* 0x30000034ff197230 */ /* 0x000fe20000004100 */
[----:B------:R-:W-:Y:S01]  /*80c0*/  F2FP.F16.F32.PACK_AB R46, R5, R4 ;  /* 0x00000004052e723e */ /* 0x000fe200000000ff */
[C---:B------:R-:W-:Y:S01]  /*80d0*/  FMUL R0, R38.reuse, R12 ;  /* 0x0000000c26007220 */ /* 0x040fe20000400000 */
[C---:B------:R-:W-:Y:S01]  /*80e0*/  FMUL R2, R38.reuse, R13 ;  /* 0x0000000d26027220 */ /* 0x040fe20000400000 */
[C---:B------:R-:W-:Y:S01]  /*80f0*/  FMUL R4, R38.reuse, R15 ;  /* 0x0000000f26047220 */ /* 0x040fe20000400000 */
[C---:B------:R-:W-:Y:S01]  /*8100*/  FMUL R15, R38.reuse, R26 ;  /* 0x0000001a260f7220 */ /* 0x040fe20000400000 */
[C---:B------:R-:W-:Y:S01]  /*8110*/  FFMA R0, R41.reuse, R40, R0 ;  /* 0x0000002829007223 */ /* 0x040fe20000000000 */
[--C-:B------:R-:W-:Y:S02]  /*8120*/  HADD2.F32 R26, -RZ, R53.reuse.H0_H0 ;  /* 0x20000035ff1a7230 */ /* 0x100fe40000004100 */
[----:B------:R-:W-:Y:S01]  /*8130*/  FFMA R2, R41, R25, R2 ;  /* 0x0000001929027223 */ /* 0x000fe20000000002 */
[C---:B------:R-:W-:Y:S01]  /*8140*/  FMUL R5, R38.reuse, R16 ;  /* 0x0000001026057220 */ /* 0x040fe20000400000 */
[C---:B------:R-:W-:Y:S01]  /*8150*/  FMUL R16, R38.reuse, R27 ;  /* 0x0000001b26107220 */ /* 0x040fe20000400000 */
[----:B------:R-:W-:Y:S01]  /*8160*/  F2FP.F16.F32.PACK_AB R47, R11, R6 ;  /* 0x000000060b2f723e */ /* 0x000fe200000000ff */
[----:B------:R-:W-:Y:S02]  /*8170*/  HADD2.F32 R27, -RZ, R53.H1_H1 ;  /* 0x30000035ff1b7230 */ /* 0x000fe40000004100 */
[C---:B------:R-:W-:Y:S01]  /*8180*/  FMUL R6, R38.reuse, R17 ;  /* 0x0000001126067220 */ /* 0x040fe20000400000 */
[----:B------:R-:W-:Y:S01]  /*8190*/  FMUL R17, R38, R28 ;  /* 0x0000001c26117220 */ /* 0x000fe20000400000 */
[C---:B------:R-:W-:Y:S01]  /*81a0*/  FFMA R3, R41.reuse, R26, R3 ;  /* 0x0000001a29037223 */ /* 0x040fe20000000003 */
[----:B------:R-:W-:Y:S01]  /*81b0*/  STS.128 [R80+0x2000], R44 ;  /* 0x0020002c50007388 */ /* 0x000fe20000000c00 */
[--C-:B------:R-:W-:Y:S01]  /*81c0*/  HADD2.F32 R25, -RZ, R54.reuse.H0_H0 ;  /* 0x20000036ff197230 */ /* 0x100fe20000004100 */
[----:B------:R-:W-:Y:S01]  /*81d0*/  F2FP.F16.F32.PACK_AB R28, R2, R0 ;  /* 0x00000000021c723e */ /* 0x000fe200000000ff */
[----:B------:R-:W-:Y:S02]  /*81e0*/  HADD2.F32 R26, -RZ, R54.H1_H1 ;  /* 0x30000036ff1a7230 */ /* 0x000fe40000004100 */
[C---:B------:R-:W-:Y:S01]  /*81f0*/  FFMA R4, R41.reuse, R27, R4 ;  /* 0x0000001b29047223 */ /* 0x040fe20000000004 */
[--C-:B------:R-:W-:Y:S02]  /*8200*/  HADD2.F32 R0, -RZ, R55.reuse.H0_H0 ;  /* 0x20000037ff007230 */ /* 0x100fe40000004100 */
[C---:B------:R-:W-:Y:S01]  /*8210*/  FMUL R7, R38.reuse, R18 ;  /* 0x0000001226077220 */ /* 0x040fe20000400000 */
[----:B------:R-:W-:Y:S02]  /*8220*/  HADD2.F32 R2, -RZ, R55.H1_H1 ;  /* 0x30000037ff027230 */ /* 0x000fe40000004100 */
[C---:B------:R-:W-:Y:S01]  /*8230*/  FFMA R5, R41.reuse, R25, R5 ;  /* 0x0000001929057223 */ /* 0x040fe20000000005 */
[C---:B------:R-:W-:Y:S01]  /*8240*/  FFMA R6, R41.reuse, R26, R6 ;  /* 0x0000001a29067223 */ /* 0x040fe20000000006 */
[----:B------:R-:W-:Y:S01]  /*8250*/  FMUL R18, R38, R29 ;  /* 0x0000001d26127220 */ /* 0x000fe20000400000 */
[C---:B------:R-:W-:Y:S01]  /*8260*/  FFMA R7, R41.reuse, R0, R7 ;  /* 0x0000000029077223 */ /* 0x040fe20000000007 */
[----:B------:R-:W-:Y:S01]  /*8270*/  F2FP.F16.F32.PACK_AB R29, R4, R3 ;  /* 0x00000003041d723e */ /* 0x000fe200000000ff */
[--C-:B------:R-:W-:Y:S02]  /*8280*/  HADD2.F32 R0, -RZ, R60.reuse.H0_H0 ;  /* 0x2000003cff007230 */ /* 0x100fe40000004100 */
[C---:B------:R-:W-:Y:S01]  /*8290*/  FFMA R8, R41.reuse, R2, R8 ;  /* 0x0000000229087223 */ /* 0x040fe20000000008 */
[C---:B------:R-:W-:Y:S01]  /*82a0*/  FMUL R9, R38.reuse, R20 ;  /* 0x0000001426097220 */ /* 0x040fe20000400000 */
        /* <DEDUP_REMOVED lines=15> */
[----:B------:R-:W-:Y:S02]  /*83a0*/  HADD2.F32 R2, -RZ, R63.H1_H1 ;  /* 0x3000003fff027230 */ /* 0x000fe40000004100 */
[----:B------:R-:W-:Y:S01]  /*83b0*/  FMUL R20, R38, R31 ;  /* 0x0000001f26147220 */ /* 0x000fe20000400000 */
[----:B------:R-:W-:Y:S01]  /*83c0*/  F2FP.F16.F32.PACK_AB R30, R6, R5 ;  /* 0x00000005061e723e */ /* 0x000fe200000000ff */
[C---:B------:R-:W-:Y:S01]  /*83d0*/  FFMA R14, R41.reuse, R0, R14 ;  /* 0x00000000290e7223 */ /* 0x040fe2000000000e */
[C---:B------:R-:W-:Y:S01]  /*83e0*/  FFMA R15, R41.reuse, R3, R15 ;  /* 0x00000003290f7223 */ /* 0x040fe2000000000f */
[C---:B------:R-:W-:Y:S01]  /*83f0*/  FFMA R16, R41.reuse, R2, R16 ;  /* 0x0000000229107223 */ /* 0x040fe20000000010 */
[--C-:B------:R-:W-:Y:S01]  /*8400*/  HADD2.F32 R0, -RZ, R68.reuse.H0_H0 ;  /* 0x20000044ff007230 */ /* 0x100fe20000004100 */
[----:B------:R-:W-:Y:S01]  /*8410*/  F2FP.F16.F32.PACK_AB R31, R8, R7 ;  /* 0x00000007081f723e */ /* 0x000fe200000000ff */
[----:B------:R-:W-:Y:S02]  /*8420*/  HADD2.F32 R2, -RZ, R68.H1_H1 ;  /* 0x30000044ff027230 */ /* 0x000fe40000004100 */
[C---:B------:R-:W-:Y:S01]  /*8430*/  FMUL R21, R38.reuse, R32 ;  /* 0x0000002026157220 */ /* 0x040fe20000400000 */
[--C-:B------:R-:W-:Y:S02]  /*8440*/  HADD2.F32 R3, -RZ, R69.reuse.H0_H0 ;  /* 0x20000045ff037230 */ /* 0x100fe40000004100 */
[C---:B------:R-:W-:Y:S01]  /*8450*/  FFMA R17, R41.reuse, R0, R17 ;  /* 0x0000000029117223 */ /* 0x040fe20000000011 */
[----:B------:R-:W-:Y:S01]  /*8460*/  STS.128 [R95+0x2010], R28 ;  /* 0x0020101c5f007388 */ /* 0x000fe20000000c00 */
[C---:B------:R-:W-:Y:S01]  /*8470*/  FFMA R18, R41.reuse, R2, R18 ;  /* 0x0000000229127223 */ /* 0x040fe20000000012 */
[----:B------:R-:W-:Y:S02]  /*8480*/  HADD2.F32 R0, -RZ, R69.H1_H1 ;  /* 0x30000045ff007230 */ /* 0x000fe40000004100 */
[C---:B------:R-:W-:Y:S01]  /*8490*/  FFMA R19, R41.reuse, R3, R19 ;  /* 0x0000000329137223 */ /* 0x040fe20000000013 */
[--C-:B------:R-:W-:Y:S02]  /*84a0*/  HADD2.F32 R2, -RZ, R70.reuse.H0_H0 ;  /* 0x20000046ff027230 */ /* 0x100fe40000004100 */
[----:B------:R-:W-:Y:S01]  /*84b0*/  FMUL R22, R38, R33 ;  /* 0x0000002126167220 */ /* 0x000fe20000400000 */
[----:B------:R-:W-:Y:S01]  /*84c0*/  HADD2.F32 R3, -RZ, R70.H1_H1 ;  /* 0x30000046ff037230 */ /* 0x000fe20000004100 */
[----:B------:R-:W-:Y:S01]  /*84d0*/  F2FP.F16.F32.PACK_AB R8, R10, R9 ;  /* 0x000000090a08723e */ /* 0x000fe200000000ff */
[--C-:B------:R-:W-:Y:S02]  /*84e0*/  HADD2.F32 R4, -RZ, R71.reuse.H0_H0 ;  /* 0x20000047ff047230 */ /* 0x100fe40000004100 */
[----:B------:R-:W-:Y:S01]  /*84f0*/  FMUL R23, R38, R34 ;  /* 0x0000002226177220 */ /* 0x000fe20000400000 */
[----:B------:R-:W-:Y:S01]  /*8500*/  HADD2.F32 R5, -RZ, R71.H1_H1 ;  /* 0x30000047ff057230 */ /* 0x000fe20000004100 */
[----:B------:R-:W-:Y:S01]  /*8510*/  F2FP.F16.F32.PACK_AB R9, R12, R11 ;  /* 0x0000000b0c09723e */ /* 0x000fe200000000ff */
[C---:B------:R-:W-:Y:S01]  /*8520*/  FFMA R20, R41.reuse, R0, R20 ;  /* 0x0000000029147223 */ /* 0x040fe20000000014 */
[----:B------:R-:W-:Y:S01]  /*8530*/  FMUL R24, R38, R35 ;  /* 0x0000002326187220 */ /* 0x000fe20000400000 */
[----:B------:R-:W-:Y:S01]  /*8540*/  F2FP.F16.F32.PACK_AB R10, R14, R13 ;  /* 0x0000000d0e0a723e */ /* 0x000fe200000000ff */
[C---:B------:R-:W-:Y:S01]  /*8550*/  FFMA R21, R41.reuse, R2, R21 ;  /* 0x0000000229157223 */ /* 0x040fe20000000015 */
[----:B------:R-:W-:Y:S01]  /*8560*/  F2FP.F16.F32.PACK_AB R11, R16, R15 ;  /* 0x0000000f100b723e */ /* 0x000fe200000000ff */
[C---:B------:R-:W-:Y:S01]  /*8570*/  FFMA R22, R41.reuse, R3, R22 ;  /* 0x0000000329167223 */ /* 0x040fe20000000016 */
[C---:B------:R-:W-:Y:S01]  /*8580*/  FFMA R23, R41.reuse, R4, R23 ;  /* 0x0000000429177223 */ /* 0x040fe20000000017 */
[----:B------:R-:W-:Y:S01]  /*8590*/  FFMA R24, R41, R5, R24 ;  /* 0x0000000529187223 */ /* 0x000fe20000000018 */
[----:B------:R-:W-:Y:S01]  /*85a0*/  F2FP.F16.F32.PACK_AB R4, R18, R17 ;  /* 0x000000111204723e */ /* 0x000fe200000000ff */
[----:B------:R-:W-:Y:S01]  /*85b0*/  STS.128 [R94+0x2020], R8 ;  /* 0x002020085e007388 */ /* 0x000fe20000000c00 */
[----:B------:R-:W-:Y:S02]  /*85c0*/  F2FP.F16.F32.PACK_AB R5, R20, R19 ;  /* 0x000000131405723e */ /* 0x000fe400000000ff */
[----:B------:R-:W-:Y:S02]  /*85d0*/  F2FP.F16.F32.PACK_AB R6, R22, R21 ;  /* 0x000000151606723e */ /* 0x000fe400000000ff */
[----:B------:R-:W-:Y:S02]  /*85e0*/  F2FP.F16.F32.PACK_AB R7, R24, R23 ;  /* 0x000000171807723e */ /* 0x000fe400000000ff */
[----:B------:R-:W-:Y:S02]  /*85f0*/  MOV R0, UR51 ;  /* 0x0000003300007c02 */ /* 0x000fe40008000f00 */
[----:B------:R-:W-:Y:S01]  /*8600*/  @P6 SHF.L.U32 R2, R79, 0x1f, RZ ;  /* 0x0000001f4f026819 */ /* 0x000fe200000006ff */
[----:B------:R3:W-:Y:S01]  /*8610*/  STS.128 [R104+0x2030], R4 ;  /* 0x0020300468007388 */ /* 0x0007e20000000c00 */
[----:B------:R-:W-:Y:S04]  /*8620*/  @P6 LEA R0, R0, UR50, 0x3 ;  /* 0x0000003200006c11 */ /* 0x000fe8000f8e18ff */
[----:B------:R-:W-:Y:S01]  /*8630*/  @P6 IADD3 R0, PT, PT, R0, 0xa0, RZ ;  /* 0x000000a000006810 */ /* 0x000fe20007ffe0ff */
[----:B------:R-:W-:Y:S01]  /*8640*/  @!PT LDS RZ, [RZ] ;  /* 0x00000000fffff984 */ /* 0x000fe20000000800 */
[----:B------:R-:W-:Y:S01]  /*8650*/  @!PT LDS RZ, [RZ] ;  /* 0x00000000fffff984 */ /* 0x000fe20000000800 */
[----:B------:R-:W-:Y:S01]  /*8660*/  @!PT LDS RZ, [RZ] ;  /* 0x00000000fffff984 */ /* 0x000fe20000000800 */
[----:B------:R-:W-:Y:S01]  /*8670*/  @!PT LDS RZ, [RZ] ;  /* 0x00000000fffff984 */ /* 0x000fe20000000800 */
[----:B------:R4:W-:Y:S06]  /*8680*/  MEMBAR.ALL.CTA ;  /* 0x0000000000007992 */ /* 0x0009ec0000008000 */
[----:B----4-:R-:W4:Y:S01]  /*8690*/  FENCE.VIEW.ASYNC.S ;  /* 0x00000000000073c6 */ /* 0x010f220000000000 */
[----:B-1----:R-:W-:Y:S02]  /*86a0*/  @P6 PRMT R0, R105, 0x654, R0 ;  /* 0x0000065469006816 */ /* 0x002fe40000000000 */
[----:B---3--:R-:W-:Y:S01]  /*86b0*/  LEA R6, R56, UR50, 0x3 ;  /* 0x0000003238067c11 */ /* 0x008fe2000f8e18ff */
[----:B----4-:R-:W-:Y:S06]  /*86c0*/  BAR.SYNC.DEFER_BLOCKING 0x1, 0x80 ;  /* 0x0042000000007b1d */ /* 0x010fec0000010000 */
[----:B------:R-:W-:Y:S05]  /*86d0*/  @P0 BRA `(.L_x_123) ;  /* 0x0000000000300947 */ /* 0x000fea0003800000 */
[----:B------:R-:W1:Y:S01]  /*86e0*/  LDCU.64 UR6, c[0x0][0x348] ;  /* 0x00006900ff0677ac */ /* 0x000e620008000a00 */
[----:B------:R-:W-:Y:S02]  /*86f0*/  R2UR UR10, R100 ;  /* 0x00000000640a72ca */ /* 0x000fe400000e0000 */
[----:B------:R-:W-:Y:S01]  /*8700*/  R2UR UR11, R99 ;  /* 0x00000000630b72ca */ /* 0x000fe200000e0000 */
[----:B------:R-:W-:Y:S01]  /*8710*/  UIADD3 UR9, UPT, UPT, UR41, 0x20, URZ ;  /* 0x0000002029097890 */ /* 0x000fe2000fffe0ff */
[----:B------:R-:W-:Y:S01]  /*8720*/  R2UR UR12, R97 ;  /* 0x00000000610c72ca */ /* 0x000fe200000e0000 */
[----:B------:R-:W-:Y:S01]  /*8730*/  UIADD3 UR8, UPT, UPT, UR50, 0x2200, URZ ;  /* 0x0000220032087890 */ /* 0x000fe2000fffe0ff */
[----:B------:R-:W-:Y:S01]  /*8740*/  R2UR UR13, R98 ;  /* 0x00000000620d72ca */ /* 0x000fe200000e0000 */
[----:B-1----:R-:W-:Y:S04]  /*8750*/  UIADD3 UR4, UP0, UPT, UR6, 0x780, URZ ;  /* 0x0000078006047890 */ /* 0x002fe8000ff1e0ff */
[----:B------:R-:W-:Y:S09]  /*8760*/  UIADD3.X UR5, UPT, UPT, URZ, UR7, URZ, UP0, !UPT ;  /* 0x00000007ff057290 */ /* 0x000ff200087fe4ff */
[----:B------:R1:W-:Y:S01]  /*8770*/  UTMASTG.5D.IM2COL [UR8], [UR4] ;  /* 0x00000008040073b5 */ /* 0x0003e20008060000 */
[----:B------:R0:W-:Y:S01]  /*8780*/  UTMACMDFLUSH ;  /* 0x00000000000079b7 */ /* 0x0001e20000000000 */
[----:B-1----:R-:W-:Y:S04]  /*8790*/  DEPBAR.LE SB0, 0x1 ;  /* 0x000080400000791a */ /* 0x002fe80000000000 */
.L_x_123:
[----:B------:R-:W-:Y:S05]  /*87a0*/  BSYNC.RECONVERGENT B0 ;  /* 0x0000000000007941 */ /* 0x000fea0003800200 */
.L_x_122:
[----:B------:R-:W-:Y:S01]  /*87b0*/  BAR.SYNC.DEFER_BLOCKING 0x1, 0x80 ;  /* 0x0042000000007b1d */ /* 0x000fe20000010000 */
[----:B------:R-:W-:Y:S04]  /*87c0*/  UIADD3 UR4, UPT, UPT, UR51, 0x1, URZ ;  /* 0x0000000133047890 */ /* 0x000fe8000fffe0ff */
[----:B------:R-:W-:Y:S04]  /*87d0*/  UISETP.NE.AND UP0, UPT, UR4, 0x4, UPT ;  /* 0x000000040400788c */ /* 0x000fe8000bf05270 */
[----:B------:R-:W-:Y:S01]  /*87e0*/  USEL UR40, UR4, URZ, UP0 ;  /* 0x000000ff04287287 */ /* 0x000fe20008000000 */
[----:B------:R1:W-:Y:S01]  /*87f0*/  @P6 SYNCS.ARRIVE.TRANS64.RED.A1T0 RZ, [R0+URZ], RZ ;  /* 0x000000ff00ff69a7 */ /* 0x0003e200081004ff */
[----:B------:R-:W-:Y:S01]  /*8800*/  BSSY B1, `(.L_x_124) ;  /* 0x0000017000017945 */ /* 0x000fe20003800000 */
[----:B------:R-:W3:Y:S02]  /*8810*/  @P6 SYNCS.PHASECHK.TRANS64.TRYWAIT P0, [R6+URZ+0x80], R2 ;  /* 0x00008002060065a7 */ /* 0x000ee400080011ff */
[----:B---3--:R-:W-:Y:S01]  /*8820*/  @P6 SEL R57, RZ, 0x1, !P0 ;  /* 0x00000001ff396807 */ /* 0x008fe20004000000 */
[----:B-1----:R-:W-:Y:S06]  /*8830*/  @!P6 BRA `(.L_x_125) ;  /* 0x00000000004ce947 */ /* 0x002fec0003800000 */
        /* <DEDUP_REMOVED lines=9> */
[----:B------:R-:W-:Y:S04]  /*88d0*/  SHF.L.U32 R5, R79, 0x1f, RZ ;  /* 0x0000001f4f057819 */ /* 0x000fe800000006ff */
[----:B------:R-:W1:Y:S02]  /*88e0*/  SYNCS.PHASECHK.TRANS64.TRYWAIT P0, [R6+URZ+0x80], R5 ;  /* 0x00008005060075a7 */ /* 0x000e6400080011ff */
[----:B-1----:R-:W-:Y:S05]  /*88f0*/  @!P0 BRA `(.L_x_128) ;  /* 0x0000002400cc8947 */ /* 0x002fea0003800000 */
.L_x_127:
[----:B------:R-:W-:Y:S05]  /*8900*/  BSYNC B0 ;  /* 0x0000000000007941 */ /* 0x000fea0003800000 */
.L_x_126:
[----:B------:R-:W-:Y:S02]  /*8910*/  ISETP.NE.AND P0, PT, R58, RZ, PT ;  /* 0x000000ff3a00720c */ /* 0x000fe40003f05270 */
[----:B------:R-:W-:Y:S11]  /*8920*/  IADD3 R56, PT, PT, R56, 0x1, RZ ;  /* 0x0000000138387810 */ /* 0x000ff60007ffe0ff */
[----:B------:R3:W4:Y:S04]  /*8930*/  @P0 LDS.128 R48, [R4] ;  /* 0x0000000004300984 */ /* 0x0007280000000c00 */
[----:B------:R3:W1:Y:S04]  /*8940*/  @P0 LDS.128 R52, [R3+0x10] ;  /* 0x0000100003340984 */ /* 0x0006680000000c00 */
[----:B------:R3:W1:Y:S04]  /*8950*/  @P0 LDS.128 R60, [R2+0x20] ;  /* 0x00002000023c0984 */ /* 0x0006680000000c00 */
[----:B------:R3:W1:Y:S02]  /*8960*/  @P0 LDS.128 R68, [R0+0x30] ;  /* 0x0000300000440984 */ /* 0x0006640000000c00 */
.L_x_125:
[----:B------:R-:W-:Y:S05]  /*8970*/  BSYNC B1 ;  /* 0x0000000000017941 */ /* 0x000fea0003800000 */
.L_x_124:
[----:B---3--:R-:W-:Y:S05]  /*8980*/  VIADD R0, R39, 0x40 ;  /* 0x0000004027007836 */ /* 0x008fea0000000000 */
[----:B------:R-:W-:Y:S04]  /*8990*/  SHF.R.U32.HI R0, RZ, 0x15, R0 ;  /* 0x00000015ff007819 */ /* 0x000fe80000011600 */
[----:B------:R-:W-:Y:S11]  /*89a0*/  LOP3.LUT P0, RZ, R0, 0x3, R84, 0x48, !PT ;  /* 0x0000000300ff7812 */ /* 0x000ff60007804854 */
[----:B------:R-:W-:Y:S02]  /*89b0*/  @!UPT UIADD3 URZ, UPT, UPT, URZ, URZ, URZ ;  /* 0x000000fffffff290 */ /* 0x000fe4000fffe0ff */
[----:B------:R-:W-:Y:S05]  /*89c0*/  @!P0 BRA `(.L_x_129) ;  /* 0x0000000000408947 */ /* 0x000fea0003800000 */
[----:B------:R-:W1:Y:S01]  /*89d0*/  LDCU.64 UR8, c[0x4][0x70] ;  /* 0x01000e00ff0877ac */ /* 0x000e620008000a00 */
[----:B------:R-:W-:Y:S01]  /*89e0*/  MOV R3, 0x0 ;  /* 0x0000000000037802 */ /* 0x000fe20000000f00 */
[----:B------:R-:W-:Y:S02]  /*89f0*/  HFMA2 R12, -RZ, RZ, 0, 5.9604644775390625e-08 ;  /* 0x00000001ff0c7431 */ /* 0x000fe400000001ff */
[----:B------:R-:W-:Y:S02]  /*8a00*/  IMAD.MOV.U32 R8, RZ, RZ, 0x192 ;  /* 0x00000192ff087424 */ /* 0x000fe400078e00ff */
[----:B------:R-:W-:Y:S01]  /*8a10*/  IMAD.MOV.U32 R13, RZ, RZ, RZ ;  /* 0x000000ffff0d7224 */ /* 0x000fe200078e00ff */
[----:B------:R-:W3:Y:S01]  /*8a20*/  LDCU.64 UR6, c[0x4][0x78] ;  /* 0x01000f00ff0677ac */ /* 0x000ee20008000a00 */
[----:B------:R-:W2:Y:S01]  /*8a30*/  LDC.64 R2, c[0x4][R3] ;  /* 0x0100000003027b82 */ /* 0x000ea20000000a00 */
[----:B------:R-:W5:Y:S01]  /*8a40*/  LDCU.64 UR4, c[0x4][0x10] ;  /* 0x01000200ff0477ac */ /* 0x000f620008000a00 */
[----:B-1----:R-:W-:Y:S01]  /*8a50*/  MOV R5, UR9 ;  /* 0x0000000900057c02 */ /* 0x002fe20008000f00 */
[----:B------:R-:W-:Y:S01]  /*8a60*/  IMAD.U32 R4, RZ, RZ, UR8 ;  /* 0x00000008ff047e24 */ /* 0x000fe2000f8e00ff */
[----:B---3--:R-:W-:Y:S01]  /*8a70*/  MOV R7, UR7 ;  /* 0x0000000700077c02 */ /* 0x008fe20008000f00 */
[----:B------:R-:W-:Y:S01]  /*8a80*/  IMAD.U32 R6, RZ, RZ, UR6 ;  /* 0x00000006ff067e24 */ /* 0x000fe2000f8e00ff */
[----:B-----5:R-:W-:Y:S01]  /*8a90*/  MOV R11, UR5 ;  /* 0x00000005000b7c02 */ /* 0x020fe20008000f00 */
[----:B------:R-:W-:Y:S02]  /*8aa0*/  IMAD.U32 R10, RZ, RZ, UR4 ;  /* 0x00000004ff0a7e24 */ /* 0x000fe4000f8e00ff */
[----:B------:R-:W-:Y:S07]  /*8ab0*/  LEPC R20, `(.L_x_129) ;  /* 0x000000001014794e */ /* 0x000fee0000000000 */
[----:B--2-4-:R-:W-:Y:S05]  /*8ac0*/  CALL.ABS.NOINC R2 ;  /* 0x0000000002007343 */ /* 0x014fea0003c00000 */
.L_x_129:
[----:B------:R-:W-:Y:S05]  /*8ad0*/  WARPSYNC.ALL ;  /* 0x0000000000007948 */ /* 0x000fea0003800000 */
[----:B------:R-:W-:Y:S01]  /*8ae0*/  R2UR UR4, R39 ;  /* 0x00000000270472ca */ /* 0x000fe200000e0000 */
[--C-:B----4-:R-:W-:Y:S01]  /*8af0*/  HADD2.F32 R40, -RZ, R48.reuse.H0_H0 ;  /* 0x20000030ff287230 */ /* 0x110fe20000004100 */
[----:B------:R-:W-:Y:S01]  /*8b00*/  ISETP.NE.AND P6, PT, R102, RZ, PT ;  /* 0x000000ff6600720c */ /* 0x000fe20003fc5270 */
[----:B------:R-:W-:Y:S01]  /*8b10*/  HADD2.F32 R42, -RZ, R48.H1_H1 ;  /* 0x30000030ff2a7230 */ /* 0x000fe20000004100 */
[----:B------:R-:W-:Y:S01]  /*8b20*/  ISETP.NE.AND P0, PT, R82, RZ, PT ;  /* 0x000000ff5200720c */ /* 0x000fe20003f05270 */
[----:B------:R-:W-:Y:S01]  /*8b30*/  HADD2.F32 R43, -RZ, R49.H0_H0 ;  /* 0x20000031ff2b7230 */ /* 0x000fe20000004100 */
[----:B------:R-:W-:Y:S07]  /*8b40*/  BSSY.RECONVERGENT B0, `(.L_x_130) ;  /* 0x000008d000007945 */ /* 0x000fee0003800200 */
[----:B-1----:R-:W1:Y:S02]  /*8b50*/  LDTM.x32 R4, tmem[UR4+0x40] ;  /* 0x00004004000479ee */ /* 0x002e6400082c0000 */
[C---:B-1----:R-:W-:Y:S01]  /*8b60*/  FMUL R0, R38.reuse, R4 ;  /* 0x0000000426007220 */ /* 0x042fe20000400000 */
[C---:B------:R-:W-:Y:S01]  /*8b70*/  FMUL R4, R38.reuse, R8 ;  /* 0x0000000826047220 */ /* 0x040fe20000400000 */
[C---:B------:R-:W-:Y:S01]  /*8b80*/  FMUL R2, R38.reuse, R5 ;  /* 0x0000000526027220 */ /* 0x040fe20000400000 */
[C---:B------:R-:W-:Y:S01]  /*8b90*/  FMUL R8, R38.reuse, R12 ;  /* 0x0000000c26087220 */ /* 0x040fe20000400000 */
[C---:B------:R-:W-:Y:S01]  /*8ba0*/  FFMA R0, R41.reuse, R40, R0 ;  /* 0x0000002829007223 */ /* 0x040fe20000000000 */
[C---:B------:R-:W-:Y:S01]  /*8bb0*/  FMUL R3, R38.reuse, R6 ;  /* 0x0000000626037220 */ /* 0x040fe20000400000 */
[C---:B------:R-:W-:Y:S01]  /*8bc0*/  FFMA R2, R41.reuse, R42, R2 ;  /* 0x0000002a29027223 */ /* 0x040fe20000000002 */
[--C-:B------:R-:W-:Y:S02]  /*8bd0*/  HADD2.F32 R40, -RZ, R51.reuse.H0_H0 ;  /* 0x20000033ff287230 */ /* 0x100fe40000004100 */
[----:B------:R-:W-:Y:S01]  /*8be0*/  FMUL R5, R38, R9 ;  /* 0x0000000926057220 */ /* 0x000fe20000400000 */
[C---:B------:R-:W-:Y:S01]  /*8bf0*/  FFMA R3, R41.reuse, R43, R3 ;  /* 0x0000002b29037223 */ /* 0x040fe20000000003 */
[----:B------:R-:W-:Y:S01]  /*8c00*/  HADD2.F32 R42, -RZ, R51.H1_H1 ;  /* 0x30000033ff2a7230 */ /* 0x000fe20000004100 */
[----:B------:R-:W-:Y:S01]  /*8c10*/  F2FP.F16.F32.PACK_AB R44, R2, R0 ;  /* 0x00000000022c723e */ /* 0x000fe200000000ff */
[C---:B------:R-:W-:Y:S01]  /*8c20*/  FMUL R12, R38.reuse, R16 ;  /* 0x00000010260c7220 */ /* 0x040fe20000400000 */
[C---:B------:R-:W-:Y:S01]  /*8c30*/  FMUL R6, R38.reuse, R10 ;  /* 0x0000000a26067220 */ /* 0x040fe20000400000 */
[--C-:B------:R-:W-:Y:S02]  /*8c40*/  HADD2.F32 R0, -RZ, R52.reuse.H0_H0 ;  /* 0x20000034ff007230 */ /* 0x100fe40000004100 */
[C---:B------:R-:W-:Y:S01]  /*8c50*/  FMUL R9, R38.reuse, R13 ;  /* 0x0000000d26097220 */ /* 0x040fe20000400000 */
[C---:B------:R-:W-:Y:S01]  /*8c60*/  FMUL R16, R38.reuse, R20 ;  /* 0x0000001426107220 */ /* 0x040fe20000400000 */
[----:B------:R-:W-:Y:S02]  /*8c70*/  HADD2.F32 R2, -RZ, R52.H1_H1 ;  /* 0x30000034ff027230 */ /* 0x000fe40000004100 */
[C---:B------:R-:W-:Y:S01]  /*8c80*/  FMUL R10, R38.reuse, R14 ;  /* 0x0000000e260a7220 */ /* 0x040fe20000400000 */
        /* <DEDUP_REMOVED lines=14> */
[--C-:B------:R-:W-:Y:S02]  /*8d70*/  HADD2.F32 R33, -RZ, R50.reuse.H0_H0 ;  /* 0x20000032ff217230 */ /* 0x100fe40000004100 */
[C---:B------:R-:W-:Y:S01]  /*8d80*/  FMUL R30, R38.reuse, R34 ;  /* 0x00000022261e7220 */ /* 0x040fe20000400000 */
[----:B------:R-:W-:Y:S02]  /*8d90*/  HADD2.F32 R34, -RZ, R50.H1_H1 ;  /* 0x30000032ff227230 */ /* 0x000fe40000004100 */
[C---:B------:R-:W-:Y:S01]  /*8da0*/  FFMA R7, R41.reuse, R32, R7 ;  /* 0x0000002029077223 */ /* 0x040fe20000000007 */
[C---:B------:R-:W-:Y:S01]  /*8db0*/  FMUL R11, R38.reuse, R11 ;  /* 0x0000000b260b7220 */ /* 0x040fe20000400000 */
[C---:B------:R-:W-:Y:S01]  /*8dc0*/  FFMA R4, R41.reuse, R33, R4 ;  /* 0x0000002129047223 */ /* 0x040fe20000000004 */
[C---:B------:R-:W-:Y:S01]  /*8dd0*/  FMUL R15, R38.reuse, R15 ;  /* 0x0000000f260f7220 */ /* 0x040fe20000400000 */
[C---:B------:R-:W-:Y:S01]  /*8de0*/  FFMA R5, R41.reuse, R34, R5 ;  /* 0x0000002229057223 */ /* 0x040fe20000000005 */
[----:B------:R-:W-:Y:S01]  /*8df0*/  FFMA R6, R41, R40, R6 ;  /* 0x0000002829067223 */ /* 0x000fe20000000006 */
[----:B------:R-:W-:Y:S01]  /*8e00*/  F2FP.F16.F32.PACK_AB R45, R7, R3 ;  /* 0x00000003072d723e */ /* 0x000fe200000000ff */
[C---:B------:R-:W-:Y:S01]  /*8e10*/  FFMA R11, R41.reuse, R42, R11 ;  /* 0x0000002a290b7223 */ /* 0x040fe2000000000b */
[C---:B------:R-:W-:Y:S01]  /*8e20*/  FFMA R8, R41.reuse, R0, R8 ;  /* 0x0000000029087223 */ /* 0x040fe20000000008 */
[--C-:B------:R-:W-:Y:S02]  /*8e30*/  HADD2.F32 R3, -RZ, R53.reuse.H0_H0 ;  /* 0x20000035ff037230 */ /* 0x100fe40000004100 */
[C---:B------:R-:W-:Y:S01]  /*8e40*/  FFMA R9, R41.reuse, R2, R9 ;  /* 0x0000000229097223 */ /* 0x040fe20000000009 */
[----:B------:R-:W-:Y:S02]  /*8e50*/  HADD2.F32 R0, -RZ, R53.H1_H1 ;  /* 0x30000035ff007230 */ /* 0x000fe40000004100 */
[C---:B------:R-:W-:Y:S01]  /*8e60*/  FMUL R19, R38.reuse, R19 ;  /* 0x0000001326137220 */ /* 0x040fe20000400000 */
[--C-:B------:R-:W-:Y:S02]  /*8e70*/  HADD2.F32 R2, -RZ, R54.reuse.H0_H0 ;  /* 0x20000036ff027230 */ /* 0x100fe40000004100 */
[C---:B------:R-:W-:Y:S01]  /*8e80*/  FFMA R10, R41.reuse, R3, R10 ;  /* 0x00000003290a7223 */ /* 0x040fe2000000000a */
[--C-:B------:R-:W-:Y:S02]  /*8e90*/  HADD2.F32 R3, -RZ, R55.reuse.H0_H0 ;  /* 0x20000037ff037230 */ /* 0x100fe40000004100 */
[C---:B------:R-:W-:Y:S01]  /*8ea0*/  FFMA R15, R41.reuse, R0, R15 ;  /* 0x00000000290f7223 */ /* 0x040fe2000000000f */
[----:B------:R-:W-:Y:S02]  /*8eb0*/  HADD2.F32 R0, -RZ, R54.H1_H1 ;  /* 0x30000036ff007230 */ /* 0x000fe40000004100 */
[C---:B------:R-:W-:Y:S01]  /*8ec0*/  FFMA R12, R41.reuse, R2, R12 ;  /* 0x00000002290c7223 */ /* 0x040fe2000000000c */
[--C-:B------:R-:W-:Y:S02]  /*8ed0*/  HADD2.F32 R2, -RZ, R60.reuse.H0_H0 ;  /* 0x2000003cff027230 */ /* 0x100fe40000004100 */
[C---:B------:R-:W-:Y:S01]  /*8ee0*/  FMUL R23, R38.reuse, R23 ;  /* 0x0000001726177220 */ /* 0x040fe20000400000 */
[C---:B------:R-:W-:Y:S01]  /*8ef0*/  FMUL R27, R38.reuse, R27 ;  /* 0x0000001b261b7220 */ /* 0x040fe20000400000 */
[C---:B------:R-:W-:Y:S01]  /*8f00*/  FFMA R13, R41.reuse, R0, R13 ;  /* 0x00000000290d7223 */ /* 0x040fe2000000000d */
[----:B------:R-:W-:Y:S02]  /*8f10*/  HADD2.F32 R0, -RZ, R55.H1_H1 ;  /* 0x30000037ff007230 */ /* 0x000fe40000004100 */
[----:B------:R-:W-:Y:S01]  /*8f20*/  FFMA R14, R41, R3, R14 ;  /* 0x00000003290e7223 */ /* 0x000fe2000000000e */
[----:B------:R-:W-:Y:S01]  /*8f30*/  HADD2.F32 R3, -RZ, R60.H1_H1 ;  /* 0x3000003cff037230 */ /* 0x000fe20000004100 */
[----:B------:R-:W-:Y:S01]  /*8f40*/  F2FP.F16.F32.PACK_AB R46, R5, R4 ;  /* 0x00000004052e723e */ /* 0x000fe200000000ff */
[C---:B------:R-:W-:Y:S01]  /*8f50*/  FMUL R31, R38.reuse, R31 ;  /* 0x0000001f261f7220 */ /* 0x040fe20000400000 */
[C---:B------:R-:W-:Y:S01]  /*8f60*/  FFMA R19, R41.reuse, R0, R19 ;  /* 0x0000000029137223 */ /* 0x040fe20000000013 */
[--C-:B------:R-:W-:Y:S02]  /*8f70*/  HADD2.F32 R0, -RZ, R61.reuse.H0_H0 ;  /* 0x2000003dff007230 */ /* 0x100fe40000004100 */
[C---:B------:R-:W-:Y:S01]  /*8f80*/  FFMA R16, R41.reuse, R2, R16 ;  /* 0x0000000229107223 */ /* 0x040fe20000000010 */
[----:B------:R-:W-:Y:S01]  /*8f90*/  FFMA R17, R41, R3, R17 ;  /* 0x0000000329117223 */ /* 0x000fe20000000011 */
[----:B------:R-:W-:Y:S01]  /*8fa0*/  HADD2.F32 R2, -RZ, R61.H1_H1 ;  /* 0x3000003dff027230 */ /* 0x000fe20000004100 */
[----:B------:R-:W-:Y:S01]  /*8fb0*/  F2FP.F16.F32.PACK_AB R47, R11, R6 ;  /* 0x000000060b2f723e */ /* 0x000fe200000000ff */
[----:B------:R-:W-:Y:S01]  /*8fc0*/  FFMA R18, R41, R0, R18 ;  /* 0x0000000029127223 */ /* 0x000fe20000000012 */
[--C-:B------:R-:W-:Y:S01]  /*8fd0*/  HADD2.F32 R0, -RZ, R62.reuse.H0_H0 ;  /* 0x2000003eff007230 */ /* 0x100fe20000004100 */
[----:B------:R-:W-:Y:S01]  /*8fe0*/  F2FP.F16.F32.PACK_AB R8, R9, R8 ;  /* 0x000000080908723e */ /* 0x000fe200000000ff */
[C---:B------:R-:W-:Y:S01]  /*8ff0*/  FFMA R23, R41.reuse, R2, R23 ;  /* 0x0000000229177223 */ /* 0x040fe20000000017 */
[----:B------:R1:W-:Y:S01]  /*9000*/  STS.128 [R80+0x4000], R44 ;  /* 0x0040002c50007388 */ /* 0x0003e20000000c00 */
[----:B------:R-:W-:Y:S02]  /*9010*/  HADD2.F32 R2, -RZ, R62.H1_H1 ;  /* 0x3000003eff027230 */ /* 0x000fe40000004100 */
[----:B------:R-:W-:Y:S01]  /*9020*/  FFMA R20, R41, R0, R20 ;  /* 0x0000000029147223 */ /* 0x000fe20000000014 */
[--C-:B------:R-:W-:Y:S01]  /*9030*/  HADD2.F32 R3, -RZ, R63.reuse.H0_H0 ;  /* 0x2000003fff037230 */ /* 0x100fe20000004100 */
[----:B------:R-:W-:Y:S01]  /*9040*/  F2FP.F16.F32.PACK_AB R9, R15, R10 ;  /* 0x0000000a0f09723e */ /* 0x000fe200000000ff */
[----:B------:R-:W-:Y:S02]  /*9050*/  HADD2.F32 R0, -RZ, R63.H1_H1 ;  /* 0x3000003fff007230 */ /* 0x000fe40000004100 */
[C---:B------:R-:W-:Y:S01]  /*9060*/  FFMA R21, R41.reuse, R2, R21 ;  /* 0x0000000229157223 */ /* 0x040fe20000000015 */
[--C-:B------:R-:W-:Y:S02]  /*9070*/  HADD2.F32 R2, -RZ, R68.reuse.H0_H0 ;  /* 0x20000044ff027230 */ /* 0x100fe40000004100 */
[C---:B------:R-:W-:Y:S01]  /*9080*/  FFMA R22, R41.reuse, R3, R22 ;  /* 0x0000000329167223 */ /* 0x040fe20000000016 */
[--C-:B------:R-:W-:Y:S02]  /*9090*/  HADD2.F32 R3, -RZ, R69.reuse.H0_H0 ;  /* 0x20000045ff037230 */ /* 0x100fe40000004100 */
[----:B------:R-:W-:Y:S01]  /*90a0*/  FFMA R27, R41, R0, R27 ;  /* 0x00000000291b7223 */ /* 0x000fe2000000001b */
[----:B------:R-:W-:Y:S01]  /*90b0*/  HADD2.F32 R0, -RZ, R68.H1_H1 ;  /* 0x30000044ff007230 */ /* 0x000fe20000004100 */
[----:B------:R-:W-:Y:S01]  /*90c0*/  F2FP.F16.F32.PACK_AB R10, R13, R12 ;  /* 0x0000000c0d0a723e */ /* 0x000fe200000000ff */
[----:B------:R-:W-:Y:S01]  /*90d0*/  FFMA R24, R41, R2, R24 ;  /* 0x0000000229187223 */ /* 0x000fe20000000018 */
[----:B------:R-:W-:Y:S01]  /*90e0*/  F2FP.F16.F32.PACK_AB R11, R19, R14 ;  /* 0x0000000e130b723e */ /* 0x000fe200000000ff */
[--C-:B------:R-:W-:Y:S02]  /*90f0*/  HADD2.F32 R2, -RZ, R70.reuse.H0_H0 ;  /* 0x20000046ff027230 */ /* 0x100fe40000004100 */
[C---:B------:R-:W-:Y:S01]  /*9100*/  FFMA R25, R41.reuse, R0, R25 ;  /* 0x0000000029197223 */ /* 0x040fe20000000019 */
[----:B------:R-:W-:Y:S02]  /*9110*/  HADD2.F32 R0, -RZ, R69.H1_H1 ;  /* 0x30000045ff007230 */ /* 0x000fe40000004100 */
[----:B------:R-:W-:Y:S01]  /*9120*/  FFMA R26, R41, R3, R26 ;  /* 0x00000003291a7223 */ /* 0x000fe2000000001a */
[----:B------:R1:W-:Y:S01]  /*9130*/  STS.128 [R95+0x4010], R8 ;  /* 0x004010085f007388 */ /* 0x0003e20000000c00 */
[----:B------:R-:W-:Y:S01]  /*9140*/  HADD2.F32 R3, -RZ, R70.H1_H1 ;  /* 0x30000046ff037230 */ /* 0x000fe20000004100 */
[----:B------:R-:W-:Y:S01]  /*9150*/  F2FP.F16.F32.PACK_AB R16, R17, R16 ;  /* 0x000000101110723e */ /* 0x000fe200000000ff */
[--C-:B------:R-:W-:Y:S01]  /*9160*/  HADD2.F32 R4, -RZ, R71.reuse.H0_H0 ;  /* 0x20000047ff047230 */ /* 0x100fe20000004100 */
[----:B------:R-:W-:Y:S01]  /*9170*/  F2FP.F16.F32.PACK_AB R17, R23, R18 ;  /* 0x000000121711723e */ /* 0x000fe200000000ff */
[----:B------:R-:W-:Y:S02]  /*9180*/  HADD2.F32 R5, -RZ, R71.H1_H1 ;  /* 0x30000047ff057230 */ /* 0x000fe40000004100 */
        /* <DEDUP_REMOVED lines=12> */
[----:B------:R-:W-:Y:S02]  /*9250*/  F2FP.F16.F32.PACK_AB R27, R35, R30 ;  /* 0x0000001e231b723e */ /* 0x000fe400000000ff */
[----:B------:R-:W-:Y:S02]  /*9260*/  MOV R0, UR40 ;  /* 0x0000002800007c02 */ /* 0x000fe40008000f00 */
[----:B------:R-:W-:Y:S01]  /*9270*/  LEA R2, R56, UR50, 0x3 ;  /* 0x0000003238027c11 */ /* 0x000fe2000f8e18ff */
[----:B------:R1:W-:Y:S01]  /*9280*/  STS.128 [R104+0x4030], R24 ;  /* 0x0040301868007388 */ /* 0x0003e20000000c00 */
[----:B------:R-:W-:Y:S02]  /*9290*/  @P6 LEA R0, R0, UR50, 0x3 ;  /* 0x0000003200006c11 */ /* 0x000fe4000f8e18ff */
[----:B------:R-:W-:Y:S02]  /*92a0*/  @P6 SHF.L.U32 R3, R79, 0x1f, RZ ;  /* 0x0000001f4f036819 */ /* 0x000fe400000006ff */
[----:B------:R-:W-:Y:S01]  /*92b0*/  @P6 IADD3 R0, PT, PT, R0, 0xa0, RZ ;  /* 0x000000a000006810 */ /* 0x000fe20007ffe0ff */
[----:B------:R-:W-:Y:S01]  /*92c0*/  @!PT LDS RZ, [RZ] ;  /* 0x00000000fffff984 */ /* 0x000fe20000000800 */
[----:B------:R-:W-:Y:S01]  /*92d0*/  @!PT LDS RZ, [RZ] ;  /* 0x00000000fffff984 */ /* 0x000fe20000000800 */
[----:B------:R-:W-:Y:S01]  /*92e0*/  @!PT LDS RZ, [RZ] ;  /* 0x00000000fffff984 */ /* 0x000fe20000000800 */
[----:B------:R-:W-:Y:S01]  /*92f0*/  @!PT LDS RZ, [RZ] ;  /* 0x00000000fffff984 */ /* 0x000fe20000000800 */
[----:B------:R3:W-:Y:S06]  /*9300*/  MEMBAR.ALL.CTA ;  /* 0x0000000000007992 */ /* 0x0007ec0000008000 */
[----:B---3--:R-:W3:Y:S01]  /*9310*/  FENCE.VIEW.ASYNC.S ;  /* 0x00000000000073c6 */ /* 0x008ee20000000000 */
[----:B------:R-:W-:Y:S01]  /*9320*/  @P6 PRMT R0, R105, 0x654, R0 ;  /* 0x0000065469006816 */ /* 0x000fe20000000000 */
[----:B---3--:R-:W-:Y:S06]  /*9330*/  BAR.SYNC.DEFER_BLOCKING 0x1, 0x80 ;  /* 0x0042000000007b1d */ /* 0x008fec0000010000 */
[----:B------:R-:W-:Y:S05]  /*9340*/  @P0 BRA `(.L_x_131) ;  /* 0x0000000000300947 */ /* 0x000fea0003800000 */
[----:B------:R-:W3:Y:S01]  /*9350*/  LDCU.64 UR6, c[0x0][0x348] ;  /* 0x00006900ff0677ac */ /* 0x000ee20008000a00 */
[----:B------:R-:W-:Y:S02]  /*9360*/  R2UR UR10, R100 ;  /* 0x00000000640a72ca */ /* 0x000fe400000e0000 */
[----:B------:R-:W-:Y:S01]  /*9370*/  R2UR UR11, R99 ;  /* 0x00000000630b72ca */ /* 0x000fe200000e0000 */
[----:B------:R-:W-:Y:S01]  /*9380*/  UIADD3 UR9, UPT, UPT, UR41, 0x40, URZ ;  /* 0x0000004029097890 */ /* 0x000fe2000fffe0ff */
[----:B------:R-:W-:Y:S01]  /*9390*/  R2UR UR12, R97 ;  /* 0x00000000610c72ca */ /* 0x000fe200000e0000 */
[----:B------:R-:W-:Y:S01]  /*93a0*/  UIADD3 UR8, UPT, UPT, UR50, 0x4200, URZ ;  /* 0x0000420032087890 */ /* 0x000fe2000fffe0ff */
[----:B------:R-:W-:Y:S01]  /*93b0*/  R2UR UR13, R98 ;  /* 0x00000000620d72ca */ /* 0x000fe200000e0000 */
[----:B---3--:R-:W-:Y:S04]  /*93c0*/  UIADD3 UR4, UP0, UPT, UR6, 0x780, URZ ;  /* 0x0000078006047890 */ /* 0x008fe8000ff1e0ff */
[----:B------:R-:W-:Y:S09]  /*93d0*/  UIADD3.X UR5, UPT, UPT, URZ, UR7, URZ, UP0, !UPT ;  /* 0x00000007ff057290 */ /* 0x000ff200087fe4ff */
[----:B------:R3:W-:Y:S01]  /*93e0*/  UTMASTG.5D.IM2COL [UR8], [UR4] ;  /* 0x00000008040073b5 */ /* 0x0007e20008060000 */
[----:B------:R0:W-:Y:S01]  /*93f0*/  UTMACMDFLUSH ;  /* 0x00000000000079b7 */ /* 0x0001e20000000000 */
[----:B---3--:R-:W-:Y:S04]  /*9400*/  DEPBAR.LE SB0, 0x1 ;  /* 0x000080400000791a */ /* 0x008fe80000000000 */
.L_x_131:
[----:B------:R-:W-:Y:S05]  /*9410*/  BSYNC.RECONVERGENT B0 ;  /* 0x0000000000007941 */ /* 0x000fea0003800200 */
.L_x_130:
[----:B------:R-:W-:Y:S01]  /*9420*/  BAR.SYNC.DEFER_BLOCKING 0x1, 0x80 ;  /* 0x0042000000007b1d */ /* 0x000fe20000010000 */
[----:B------:R-:W-:Y:S04]  /*9430*/  UIADD3 UR4, UPT, UPT, UR40, 0x1, URZ ;  /* 0x0000000128047890 */ /* 0x000fe8000fffe0ff */
[----:B------:R-:W-:Y:S04]  /*9440*/  UISETP.NE.AND UP0, UPT, UR4, 0x4, UPT ;  /* 0x000000040400788c */ /* 0x000fe8000bf05270 */
[----:B------:R-:W-:Y:S01]  /*9450*/  USEL UR51, UR4, URZ, UP0 ;  /* 0x000000ff04337287 */ /* 0x000fe20008000000 */
[----:B------:R3:W-:Y:S01]  /*9460*/  @P6 SYNCS.ARRIVE.TRANS64.RED.A1T0 RZ, [R0+URZ], RZ ;  /* 0x000000ff00ff69a7 */ /* 0x0007e200081004ff */
[----:B------:R-:W-:Y:S01]  /*9470*/  BSSY B1, `(.L_x_132) ;  /* 0x0000017000017945 */ /* 0x000fe20003800000 */
[----:B------:R-:W4:Y:S02]  /*9480*/  @P6 SYNCS.PHASECHK.TRANS64.TRYWAIT P0, [R2+URZ+0x80], R3 ;  /* 0x00008003020065a7 */ /* 0x000f2400080011ff */
[----:B----4-:R-:W-:Y:S01]  /*9490*/  @P6 SEL R57, RZ, 0x1, !P0 ;  /* 0x00000001ff396807 */ /* 0x010fe20004000000 */
[----:B---3--:R-:W-:Y:S06]  /*94a0*/  @!P6 BRA `(.L_x_133) ;  /* 0x00000000004ce947 */ /* 0x008fec0003800000 */
        /* <DEDUP_REMOVED lines=10> */
[----:B------:R-:W3:Y:S02]  /*9550*/  SYNCS.PHASECHK.TRANS64.TRYWAIT P0, [R2+URZ+0x80], R5 ;  /* 0x00008005020075a7 */ /* 0x000ee400080011ff */
[----:B---3--:R-:W-:Y:S05]  /*9560*/  @!P0 BRA `(.L_x_136) ;  /* 0x0000001800c48947 */ /* 0x008fea0003800000 */
.L_x_135:
[----:B------:R-:W-:Y:S05]  /*9570*/  BSYNC B0 ;  /* 0x0000000000007941 */ /* 0x000fea0003800000 */
.L_x_134:
[----:B------:R-:W-:Y:S11]  /*9580*/  ISETP.NE.AND P0, PT, R58, RZ, PT ;  /* 0x000000ff3a00720c */ /* 0x000ff60003f05270 */
[----:B------:R-:W-:Y:S02]  /*9590*/  @!UPT UIADD3 URZ, UPT, UPT, URZ, URZ, URZ ;  /* 0x000000fffffff290 */ /* 0x000fe4000fffe0ff */
[----:B------:R4:W1:Y:S04]  /*95a0*/  @P0 LDS.128 R48, [R4] ;  /* 0x0000000004300984 */ /* 0x0008680000000c00 */
[----:B------:R4:W1:Y:S04]  /*95b0*/  @P0 LDS.128 R52, [R3+0x10] ;  /* 0x0000100003340984 */ /* 0x0008680000000c00 */
[----:B------:R4:W1:Y:S04]  /*95c0*/  @P0 LDS.128 R60, [R0+0x20] ;  /* 0x00002000003c0984 */ /* 0x0008680000000c00 */
[----:B------:R4:W1:Y:S02]  /*95d0*/  @P0 LDS.128 R68, [R56+0x30] ;  /* 0x0000300038440984 */ /* 0x0008640000000c00 */
.L_x_133:
[----:B------:R-:W-:Y:S05]  /*95e0*/  BSYNC B1 ;  /* 0x0000000000017941 */ /* 0x000fea0003800000 */
.L_x_132:
[----:B----4-:R-:W-:Y:S05]  /*95f0*/  VIADD R0, R39, 0x60 ;  /* 0x0000006027007836 */ /* 0x010fea0000000000 */
[----:B------:R-:W-:Y:S04]  /*9600*/  SHF.R.U32.HI R0, RZ, 0x15, R0 ;  /* 0x00000015ff007819 */ /* 0x000fe80000011600 */
[----:B------:R-:W-:Y:S11]  /*9610*/  LOP3.LUT P0, RZ, R0, 0x3, R84, 0x48, !PT ;  /* 0x0000000300ff7812 */ /* 0x000ff60007804854 */
[----:B------:R-:W-:Y:S02]  /*9620*/  @!UPT UIADD3 URZ, UPT, UPT, URZ, URZ, URZ ;  /* 0x000000fffffff290 */ /* 0x000fe4000fffe0ff */
[----:B------:R-:W-:Y:S05]  /*9630*/  @!P0 BRA `(.L_x_137) ;  /* 0x0000000000408947 */ /* 0x000fea0003800000 */
[----:B------:R-:W4:Y:S01]  /*9640*/  LDCU.64 UR8, c[0x4][0x70] ;  /* 0x01000e00ff0877ac */ /* 0x000f220008000a00 */
[----:B------:R-:W-:Y:S01]  /*9650*/  MOV R3, 0x0 ;  /* 0x0000000000037802 */ /* 0x000fe20000000f00 */
[----:B------:R-:W-:Y:S02]  /*9660*/  HFMA2 R12, -RZ, RZ, 0, 5.9604644775390625e-08 ;  /* 0x00000001ff0c7431 */ /* 0x000fe400000001ff */
[----:B-1----:R-:W-:Y:S02]  /*9670*/  IMAD.MOV.U32 R8, RZ, RZ, 0x192 ;  /* 0x00000192ff087424 */ /* 0x002fe400078e00ff */
[----:B------:R-:W-:Y:S01]  /*9680*/  IMAD.MOV.U32 R13, RZ, RZ, RZ ;  /* 0x000000ffff0d7224 */ /* 0x000fe200078e00ff */
[----:B------:R-:W1:Y:S01]  /*9690*/  LDCU.64 UR6, c[0x4][0x78] ;  /* 0x01000f00ff0677ac */ /* 0x000e620008000a00 */
[----:B---3--:R-:W3:Y:S01]  /*96a0*/  LDC.64 R2, c[0x4][R3] ;  /* 0x0100000003027b82 */ /* 0x008ee20000000a00 */
[----:B------:R-:W5:Y:S01]  /*96b0*/  LDCU.64 UR4, c[0x4][0x10] ;  /* 0x01000200ff0477ac */ /* 0x000f620008000a00 */
[----:B----4-:R-:W-:Y:S01]  /*96c0*/  MOV R5, UR9 ;  /* 0x0000000900057c02 */ /* 0x010fe20008000f00 */
[----:B------:R-:W-:Y:S01]  /*96d0*/  IMAD.U32 R4, RZ, RZ, UR8 ;  /* 0x00000008ff047e24 */ /* 0x000fe2000f8e00ff */
[----:B-1----:R-:W-:Y:S01]  /*96e0*/  MOV R7, UR7 ;  /* 0x0000000700077c02 */ /* 0x002fe20008000f00 */
[----:B------:R-:W-:Y:S01]  /*96f0*/  IMAD.U32 R6, RZ, RZ, UR6 ;  /* 0x00000006ff067e24 */ /* 0x000fe2000f8e00ff */
[----:B-----5:R-:W-:Y:S01]  /*9700*/  MOV R11, UR5 ;  /* 0x00000005000b7c02 */ /* 0x020fe20008000f00 */
[----:B------:R-:W-:Y:S02]  /*9710*/  IMAD.U32 R10, RZ, RZ, UR4 ;  /* 0x00000004ff0a7e24 */ /* 0x000fe4000f8e00ff */
[----:B------:R-:W-:Y:S07]  /*9720*/  LEPC R20, `(.L_x_137) ;  /* 0x000000001014794e */ /* 0x000fee0000000000 */
[----:B--23--:R-:W-:Y:S05]  /*9730*/  CALL.ABS.NOINC R2 ;  /* 0x0000000002007343 */ /* 0x00cfea0003c00000 */
.L_x_137:
[----:B------:R-:W-:Y:S01]  /*9740*/  ISETP.NE.AND P0, PT, R82, RZ, PT ;  /* 0x000000ff5200720c */ /* 0x000fe20003f05270 */
[----:B------:R-:W-:Y:S05]  /*9750*/  WARPSYNC.ALL ;  /* 0x0000000000007948 */ /* 0x000fea0003800000 */
[----:B------:R-:W-:Y:S01]  /*9760*/  R2UR UR4, R39 ;  /* 0x00000000270472ca */ /* 0x000fe200000e0000 */
[--C-:B-1----:R-:W-:Y:S01]  /*9770*/  HADD2.F32 R39, -RZ, R48.reuse.H0_H0 ;  /* 0x20000030ff277230 */ /* 0x102fe20000004100 */
[----:B------:R-:W-:Y:S01]  /*9780*/  IADD3 R103, PT, PT, R103, 0xf0, RZ ;  /* 0x000000f067677810 */ /* 0x000fe20007ffe0ff */
[----:B------:R-:W-:Y:S01]  /*9790*/  HADD2.F32 R40, -RZ, R48.H1_H1 ;  /* 0x30000030ff287230 */ /* 0x000fe20000004100 */
[----:B------:R-:W-:Y:S01]  /*97a0*/  BSSY.RECONVERGENT B0, `(.L_x_138) ;  /* 0x000008b000007945 */ /* 0x000fe20003800200 */
[--C-:B------:R-:W-:Y:S01]  /*97b0*/  HADD2.F32 R42, -RZ, R49.reuse.H0_H0 ;  /* 0x20000031ff2a7230 */ /* 0x100fe20000004100 */
[----:B------:R-:W-:Y:S01]  /*97c0*/  LOP3.LUT R103, R103, 0xfefffff8, RZ, 0xc0, !PT ;  /* 0xfefffff867677812 */ /* 0x000fe200078ec0ff */
[----:B------:R-:W-:Y:S02]  /*97d0*/  HADD2.F32 R43, -RZ, R49.H1_H1 ;  /* 0x30000031ff2b7230 */ /* 0x000fe40000004100 */
[--C-:B------:R-:W-:Y:S02]  /*97e0*/  HADD2.F32 R44, -RZ, R50.reuse.H0_H0 ;  /* 0x20000032ff2c7230 */ /* 0x100fe40000004100 */
[----:B------:R-:W-:Y:S02]  /*97f0*/  HADD2.F32 R45, -RZ, R50.H1_H1 ;  /* 0x30000032ff2d7230 */ /* 0x000fe40000004100 */
[----:B---3--:R-:W1:Y:S01]  /*9800*/  LDTM.x32 R4, tmem[UR4+0x60] ;  /* 0x00006004000479ee */ /* 0x008e6200082c0000 */
[----:B------:R-:W-:Y:S01]  /*9810*/  NOP ;  /* 0x0000000000007918 */ /* 0x000fe20000000000 */
[----:B-1----:R1:W-:Y:S01]  /*9820*/  SYNCS.ARRIVE.TRANS64.RED.A1T0 RZ, [R103+URZ], RZ ;  /* 0x000000ff67ff79a7 */ /* 0x0023e200081004ff */
[--C-:B------:R-:W-:Y:S02]  /*9830*/  HADD2.F32 R46, -RZ, R51.reuse.H0_H0 ;  /* 0x20000033ff2e7230 */ /* 0x100fe40000004100 */
[----:B------:R-:W-:Y:S02]  /*9840*/  HADD2.F32 R47, -RZ, R51.H1_H1 ;  /* 0x30000033ff2f7230 */ /* 0x000fe40000004100 */
        /* <DEDUP_REMOVED lines=9> */
[C---:B------:R-:W-:Y:S01]  /*98e0*/  FMUL R4, R38.reuse, R4 ;  /* 0x0000000426047220 */ /* 0x040fe20000400000 */
[C---:B------:R-:W-:Y:S01]  /*98f0*/  FMUL R5, R38.reuse, R5 ;  /* 0x0000000526057220 */ /* 0x040fe20000400000 */
[C---:B------:R-:W-:Y:S01]  /*9900*/  FMUL R6, R38.reuse, R6 ;  /* 0x0000000626067220 */ /* 0x040fe20000400000 */
[C---:B------:R-:W-:Y:S01]  /*9910*/  FMUL R7, R38.reuse, R7 ;  /* 0x0000000726077220 */ /* 0x040fe20000400000 */
[C---:B------:R-:W-:Y:S01]  /*9920*/  FFMA R4, R41.reuse, R39, R4 ;  /* 0x0000002729047223 */ /* 0x040fe20000000004 */
[C---:B------:R-:W-:Y:S01]  /*9930*/  FFMA R5, R41.reuse, R40, R5 ;  /* 0x0000002829057223 */ /* 0x040fe20000000005 */
[C---:B------:R-:W-:Y:S01]  /*9940*/  FFMA R6, R41.reuse, R42, R6 ;  /* 0x0000002a29067223 */ /* 0x040fe20000000006 */
[----:B------:R-:W-:Y:S01]  /*9950*/  FFMA R7, R41, R43, R7 ;  /* 0x0000002b29077223 */ /* 0x000fe20000000007 */
[C---:B------:R-:W-:Y:S01]  /*9960*/  FMUL R8, R38.reuse, R8 ;  /* 0x0000000826087220 */ /* 0x040fe20000400000 */
[C---:B------:R-:W-:Y:S01]  /*9970*/  FMUL R9, R38.reuse, R9 ;  /* 0x0000000926097220 */ /* 0x040fe20000400000 */
[----:B------:R-:W-:Y:S01]  /*9980*/  F2FP.F16.F32.PACK_AB R4, R5, R4 ;  /* 0x000000040504723e */ /* 0x000fe200000000ff */
[C---:B------:R-:W-:Y:S01]  /*9990*/  FMUL R10, R38.reuse, R10 ;  /* 0x0000000a260a7220 */ /* 0x040fe20000400000 */
[----:B------:R-:W-:Y:S01]  /*99a0*/  F2FP.F16.F32.PACK_AB R5, R7, R6 ;  /* 0x000000060705723e */ /* 0x000fe200000000ff */
[C---:B------:R-:W-:Y:S01]  /*99b0*/  FFMA R8, R41.reuse, R44, R8 ;  /* 0x0000002c29087223 */ /* 0x040fe20000000008 */
[C---:B------:R-:W-:Y:S01]  /*99c0*/  FFMA R9, R41.reuse, R45, R9 ;  /* 0x0000002d29097223 */ /* 0x040fe20000000009 */
[----:B------:R-:W-:Y:S01]  /*99d0*/  FFMA R10, R41, R46, R10 ;  /* 0x0000002e290a7223 */ /* 0x000fe2000000000a */
[C---:B------:R-:W-:Y:S01]  /*99e0*/  FMUL R11, R38.reuse, R11 ;  /* 0x0000000b260b7220 */ /* 0x040fe20000400000 */
[C---:B------:R-:W-:Y:S01]  /*99f0*/  FMUL R0, R38.reuse, R12 ;  /* 0x0000000c26007220 */ /* 0x040fe20000400000 */
[C---:B------:R-:W-:Y:S01]  /*9a00*/  FMUL R2, R38.reuse, R13 ;  /* 0x0000000d26027220 */ /* 0x040fe20000400000 */
[----:B------:R-:W-:Y:S01]  /*9a10*/  F2FP.F16.F32.PACK_AB R6, R9, R8 ;  /* 0x000000080906723e */ /* 0x000fe200000000ff */
[C---:B------:R-:W-:Y:S01]  /*9a20*/  FFMA R11, R41.reuse, R47, R11 ;  /* 0x0000002f290b7223 */ /* 0x040fe2000000000b */
[C---:B------:R-:W-:Y:S01]  /*9a30*/  FFMA R0, R41.reuse, R48, R0 ;  /* 0x0000003029007223 */ /* 0x040fe20000000000 */
[C---:B------:R-:W-:Y:S01]  /*9a40*/  FFMA R2, R41.reuse, R49, R2 ;  /* 0x0000003129027223 */ /* 0x040fe20000000002 */
[C---:B------:R-:W-:Y:S01]  /*9a50*/  FMUL R3, R38.reuse, R14 ;  /* 0x0000000e26037220 */ /* 0x040fe20000400000 */
[C---:B------:R-:W-:Y:S01]  /*9a60*/  FMUL R15, R38.reuse, R15 ;  /* 0x0000000f260f7220 */ /* 0x040fe20000400000 */
[C---:B------:R-:W-:Y:S01]  /*9a70*/  FMUL R12, R38.reuse, R16 ;  /* 0x00000010260c7220 */ /* 0x040fe20000400000 */
[C---:B------:R-:W-:Y:S01]  /*9a80*/  FMUL R13, R38.reuse, R17 ;  /* 0x00000011260d7220 */ /* 0x040fe20000400000 */
[C---:B------:R-:W-:Y:S01]  /*9a90*/  FFMA R3, R41.reuse, R50, R3 ;  /* 0x0000003229037223 */ /* 0x040fe20000000003 */
[C---:B------:R-:W-:Y:S01]  /*9aa0*/  FMUL R14, R38.reuse, R18 ;  /* 0x00000012260e7220 */ /* 0x040fe20000400000 */
[----:B------:R-:W-:Y:S01]  /*9ab0*/  FFMA R15, R41, R51, R15 ;  /* 0x00000033290f7223 */ /* 0x000fe2000000000f */
[C---:B------:R-:W-:Y:S01]  /*9ac0*/  FMUL R19, R38.reuse, R19 ;  /* 0x0000001326137220 */ /* 0x040fe20000400000 */
[----:B------:R-:W-:Y:S01]  /*9ad0*/  F2FP.F16.F32.PACK_AB R7, R11, R10 ;  /* 0x0000000a0b07723e */ /* 0x000fe200000000ff */
[C---:B------:R-:W-:Y:S01]  /*9ae0*/  FFMA R12, R41.reuse, R52, R12 ;  /* 0x00000034290c7223 */ /* 0x040fe2000000000c */
[----:B------:R-:W-:Y:S02]  /*9af0*/  HADD2.F32 R57, -RZ, R60.H1_H1 ;  /* 0x3000003cff397230 */ /* 0x000fe40000004100 */
[C---:B------:R-:W-:Y:S01]  /*9b00*/  FMUL R16, R38.reuse, R20 ;  /* 0x0000001426107220 */ /* 0x040fe20000400000 */
[C---:B------:R-:W-:Y:S01]  /*9b10*/  FFMA R13, R41.reuse, R53, R13 ;  /* 0x00000035290d7223 */ /* 0x040fe2000000000d */
[----:B------:R1:W-:Y:S01]  /*9b20*/  STS.128 [R80+0x6000], R4 ;  /* 0x0060000450007388 */ /* 0x0003e20000000c00 */
[--C-:B------:R-:W-:Y:S02]  /*9b30*/  HADD2.F32 R58, -RZ, R61.reuse.H0_H0 ;  /* 0x2000003dff3a7230 */ /* 0x100fe40000004100 */
[C---:B------:R-:W-:Y:S01]  /*9b40*/  FMUL R17, R38.reuse, R21 ;  /* 0x0000001526117220 */ /* 0x040fe20000400000 */
[C---:B------:R-:W-:Y:S01]  /*9b50*/  FFMA R14, R41.reuse, R54, R14 ;  /* 0x00000036290e7223 */ /* 0x040fe2000000000e */
[----:B------:R-:W-:Y:S02]  /*9b60*/  HADD2.F32 R59, -RZ, R61.H1_H1 ;  /* 0x3000003dff3b7230 */ /* 0x000fe40000004100 */
[C---:B------:R-:W-:Y:S01]  /*9b70*/  FMUL R18, R38.reuse, R22 ;  /* 0x0000001626127220 */ /* 0x040fe20000400000 */
[C---:B------:R-:W-:Y:S01]  /*9b80*/  FFMA R19, R41.reuse, R55, R19 ;  /* 0x0000003729137223 */ /* 0x040fe20000000013 */
        /* <DEDUP_REMOVED lines=13> */
[----:B------:R-:W-:Y:S01]  /*9c60*/  FMUL R27, R38, R27 ;  /* 0x0000001b261b7220 */ /* 0x000fe20000400000 */
[----:B------:R-:W-:Y:S01]  /*9c70*/  F2FP.F16.F32.PACK_AB R8, R2, R0 ;  /* 0x000000000208723e */ /* 0x000fe200000000ff */
[----:B------:R-:W-:Y:S01]  /*9c80*/  FFMA R20, R41, R60, R20 ;  /* 0x0000003c29147223 */ /* 0x000fe20000000014 */
[----:B------:R-:W-:Y:S01]  /*9c90*/  F2FP.F16.F32.PACK_AB R9, R15, R3 ;  /* 0x000000030f09723e */ /* 0x000fe200000000ff */
[----:B------:R-:W-:Y:S01]  /*9ca0*/  HADD2.F32 R65, -RZ, R68.H1_H1 ;  /* 0x30000044ff417230 */ /* 0x000fe20000004100 */
[----:B------:R-:W-:Y:S01]  /*9cb0*/  F2FP.F16.F32.PACK_AB R10, R13, R12 ;  /* 0x0000000c0d0a723e */ /* 0x000fe200000000ff */
[C---:B------:R-:W-:Y:S01]  /*9cc0*/  FMUL R24, R38.reuse, R28 ;  /* 0x0000001c26187220 */ /* 0x040fe20000400000 */
[----:B------:R-:W-:Y:S01]  /*9cd0*/  F2FP.F16.F32.PACK_AB R11, R19, R14 ;  /* 0x0000000e130b723e */ /* 0x000fe200000000ff */
[C---:B------:R-:W-:Y:S01]  /*9ce0*/  FFMA R21, R41.reuse, R61, R21 ;  /* 0x0000003d29157223 */ /* 0x040fe20000000015 */
[--C-:B------:R-:W-:Y:S02]  /*9cf0*/  HADD2.F32 R66, -RZ, R69.reuse.H0_H0 ;  /* 0x20000045ff427230 */ /* 0x100fe40000004100 */
[C---:B------:R-:W-:Y:S01]  /*9d00*/  FMUL R25, R38.reuse, R29 ;  /* 0x0000001d26197220 */ /* 0x040fe20000400000 */
[C---:B------:R-:W-:Y:S01]  /*9d10*/  FFMA R22, R41.reuse, R62, R22 ;  /* 0x0000003e29167223 */ /* 0x040fe20000000016 */
[----:B------:R1:W-:Y:S01]  /*9d20*/  STS.128 [R95+0x6010], R8 ;  /* 0x006010085f007388 */ /* 0x0003e20000000c00 */
        /* <DEDUP_REMOVED lines=8> */
[----:B------:R-:W-:Y:S01]  /*9db0*/  FFMA R25, R41, R65, R25 ;  /* 0x0000004129197223 */ /* 0x000fe20000000019 */
[--C-:B------:R-:W-:Y:S02]  /*9dc0*/  HADD2.F32 R70, -RZ, R71.reuse.H0_H0 ;  /* 0x20000047ff467230 */ /* 0x100fe40000004100 */
[C---:B------:R-:W-:Y:S01]  /*9dd0*/  FMUL R29, R38.reuse, R33 ;  /* 0x00000021261d7220 */ /* 0x040fe20000400000 */
[----:B------:R-:W-:Y:S01]  /*9de0*/  F2FP.F16.F32.PACK_AB R16, R17, R16 ;  /* 0x000000101110723e */ /* 0x000fe200000000ff */
[----:B------:R-:W-:Y:S01]  /*9df0*/  FFMA R26, R41, R66, R26 ;  /* 0x00000042291a7223 */ /* 0x000fe2000000001a */
[----:B------:R-:W-:Y:S02]  /*9e00*/  HADD2.F32 R71, -RZ, R71.H1_H1 ;  /* 0x30000047ff477230 */ /* 0x000fe40000004100 */
[C---:B------:R-:W-:Y:S01]  /*9e10*/  FMUL R30, R38.reuse, R34 ;  /* 0x00000022261e7220 */ /* 0x040fe20000400000 */
        /* <DEDUP_REMOVED lines=35> */
.L_x_139:
[----:B------:R-:W-:Y:S05]  /*a050*/  BSYNC.RECONVERGENT B0 ;  /* 0x0000000000007941 */ /* 0x000fea0003800200 */
.L_x_138:
[----:B------:R-:W-:Y:S01]  /*a060*/  BAR.SYNC.DEFER_BLOCKING 0x1, 0x80 ;  /* 0x0042000000007b1d */ /* 0x000fe20000010000 */
[----:B------:R-:W-:Y:S01]  /*a070*/  UISETP.NE.AND UP0, UPT, UR54, -0x4, UPT ;  /* 0xfffffffc3600788c */ /* 0x000fe2000bf05270 */
[----:B------:R-:W-:Y:S08]  /*a080*/  IADD3 R36, PT, PT, R36, 0x1, RZ ;  /* 0x0000000124247810 */ /* 0x000ff00007ffe0ff */
[----:B------:R-:W-:Y:S05]  /*a090*/  BRA.U !UP0, `(.L_x_140) ;  /* 0x0000000108247547 */ /* 0x000fea000b800000 */
[----:B------:R-:W-:Y:S01]  /*a0a0*/  ISETP.NE.AND P0, PT, R102, RZ, PT ;  /* 0x000000ff6600720c */ /* 0x000fe20003f05270 */
[----:B------:R-:W-:Y:S01]  /*a0b0*/  IMAD.U32 R0, RZ, RZ, UR51 ;  /* 0x00000033ff007e24 */ /* 0x000fe2000f8e00ff */
[----:B------:R-:W-:Y:S04]  /*a0c0*/  UIADD3 UR4, UPT, UPT, UR51, 0x1, URZ ;  /* 0x0000000133047890 */ /* 0x000fe8000fffe0ff */
[----:B------:R-:W-:Y:S04]  /*a0d0*/  UISETP.NE.AND UP0, UPT, UR4, 0x4, UPT ;  /* 0x000000040400788c */ /* 0x000fe8000bf05270 */
[----:B------:R-:W-:Y:S03]  /*a0e0*/  USEL UR51, UR4, URZ, UP0 ;  /* 0x000000ff04337287 */ /* 0x000fe60008000000 */
[----:B------:R-:W-:Y:S05]  /*a0f0*/  @P0 LEA R0, R0, UR50, 0x3 ;  /* 0x0000003200000c11 */ /* 0x000fea000f8e18ff */
[----:B------:R-:W-:Y:S05]  /*a100*/  @P0 VIADD R0, R0, 0xa0 ;  /* 0x000000a000000836 */ /* 0x000fea0000000000 */
[----:B------:R-:W-:Y:S04]  /*a110*/  @P0 PRMT R0, R105, 0x654, R0 ;  /* 0x0000065469000816 */ /* 0x000fe80000000000 */
[----:B------:R3:W-:Y:S03]  /*a120*/  @P0 SYNCS.ARRIVE.TRANS64.RED.A1T0 RZ, [R0+URZ], RZ ;  /* 0x000000ff00ff09a7 */ /* 0x0007e600081004ff */
.L_x_140:
[----:B------:R-:W-:Y:S01]  /*a130*/  R2UR UR5, R91 ;  /* 0x000000005b0572ca */ /* 0x000fe200000e0000 */
[----:B------:R-:W-:Y:S01]  /*a140*/  UISETP.NE.AND UP0, UPT, UR63, URZ, UPT ;  /* 0x000000ff3f00728c */ /* 0x000fe2000bf05270 */
[----:B------:R-:W-:Y:S01]  /*a150*/  R2UR UR4, R92 ;  /* 0x000000005c0472ca */ /* 0x000fe200000e0000 */
[----:B------:R-:W-:Y:S01]  /*a160*/  UIADD3 UR54, UPT, UPT, UR54, 0x4, URZ ;  /* 0x0000000436367890 */ /* 0x000fe2000fffe0ff */
[----:B------:R-:W-:Y:S02]  /*a170*/  R2UR UR53, R96 ;  /* 0x00000000603572ca */ /* 0x000fe400000e0000 */
[C---:B------:R-:W-:Y:S02]  /*a180*/  ISETP.NE.AND P0, PT, R36.reuse, 0x2, PT ;  /* 0x000000022400780c */ /* 0x040fe40003f05270 */
[----:B------:R-:W-:Y:S02]  /*a190*/  LOP3.LUT R77, R77, 0x1, RZ, 0x3c, !PT ;  /* 0x000000014d4d7812 */ /* 0x000fe400078e3cff */
[----:B---3--:R-:W-:Y:S02]  /*a1a0*/  SEL R0, RZ, 0x1, P0 ;  /* 0x00000001ff007807 */ /* 0x008fe40000000000 */
[----:B------:R-:W-:Y:S01]  /*a1b0*/  SEL R36, R36, RZ, P0 ;  /* 0x000000ff24247207 */ /* 0x000fe20000000000 */
[----:B------:R-:W-:Y:S01]  /*a1c0*/  UIADD3 UR24, UPT, UPT, UR36, UR5, URZ ;  /* 0x0000000524187290 */ /* 0x000fe2000fffe0ff */
[----:B------:R-:W-:Y:S01]  /*a1d0*/  LOP3.LUT R78, R78, R0, RZ, 0x3c, !PT ;  /* 0x000000004e4e7212 */ /* 0x000fe200078e3cff */
[----:B------:R-:W-:Y:S01]  /*a1e0*/  UIADD3 UR52, UPT, UPT, UR37, UR4, URZ ;  /* 0x0000000425347290 */ /* 0x000fe2000fffe0ff */
[----:B------:R-:W-:Y:S11]  /*a1f0*/  BRA.U UP0, `(.L_x_141) ;  /* 0xffffffbd00507547 */ /* 0x000ff6000b83ffff */
[----:B------:R-:W-:-:S13]  /*a200*/  R2UR UR4, R93 ;  /* 0x000000005d0472ca */ /* 0x000fda00000e0000 */
[----:B------:R-:W-:-:S09]  /*a210*/  UISETP.NE.AND UP0, UPT, UR4, URZ, UPT ;  /* 0x000000ff0400728c */ /* 0x000fd2000bf05270 */
[----:B------:R-:W-:Y:S05]  /*a220*/  BRA.U !UP0, `(.L_x_142) ;  /* 0x0000000108487547 */ /* 0x000fea000b800000 */
[----:B------:R-:W3:Y:S02]  /*a230*/  LDCU.64 UR4, c[0x0][0x990] ;  /* 0x00013200ff0477ac */ /* 0x000ee40008000a00 */
[----:B---3--:R-:W-:-:S04]  /*a240*/  UISETP.NE.U32.AND UP0, UPT, UR4, URZ, UPT ;  /* 0x000000ff0400728c */ /* 0x008fc8000bf05070 */
[----:B------:R-:W-:-:S09]  /*a250*/  UISETP.NE.AND.EX UP0, UPT, UR5, URZ, UPT, UP0 ;  /* 0x000000ff0500728c */ /* 0x000fd2000bf05300 */
[----:B------:R-:W-:Y:S05]  /*a260*/  BRA.U UP0, `(.L_x_143) ;  /* 0x00000001000c7547 */ /* 0x000fea000b800000 */
[----:B------:R-:W-:-:S13]  /*a270*/  FSETP.NEU.AND P0, PT, R41, RZ, PT ;  /* 0x000000ff2900720b */ /* 0x000fda0003f0d000 */
[----:B------:R-:W-:Y:S05]  /*a280*/  @!P0 EXIT ;  /* 0x000000000000894d */ /* 0x000fea0003800000 */
[----:B------:R-:W-:Y:S05]  /*a290*/  BRA `(.L_x_142) ;  /* 0x00000000002c7947 */ /* 0x000fea0003800000 */
.L_x_143:
[----:B------:R-:W-:Y:S01]  /*a2a0*/  ISETP.NE.AND P0, PT, R101, RZ, PT ;  /* 0x000000ff6500720c */ /* 0x000fe20003f05270 */
[----:B------:R-:W-:-:S12]  /*a2b0*/  BSSY.RECONVERGENT B0, `(.L_x_142) ;  /* 0x0000009000007945 */ /* 0x000fd80003800200 */
[----:B------:R-:W-:Y:S05]  /*a2c0*/  @P0 BRA `(.L_x_144) ;  /* 0x0000000000140947 */ /* 0x000fea0003800000 */
[----:B------:R-:W3:Y:S02]  /*a2d0*/  LDCU.64 UR4, c[0x0][0x988] ;  /* 0x00013100ff0477ac */ /* 0x000ee40008000a00 */
[----:B---3--:R-:W-:-:S04]  /*a2e0*/  ISETP.NE.U32.AND P0, PT, RZ, UR4, PT ;  /* 0x00000004ff007c0c */ /* 0x008fc8000bf05070 */
[----:B------:R-:W-:-:S13]  /*a2f0*/  ISETP.NE.AND.EX P0, PT, RZ, UR5, PT, P0 ;  /* 0x00000005ff007c0c */ /* 0x000fda000bf05300 */
[----:B------:R-:W-:Y:S05]  /*a300*/  @!P0 EXIT ;  /* 0x000000000000894d */ /* 0x000fea0003800000 */
[----:B------:R-:W-:Y:S05]  /*a310*/  BRA `(.L_x_145) ;  /* 0x0000000000087947 */ /* 0x000fea0003800000 */
.L_x_144:
[----:B------:R-:W-:-:S13]  /*a320*/  FSETP.NEU.AND P0, PT, R41, RZ, PT ;  /* 0x000000ff2900720b */ /* 0x000fda0003f0d000 */
[----:B------:R-:W-:Y:S05]  /*a330*/  @!P0 EXIT ;  /* 0x000000000000894d */ /* 0x000fea0003800000 */
.L_x_145:
[----:B------:R-:W-:Y:S05]  /*a340*/  BSYNC.RECONVERGENT B0 ;  /* 0x0000000000007941 */ /* 0x000fea0003800200 */
.L_x_142:
[----:B------:R-:W3:Y:S01]  /*a350*/  S2UR UR5, SR_CgaCtaId ;  /* 0x00000000000579c3 */ /* 0x000ee20000008800 */
[----:B------:R-:W-:Y:S01]  /*a360*/  ULEA UR4, UR51, UR50, 0x3 ;  /* 0x0000003233047291 */ /* 0x000fe2000f8e18ff */
[----:B------:R-:W-:-:S04]  /*a370*/  DEPBAR.LE SB0, 0x0 ;  /* 0x000080000000791a */ /* 0x000fc80000000000 */
[----:B------:R-:W-:-:S04]  /*a380*/  UIADD3 UR4, UPT, UPT, UR4, 0xa0, URZ ;  /* 0x000000a004047890 */ /* 0x000fc8000fffe0ff */
[----:B---3--:R-:W-:-:S09]  /*a390*/  UPRMT UR4, UR5, 0x654, UR4 ;  /* 0x0000065405047896 */ /* 0x008fd20008000004 */
[----:B------:R-:W-:Y:S01]  /*a3a0*/  SYNCS.ARRIVE.TRANS64.RED.A1T0 RZ, [UR4], RZ ;  /* 0x000000ffffff79a7 */ /* 0x000fe20008100404 */
[----:B------:R-:W-:Y:S05]  /*a3b0*/  EXIT ;  /* 0x000000000000794d */ /* 0x000fea0003800000 */
.L_x_24:
[----:B------:R-:W-:Y:S07]  /*a3c0*/  MOV R0, UR9 ;  /* 0x0000000900007c02 */ /* 0x000fee0008000f00 */
.L_x_146:
[----:B--2---:R2:W3:Y:S02]  /*a3d0*/  SYNCS.PHASECHK.TRANS64.TRYWAIT P0, [R0+URZ+0x40], R4 ;  /* 0x00004004000075a7 */ /* 0x0044e400080011ff */
[----:B---3--:R-:W-:Y:S05]  /*a3e0*/  @!P0 NANOSLEEP.SYNCS 0x989680 ;  /* 0x009896800000895d */ /* 0x008fea0003900000 */
[----:B------:R-:W3:Y:S02]  /*a3f0*/  @!P0 SYNCS.PHASECHK.TRANS64 P0, [R0+URZ+0x40], R4 ;  /* 0x00004004000085a7 */ /* 0x000ee400080010ff */
[----:B---3--:R-:W-:Y:S05]  /*a400*/  @!P0 BRA `(.L_x_146) ;  /* 0xfffffffc00f08947 */ /* 0x008fea000383ffff */
[----:B------:R-:W-:Y:S05]  /*a410*/  BRA `(.L_x_23) ;  /* 0xffffff7800147947 */ /* 0x000fea000383ffff */
.L_x_31:
[----:B------:R-:W-:Y:S07]  /*a420*/  MOV R0, UR9 ;  /* 0x0000000900007c02 */ /* 0x000fee0008000f00 */
.L_x_147:
[----:B-1----:R1:W2:Y:S02]  /*a430*/  SYNCS.PHASECHK.TRANS64.TRYWAIT P0, [R0+URZ+0x40], R4 ;  /* 0x00004004000075a7 */ /* 0x0022a400080011ff */
[----:B--2---:R-:W-:Y:S05]  /*a440*/  @!P0 NANOSLEEP.SYNCS 0x989680 ;  /* 0x009896800000895d */ /* 0x004fea0003900000 */
[----:B------:R-:W2:Y:S02]  /*a450*/  @!P0 SYNCS.PHASECHK.TRANS64 P0, [R0+URZ+0x40], R4 ;  /* 0x00004004000085a7 */ /* 0x000ea400080010ff */
[----:B--2---:R-:W-:Y:S05]  /*a460*/  @!P0 BRA `(.L_x_147) ;  /* 0xfffffffc00f08947 */ /* 0x004fea000383ffff */
[----:B------:R-:W-:Y:S05]  /*a470*/  BRA `(.L_x_30) ;  /* 0xffffff7c00b87947 */ /* 0x000fea000383ffff */
.L_x_36:
[----:B-1----:R-:W-:-:S07]  /*a480*/  MOV R0, UR30 ;  /* 0x0000001e00007c02 */ /* 0x002fce0008000f00 */
.L_x_148:
[----:B-1----:R1:W2:Y:S02]  /*a490*/  SYNCS.PHASECHK.TRANS64.TRYWAIT P0, [R0+URZ+0xd0], R3 ;  /* 0x0000d003000075a7 */ /* 0x0022a400080011ff */
[----:B--2---:R-:W-:Y:S05]  /*a4a0*/  @!P0 NANOSLEEP.SYNCS 0x989680 ;  /* 0x009896800000895d */ /* 0x004fea0003900000 */
[----:B------:R-:W2:Y:S02]  /*a4b0*/  @!P0 SYNCS.PHASECHK.TRANS64 P0, [R0+URZ+0xd0], R3 ;  /* 0x0000d003000085a7 */ /* 0x000ea400080010ff */
[----:B--2---:R-:W-:Y:S05]  /*a4c0*/  @!P0 BRA `(.L_x_148) ;  /* 0xfffffffc00f08947 */ /* 0x004fea000383ffff */
[----:B------:R-:W-:Y:S05]  /*a4d0*/  BRA `(.L_x_149) ;  /* 0xffffff80009c7947 */ /* 0x000fea000383ffff */
.L_x_40:
[----:B------:R-:W-:-:S07]  /*a4e0*/  MOV R0, UR4 ;  /* 0x0000000400007c02 */ /* 0x000fce0008000f00 */
.L_x_150:
[----:B-1----:R1:W2:Y:S02]  /*a4f0*/  SYNCS.PHASECHK.TRANS64.TRYWAIT P0, [R0+URZ], R2 ;  /* 0x00000002000075a7 */ /* 0x0022a400080011ff */
[----:B--2---:R-:W-:Y:S05]  /*a500*/  @!P0 NANOSLEEP.SYNCS 0x989680 ;  /* 0x009896800000895d */ /* 0x004fea0003900000 */
[----:B------:R-:W2:Y:S02]  /*a510*/  @!P0 SYNCS.PHASECHK.TRANS64 P0, [R0+URZ], R2 ;  /* 0x00000002000085a7 */ /* 0x000ea400080010ff */
[----:B--2---:R-:W-:Y:S05]  /*a520*/  @!P0 BRA `(.L_x_150) ;  /* 0xfffffffc00f08947 */ /* 0x004fea000383ffff */
[----:B------:R-:W-:Y:S05]  /*a530*/  BRA `(.L_x_151) ;  /* 0xffffff8800347947 */ /* 0x000fea000383ffff */
.L_x_41:
[----:B------:R-:W-:-:S07]  /*a540*/  MOV R0, UR5 ;  /* 0x0000000500007c02 */ /* 0x000fce0008000f00 */
.L_x_152:
[----:B-1----:R1:W2:Y:S02]  /*a550*/  SYNCS.PHASECHK.TRANS64.TRYWAIT P0, [R0+URZ], R2 ;  /* 0x00000002000075a7 */ /* 0x0022a400080011ff */
[----:B--2---:R-:W-:Y:S05]  /*a560*/  @!P0 NANOSLEEP.SYNCS 0x989680 ;  /* 0x009896800000895d */ /* 0x004fea0003900000 */
[----:B------:R-:W2:Y:S02]  /*a570*/  @!P0 SYNCS.PHASECHK.TRANS64 P0, [R0+URZ], R2 ;  /* 0x00000002000085a7 */ /* 0x000ea400080010ff */
[----:B--2---:R-:W-:Y:S05]  /*a580*/  @!P0 BRA `(.L_x_152) ;  /* 0xfffffffc00f08947 */ /* 0x004fea000383ffff */
[----:B------:R-:W-:Y:S05]  /*a590*/  BRA `(.L_x_153) ;  /* 0xffffff8800447947 */ /* 0x000fea000383ffff */
.L_x_42:
[----:B------:R-:W-:-:S07]  /*a5a0*/  MOV R0, UR5 ;  /* 0x0000000500007c02 */ /* 0x000fce0008000f00 */
.L_x_154:
[----:B-1----:R1:W2:Y:S02]  /*a5b0*/  SYNCS.PHASECHK.TRANS64.TRYWAIT P0, [R0+URZ], R2 ;  /* 0x00000002000075a7 */ /* 0x0022a400080011ff */
[----:B--2---:R-:W-:Y:S05]  /*a5c0*/  @!P0 NANOSLEEP.SYNCS 0x989680 ;  /* 0x009896800000895d */ /* 0x004fea0003900000 */
[----:B------:R-:W2:Y:S02]  /*a5d0*/  @!P0 SYNCS.PHASECHK.TRANS64 P0, [R0+URZ], R2 ;  /* 0x00000002000085a7 */ /* 0x000ea400080010ff */
[----:B--2---:R-:W-:Y:S05]  /*a5e0*/  @!P0 BRA `(.L_x_154) ;  /* 0xfffffffc00f08947 */ /* 0x004fea000383ffff */
[----:B------:R-:W-:Y:S05]  /*a5f0*/  BRA `(.L_x_155) ;  /* 0xffffff8800547947 */ /* 0x000fea000383ffff */
.L_x_43:
[----:B------:R-:W-:-:S07]  /*a600*/  MOV R0, UR5 ;  /* 0x0000000500007c02 */ /* 0x000fce0008000f00 */
.L_x_156:
[----:B-1----:R1:W2:Y:S02]  /*a610*/  SYNCS.PHASECHK.TRANS64.TRYWAIT P0, [R0+URZ], R2 ;  /* 0x00000002000075a7 */ /* 0x0022a400080011ff */
[----:B--2---:R-:W-:Y:S05]  /*a620*/  @!P0 NANOSLEEP.SYNCS 0x989680 ;  /* 0x009896800000895d */ /* 0x004fea0003900000 */
[----:B------:R-:W2:Y:S02]  /*a630*/  @!P0 SYNCS.PHASECHK.TRANS64 P0, [R0+URZ], R2 ;  /* 0x00000002000085a7 */ /* 0x000ea400080010ff */
[----:B--2---:R-:W-:Y:S05]  /*a640*/  @!P0 BRA `(.L_x_156) ;  /* 0xfffffffc00f08947 */ /* 0x004fea000383ffff */
[----:B------:R-:W-:Y:S05]  /*a650*/  BRA `(.L_x_157) ;  /* 0xffffff8800647947 */ /* 0x000fea000383ffff */
.L_x_44:
[----:B------:R-:W-:-:S07]  /*a660*/  MOV R0, UR5 ;  /* 0x0000000500007c02 */ /* 0x000fce0008000f00 */
.L_x_158:
[----:B-1----:R1:W2:Y:S02]  /*a670*/  SYNCS.PHASECHK.TRANS64.TRYWAIT P0, [R0+URZ], R2 ;  /* 0x00000002000075a7 */ /* 0x0022a400080011ff */
[----:B--2---:R-:W-:Y:S05]  /*a680*/  @!P0 NANOSLEEP.SYNCS 0x989680 ;  /* 0x009896800000895d */ /* 0x004fea0003900000 */
[----:B------:R-:W2:Y:S02]  /*a690*/  @!P0 SYNCS.PHASECHK.TRANS64 P0, [R0+URZ], R2 ;  /* 0x00000002000085a7 */ /* 0x000ea400080010ff */
[----:B--2---:R-:W-:Y:S05]  /*a6a0*/  @!P0 BRA `(.L_x_158) ;  /* 0xfffffffc00f08947 */ /* 0x004fea000383ffff */
[----:B------:R-:W-:Y:S05]  /*a6b0*/  BRA `(.L_x_159) ;  /* 0xffffff8800747947 */ /* 0x000fea000383ffff */
.L_x_45:
[----:B------:R-:W-:-:S07]  /*a6c0*/  MOV R0, UR5 ;  /* 0x0000000500007c02 */ /* 0x000fce0008000f00 */
.L_x_160:
[----:B-1----:R1:W2:Y:S02]  /*a6d0*/  SYNCS.PHASECHK.TRANS64.TRYWAIT P0, [R0+URZ], R2 ;  /* 0x00000002000075a7 */ /* 0x0022a400080011ff */
[----:B--2---:R-:W-:Y:S05]  /*a6e0*/  @!P0 NANOSLEEP.SYNCS 0x989680 ;  /* 0x009896800000895d */ /* 0x004fea0003900000 */
[----:B------:R-:W2:Y:S02]  /*a6f0*/  @!P0 SYNCS.PHASECHK.TRANS64 P0, [R0+URZ], R2 ;  /* 0x00000002000085a7 */ /* 0x000ea400080010ff */
[----:B--2---:R-:W-:Y:S05]  /*a700*/  @!P0 BRA `(.L_x_160) ;  /* 0xfffffffc00f08947 */ /* 0x004fea000383ffff */
[----:B------:R-:W-:Y:S05]  /*a710*/  BRA `(.L_x_161) ;  /* 0xffffff8800847947 */ /* 0x000fea000383ffff */
.L_x_46:
[----:B------:R-:W-:-:S07]  /*a720*/  MOV R0, UR5 ;  /* 0x0000000500007c02 */ /* 0x000fce0008000f00 */
.L_x_162:
[----:B-1----:R1:W2:Y:S02]  /*a730*/  SYNCS.PHASECHK.TRANS64.TRYWAIT P0, [R0+URZ], R2 ;  /* 0x00000002000075a7 */ /* 0x0022a400080011ff */
[----:B--2---:R-:W-:Y:S05]  /*a740*/  @!P0 NANOSLEEP.SYNCS 0x989680 ;  /* 0x009896800000895d */ /* 0x004fea0003900000 */
[----:B------:R-:W2:Y:S02]  /*a750*/  @!P0 SYNCS.PHASECHK.TRANS64 P0, [R0+URZ], R2 ;  /* 0x00000002000085a7 */ /* 0x000ea400080010ff */
[----:B--2---:R-:W-:Y:S05]  /*a760*/  @!P0 BRA `(.L_x_162) ;  /* 0xfffffffc00f08947 */ /* 0x004fea000383ffff */
[----:B------:R-:W-:Y:S05]  /*a770*/  BRA `(.L_x_163) ;  /* 0xffffff8800947947 */ /* 0x000fea000383ffff */
.L_x_49:
[----:B------:R-:W-:-:S07]  /*a780*/  MOV R4, UR4 ;  /* 0x0000000400047c02 */ /* 0x000fce0008000f00 */
.L_x_164:
[----:B--2---:R2:W3:Y:S02]  /*a790*/  SYNCS.PHASECHK.TRANS64.TRYWAIT P1, [R4+URZ+0xd8], R6 ;  /* 0x0000d806040075a7 */ /* 0x0044e400080211ff */
[----:B---3--:R-:W-:Y:S05]  /*a7a0*/  @!P1 NANOSLEEP.SYNCS 0x989680 ;  /* 0x009896800000995d */ /* 0x008fea0003900000 */
[----:B------:R-:W3:Y:S02]  /*a7b0*/  @!P1 SYNCS.PHASECHK.TRANS64 P1, [R4+URZ+0xd8], R6 ;  /* 0x0000d806040095a7 */ /* 0x000ee400080210ff */
[----:B---3--:R-:W-:Y:S05]  /*a7c0*/  @!P1 BRA `(.L_x_164) ;  /* 0xfffffffc00f09947 */ /* 0x008fea000383ffff */
[----:B------:R-:W-:Y:S05]  /*a7d0*/  BRA `(.L_x_165) ;  /* 0xffffff8c00047947 */ /* 0x000fea000383ffff */
.L_x_50:
[----:B--2---:R-:W-:-:S07]  /*a7e0*/  MOV R4, UR4 ;  /* 0x0000000400047c02 */ /* 0x004fce0008000f00 */
.L_x_166:
[----:B--2---:R2:W3:Y:S02]  /*a7f0*/  SYNCS.PHASECHK.TRANS64.TRYWAIT P1, [R4+URZ+0xd0], R5 ;  /* 0x0000d005040075a7 */ /* 0x0044e400080211ff */
[----:B---3--:R-:W-:Y:S05]  /*a800*/  @!P1 NANOSLEEP.SYNCS 0x989680 ;  /* 0x009896800000995d */ /* 0x008fea0003900000 */
[----:B------:R-:W3:Y:S02]  /*a810*/  @!P1 SYNCS.PHASECHK.TRANS64 P1, [R4+URZ+0xd0], R5 ;  /* 0x0000d005040095a7 */ /* 0x000ee400080210ff */
[----:B---3--:R-:W-:Y:S05]  /*a820*/  @!P1 BRA `(.L_x_166) ;  /* 0xfffffffc00f09947 */ /* 0x008fea000383ffff */
[----:B------:R-:W-:Y:S05]  /*a830*/  BRA `(.L_x_167) ;  /* 0xffffff8c000c7947 */ /* 0x000fea000383ffff */
.L_x_60:
[----:B--2---:R-:W-:-:S04]  /*a840*/  MOV R5, UR5 ;  /* 0x0000000500057c02 */ /* 0x004fc80008000f00 */
[----:B------:R2:W3:Y:S03]  /*a850*/  SYNCS.PHASECHK.TRANS64.TRYWAIT P0, [R5+URZ+0x8], R6 ;  /* 0x00000806050075a7 */ /* 0x0004e600080011ff */
[----:B---3--:R-:W-:Y:S05]  /*a860*/  @!P0 NANOSLEEP.SYNCS 0x989680 ;  /* 0x009896800000895d */ /* 0x008fea0003900000 */
[----:B------:R-:W3:Y:S02]  /*a870*/  @!P0 SYNCS.PHASECHK.TRANS64 P0, [R5+URZ+0x8], R6 ;  /* 0x00000806050085a7 */ /* 0x000ee400080010ff */
[----:B---3--:R-:W-:Y:S05]  /*a880*/  @!P0 BRA `(.L_x_60) ;  /* 0xfffffffc00ec8947 */ /* 0x008fea000383ffff */
[----:B------:R-:W-:Y:S05]  /*a890*/  BRA `(.L_x_59) ;  /* 0xffffff8c00d87947 */ /* 0x000fea000383ffff */
.L_x_62:
[----:B------:R-:W-:Y:S01]  /*a8a0*/  BSSY B0, `(.L_x_168) ;  /* 0x0000006000007945 */ /* 0x000fe20003800000 */
[----:B------:R-:W-:-:S07]  /*a8b0*/  MOV R15, 0xffffffff ;  /* 0xffffffff000f7802 */ /* 0x000fce0000000f00 */
[----:B-12--5:R-:W-:Y:S05]  /*a8c0*/  WARPSYNC.COLLECTIVE R15, `(.L_x_169) ;  /* 0x000000000f0c7348 */ /* 0x026fea0003c00000 */
[----:B------:R-:W-:Y:S02]  /*a8d0*/  ELECT P6, UR79, PT ;  /* 0x00000000004f782f */ /* 0x000fe400038c0000 */
[----:B------:R-:W-:Y:S01]  /*a8e0*/  MOV R14, UR79 ;  /* 0x0000004f000e7c02 */ /* 0x000fe20008000f00 */
[----:B-12--5:R-:W-:Y:S10]  /*a8f0*/  ENDCOLLECTIVE ;  /* 0x000000000000791b */ /* 0x026ff40003800000 */
.L_x_169:
[----:B------:R-:W-:Y:S05]  /*a900*/  BSYNC B0 ;  /* 0x0000000000007941 */ /* 0x000fea0003800000 */
.L_x_168:
[----:B------:R-:W-:Y:S01]  /*a910*/  PLOP3.LUT P0, PT, P6, PT, PT, 0x80, 0x8 ;  /* 0x000000000008781c */ /* 0x000fe2000370f070 */
[----:B------:R-:W-:-:S12]  /*a920*/  BRA `(.L_x_170) ;  /* 0xffffff9000047947 */ /* 0x000fd8000383ffff */
.L_x_64:
[----:B--2---:R-:W-:-:S04]  /*a930*/  MOV R3, UR5 ;  /* 0x0000000500037c02 */ /* 0x004fc80008000f00 */
[----:B------:R2:W3:Y:S03]  /*a940*/  SYNCS.PHASECHK.TRANS64.TRYWAIT P0, [R3+URZ+0x8], R4 ;  /* 0x00000804030075a7 */ /* 0x0004e600080011ff */
[----:B---3--:R-:W-:Y:S05]  /*a950*/  @!P0 NANOSLEEP.SYNCS 0x989680 ;  /* 0x009896800000895d */ /* 0x008fea0003900000 */
[----:B------:R-:W3:Y:S02]  /*a960*/  @!P0 SYNCS.PHASECHK.TRANS64 P0, [R3+URZ+0x8], R4 ;  /* 0x00000804030085a7 */ /* 0x000ee400080010ff */
[----:B---3--:R-:W-:Y:S05]  /*a970*/  @!P0 BRA `(.L_x_64) ;  /* 0xfffffffc00ec8947 */ /* 0x008fea000383ffff */
[----:B------:R-:W-:Y:S05]  /*a980*/  BRA `(.L_x_63) ;  /* 0xffffff9000087947 */ /* 0x000fea000383ffff */
.L_x_65:
[----:B------:R-:W-:-:S07]  /*a990*/  MOV R4, UR20 ;  /* 0x0000001400047c02 */ /* 0x000fce0008000f00 */
.L_x_171:
[----:B-1----:R1:W2:Y:S02]  /*a9a0*/  SYNCS.PHASECHK.TRANS64.TRYWAIT P0, [R4+URZ+0xd0], R5 ;  /* 0x0000d005040075a7 */ /* 0x0022a400080011ff */
[----:B--2---:R-:W-:Y:S05]  /*a9b0*/  @!P0 NANOSLEEP.SYNCS 0x989680 ;  /* 0x009896800000895d */ /* 0x004fea0003900000 */
[----:B------:R-:W2:Y:S02]  /*a9c0*/  @!P0 SYNCS.PHASECHK.TRANS64 P0, [R4+URZ+0xd0], R5 ;  /* 0x0000d005040085a7 */ /* 0x000ea400080010ff */
[----:B--2---:R-:W-:Y:S05]  /*a9d0*/  @!P0 BRA `(.L_x_171) ;  /* 0xfffffffc00f08947 */ /* 0x004fea000383ffff */
[----:B------:R-:W-:Y:S05]  /*a9e0*/  BRA `(.L_x_172) ;  /* 0xffffff9400087947 */ /* 0x000fea000383ffff */
.L_x_67:
[----:B------:R-:W-:-:S07]  /*a9f0*/  MOV R4, UR25 ;  /* 0x0000001900047c02 */ /* 0x000fce0008000f00 */
.L_x_173:
[----:B-1----:R1:W2:Y:S02]  /*aa00*/  SYNCS.PHASECHK.TRANS64.TRYWAIT P0, [R4+URZ+0xf0], R5 ;  /* 0x0000f005040075a7 */ /* 0x0022a400080011ff */
[----:B--2---:R-:W-:Y:S05]  /*aa10*/  @!P0 NANOSLEEP.SYNCS 0x989680 ;  /* 0x009896800000895d */ /* 0x004fea0003900000 */
[----:B------:R-:W2:Y:S02]  /*aa20*/  @!P0 SYNCS.PHASECHK.TRANS64 P0, [R4+URZ+0xf0], R5 ;  /* 0x0000f005040085a7 */ /* 0x000ea400080010ff */
[----:B--2---:R-:W-:Y:S05]  /*aa30*/  @!P0 BRA `(.L_x_173) ;  /* 0xfffffffc00f08947 */ /* 0x004fea000383ffff */
[----:B------:R-:W-:Y:S05]  /*aa40*/  BRA `(.L_x_66) ;  /* 0xffffff9400287947 */ /* 0x000fea000383ffff */
.L_x_71:
[----:B-1----:R-:W-:Y:S07]  /*aa50*/  MOV R4, UR18 ;  /* 0x0000001200047c02 */ /* 0x002fee0008000f00 */
.L_x_174:
[----:B-1----:R1:W2:Y:S02]  /*aa60*/  SYNCS.PHASECHK.TRANS64.TRYWAIT P0, [R4+URZ], R6 ;  /* 0x00000006040075a7 */ /* 0x0022a400080011ff */
[----:B--2---:R-:W-:Y:S05]  /*aa70*/  @!P0 NANOSLEEP.SYNCS 0x989680 ;  /* 0x009896800000895d */ /* 0x004fea0003900000 */
[----:B------:R-:W2:Y:S02]  /*aa80*/  @!P0 SYNCS.PHASECHK.TRANS64 P0, [R4+URZ], R6 ;  /* 0x00000006040085a7 */ /* 0x000ea400080010ff */
[----:B--2---:R-:W-:Y:S05]  /*aa90*/  @!P0 BRA `(.L_x_174) ;  /* 0xfffffffc00f08947 */ /* 0x004fea000383ffff */
[----:B------:R-:W-:Y:S05]  /*aaa0*/  BRA `(.L_x_70) ;  /* 0xffffff94004c7947 */ /* 0x000fea000383ffff */
.L_x_75:
[----:B--2---:R-:W-:-:S07]  /*aab0*/  MOV R0, UR4 ;  /* 0x0000000400007c02 */ /* 0x004fce0008000f00 */
.L_x_175:
[----:B--2---:R2:W3:Y:S02]  /*aac0*/  SYNCS.PHASECHK.TRANS64.TRYWAIT P0, [R0+URZ], R2 ;  /* 0x00000002000075a7 */ /* 0x0044e400080011ff */
[----:B---3--:R-:W-:Y:S05]  /*aad0*/  @!P0 NANOSLEEP.SYNCS 0x989680 ;  /* 0x009896800000895d */ /* 0x008fea0003900000 */
[----:B------:R-:W3:Y:S02]  /*aae0*/  @!P0 SYNCS.PHASECHK.TRANS64 P0, [R0+URZ], R2 ;  /* 0x00000002000085a7 */ /* 0x000ee400080010ff */
[----:B---3--:R-:W-:Y:S05]  /*aaf0*/  @!P0 BRA `(.L_x_175) ;  /* 0xfffffffc00f08947 */ /* 0x008fea000383ffff */
[----:B------:R-:W-:Y:S05]  /*ab00*/  BRA `(.L_x_176) ;  /* 0xffffff9800547947 */ /* 0x000fea000383ffff */
.L_x_78:
[----:B------:R-:W-:-:S07]  /*ab10*/  MOV R0, UR20 ;  /* 0x0000001400007c02 */ /* 0x000fce0008000f00 */
.L_x_177:
[----:B--2---:R2:W3:Y:S02]  /*ab20*/  SYNCS.PHASECHK.TRANS64.TRYWAIT P1, [R0+URZ+0x100], R2 ;  /* 0x00010002000075a7 */ /* 0x0044e400080211ff */
[----:B---3--:R-:W-:Y:S05]  /*ab30*/  @!P1 NANOSLEEP.SYNCS 0x989680 ;  /* 0x009896800000995d */ /* 0x008fea0003900000 */
[----:B------:R-:W3:Y:S02]  /*ab40*/  @!P1 SYNCS.PHASECHK.TRANS64 P1, [R0+URZ+0x100], R2 ;  /* 0x00010002000095a7 */ /* 0x000ee400080210ff */
[----:B---3--:R-:W-:Y:S05]  /*ab50*/  @!P1 BRA `(.L_x_177) ;  /* 0xfffffffc00f09947 */ /* 0x008fea000383ffff */
[----:B------:R-:W-:Y:S05]  /*ab60*/  BRA `(.L_x_178) ;  /* 0xffffff9800a07947 */ /* 0x000fea000383ffff */
.L_x_83:
[----:B------:R-:W-:Y:S07]  /*ab70*/  MOV R0, UR20 ;  /* 0x0000001400007c02 */ /* 0x000fee0008000f00 */
.L_x_179:
[----:B-1----:R1:W2:Y:S02]  /*ab80*/  SYNCS.PHASECHK.TRANS64.TRYWAIT P0, [R0+URZ+0xd0], R2 ;  /* 0x0000d002000075a7 */ /* 0x0022a400080011ff */
[----:B--2---:R-:W-:Y:S05]  /*ab90*/  @!P0 NANOSLEEP.SYNCS 0x989680 ;  /* 0x009896800000895d */ /* 0x004fea0003900000 */
[----:B------:R-:W2:Y:S02]  /*aba0*/  @!P0 SYNCS.PHASECHK.TRANS64 P0, [R0+URZ+0xd0], R2 ;  /* 0x0000d002000085a7 */ /* 0x000ea400080010ff */
[----:B--2---:R-:W-:Y:S05]  /*abb0*/  @!P0 BRA `(.L_x_179) ;  /* 0xfffffffc00f08947 */ /* 0x004fea000383ffff */
[----:B------:R-:W-:Y:S05]  /*abc0*/  BRA `(.L_x_180) ;  /* 0xffffff9c00fc7947 */ /* 0x000fea000383ffff */
.L_x_86:
[----:B------:R-:W-:Y:S07]  /*abd0*/  MOV R0, UR20 ;  /* 0x0000001400007c02 */ /* 0x000fee0008000f00 */
.L_x_181:
[----:B-1----:R1:W2:Y:S02]  /*abe0*/  SYNCS.PHASECHK.TRANS64.TRYWAIT P2, [R0+URZ+0xc8], R2 ;  /* 0x0000c802000075a7 */ /* 0x0022a400080411ff */
[----:B--2---:R-:W-:Y:S05]  /*abf0*/  @!P2 NANOSLEEP.SYNCS 0x989680 ;  /* 0x009896800000a95d */ /* 0x004fea0003900000 */
[----:B------:R-:W2:Y:S02]  /*ac00*/  @!P2 SYNCS.PHASECHK.TRANS64 P2, [R0+URZ+0xc8], R2 ;  /* 0x0000c8020000a5a7 */ /* 0x000ea400080410ff */
[----:B--2---:R-:W-:Y:S05]  /*ac10*/  @!P2 BRA `(.L_x_181) ;  /* 0xfffffffc00f0a947 */ /* 0x004fea000383ffff */
[----:B------:R-:W-:Y:S05]  /*ac20*/  BRA `(.L_x_85) ;  /* 0xffffffa400607947 */ /* 0x000fea000383ffff */
.L_x_89:
[----:B------:R-:W-:Y:S07]  /*ac30*/  MOV R2, UR20 ;  /* 0x0000001400027c02 */ /* 0x000fee0008000f00 */
.L_x_182:
[----:B-1----:R1:W2:Y:S02]  /*ac40*/  SYNCS.PHASECHK.TRANS64.TRYWAIT P1, [R2+URZ+0xa0], R8 ;  /* 0x0000a008020075a7 */ /* 0x0022a400080211ff */
[----:B--2---:R-:W-:Y:S05]  /*ac50*/  @!P1 NANOSLEEP.SYNCS 0x989680 ;  /* 0x009896800000995d */ /* 0x004fea0003900000 */
[----:B------:R-:W2:Y:S02]  /*ac60*/  @!P1 SYNCS.PHASECHK.TRANS64 P1, [R2+URZ+0xa0], R8 ;  /* 0x0000a008020095a7 */ /* 0x000ea400080210ff */
[----:B--2---:R-:W-:Y:S05]  /*ac70*/  @!P1 BRA `(.L_x_182) ;  /* 0xfffffffc00f09947 */ /* 0x004fea000383ffff */
[----:B------:R-:W-:Y:S05]  /*ac80*/  BRA `(.L_x_183) ;  /* 0xffffffa800147947 */ /* 0x000fea000383ffff */
.L_x_90:
[----:B------:R-:W-:Y:S07]  /*ac90*/  MOV R2, UR20 ;  /* 0x0000001400027c02 */ /* 0x000fee0008000f00 */
.L_x_184:
[----:B-1----:R1:W2:Y:S02]  /*aca0*/  SYNCS.PHASECHK.TRANS64.TRYWAIT P1, [R2+URZ+0xa8], R8 ;  /* 0x0000a808020075a7 */ /* 0x0022a400080211ff */
[----:B--2---:R-:W-:Y:S05]  /*acb0*/  @!P1 NANOSLEEP.SYNCS 0x989680 ;  /* 0x009896800000995d */ /* 0x004fea0003900000 */
[----:B------:R-:W2:Y:S02]  /*acc0*/  @!P1 SYNCS.PHASECHK.TRANS64 P1, [R2+URZ+0xa8], R8 ;  /* 0x0000a808020095a7 */ /* 0x000ea400080210ff */
[----:B--2---:R-:W-:Y:S05]  /*acd0*/  @!P1 BRA `(.L_x_184) ;  /* 0xfffffffc00f09947 */ /* 0x004fea000383ffff */
[----:B------:R-:W-:Y:S05]  /*ace0*/  BRA `(.L_x_185) ;  /* 0xffffffa8005c7947 */ /* 0x000fea000383ffff */
.L_x_91:
[----:B------:R-:W-:Y:S07]  /*acf0*/  MOV R2, UR20 ;  /* 0x0000001400027c02 */ /* 0x000fee0008000f00 */
.L_x_186:
[----:B-1----:R1:W2:Y:S02]  /*ad00*/  SYNCS.PHASECHK.TRANS64.TRYWAIT P1, [R2+URZ+0xb0], R8 ;  /* 0x0000b008020075a7 */ /* 0x0022a400080211ff */
[----:B--2---:R-:W-:Y:S05]  /*ad10*/  @!P1 NANOSLEEP.SYNCS 0x989680 ;  /* 0x009896800000995d */ /* 0x004fea0003900000 */
[----:B------:R-:W2:Y:S02]  /*ad20*/  @!P1 SYNCS.PHASECHK.TRANS64 P1, [R2+URZ+0xb0], R8 ;  /* 0x0000b008020095a7 */ /* 0x000ea400080210ff */
[----:B--2---:R-:W-:Y:S05]  /*ad30*/  @!P1 BRA `(.L_x_186) ;  /* 0xfffffffc00f09947 */ /* 0x004fea000383ffff */
[----:B------:R-:W-:Y:S05]  /*ad40*/  BRA `(.L_x_187) ;  /* 0xffffffa800a47947 */ /* 0x000fea000383ffff */
.L_x_92:
[----:B------:R-:W-:Y:S07]  /*ad50*/  MOV R0, UR20 ;  /* 0x0000001400007c02 */ /* 0x000fee0008000f00 */
.L_x_188:
[----:B-1----:R1:W2:Y:S02]  /*ad60*/  SYNCS.PHASECHK.TRANS64.TRYWAIT P0, [R0+URZ+0xb8], R8 ;  /* 0x0000b808000075a7 */ /* 0x0022a400080011ff */
[----:B--2---:R-:W-:Y:S05]  /*ad70*/  @!P0 NANOSLEEP.SYNCS 0x989680 ;  /* 0x009896800000895d */ /* 0x004fea0003900000 */
[----:B------:R-:W2:Y:S02]  /*ad80*/  @!P0 SYNCS.PHASECHK.TRANS64 P0, [R0+URZ+0xb8], R8 ;  /* 0x0000b808000085a7 */ /* 0x000ea400080010ff */
[----:B--2---:R-:W-:Y:S05]  /*ad90*/  @!P0 BRA `(.L_x_188) ;  /* 0xfffffffc00f08947 */ /* 0x004fea000383ffff */
[----:B------:R-:W-:Y:S05]  /*ada0*/  BRA `(.L_x_189) ;  /* 0xffffffa800ec7947 */ /* 0x000fea000383ffff */
.L_x_94:
[----:B------:R-:W-:-:S07]  /*adb0*/  MOV R0, UR20 ;  /* 0x0000001400007c02 */ /* 0x000fce0008000f00 */
.L_x_190:
[----:B--2---:R2:W3:Y:S02]  /*adc0*/  SYNCS.PHASECHK.TRANS64.TRYWAIT P0, [R0+URZ+0xa0], R2 ;  /* 0x0000a002000075a7 */ /* 0x0044e400080011ff */
[----:B---3--:R-:W-:Y:S05]  /*add0*/  @!P0 NANOSLEEP.SYNCS 0x989680 ;  /* 0x009896800000895d */ /* 0x008fea0003900000 */
[----:B------:R-:W3:Y:S02]  /*ade0*/  @!P0 SYNCS.PHASECHK.TRANS64 P0, [R0+URZ+0xa0], R2 ;  /* 0x0000a002000085a7 */ /* 0x000ee400080010ff */
[----:B---3--:R-:W-:Y:S05]  /*adf0*/  @!P0 BRA `(.L_x_190) ;  /* 0xfffffffc00f08947 */ /* 0x008fea000383ffff */
[----:B------:R-:W-:Y:S05]  /*ae00*/  BRA `(.L_x_191) ;  /* 0xffffffac00587947 */ /* 0x000fea000383ffff */
.L_x_95:
[----:B--2---:R-:W-:-:S07]  /*ae10*/  MOV R0, UR20 ;  /* 0x0000001400007c02 */ /* 0x004fce0008000f00 */
.L_x_192:
[----:B--2---:R2:W3:Y:S02]  /*ae20*/  SYNCS.PHASECHK.TRANS64.TRYWAIT P0, [R0+URZ+0xa8], R2 ;  /* 0x0000a802000075a7 */ /* 0x0044e400080011ff */
[----:B---3--:R-:W-:Y:S05]  /*ae30*/  @!P0 NANOSLEEP.SYNCS 0x989680 ;  /* 0x009896800000895d */ /* 0x008fea0003900000 */
[----:B------:R-:W3:Y:S02]  /*ae40*/  @!P0 SYNCS.PHASECHK.TRANS64 P0, [R0+URZ+0xa8], R2 ;  /* 0x0000a802000085a7 */ /* 0x000ee400080010ff */
[----:B---3--:R-:W-:Y:S05]  /*ae50*/  @!P0 BRA `(.L_x_192) ;  /* 0xfffffffc00f08947 */ /* 0x008fea000383ffff */
[----:B------:R-:W-:Y:S05]  /*ae60*/  BRA `(.L_x_193) ;  /* 0xffffffac00487947 */ /* 0x000fea000383ffff */
.L_x_96:
[----:B--2---:R-:W-:-:S07]  /*ae70*/  MOV R0, UR20 ;  /* 0x0000001400007c02 */ /* 0x004fce0008000f00 */
.L_x_194:
[----:B--2---:R2:W3:Y:S02]  /*ae80*/  SYNCS.PHASECHK.TRANS64.TRYWAIT P0, [R0+URZ+0xb0], R2 ;  /* 0x0000b002000075a7 */ /* 0x0044e400080011ff */
[----:B---3--:R-:W-:Y:S05]  /*ae90*/  @!P0 NANOSLEEP.SYNCS 0x989680 ;  /* 0x009896800000895d */ /* 0x008fea0003900000 */
[----:B------:R-:W3:Y:S02]  /*aea0*/  @!P0 SYNCS.PHASECHK.TRANS64 P0, [R0+URZ+0xb0], R2 ;  /* 0x0000b002000085a7 */ /* 0x000ee400080010ff */
[----:B---3--:R-:W-:Y:S05]  /*aeb0*/  @!P0 BRA `(.L_x_194) ;  /* 0xfffffffc00f08947 */ /* 0x008fea000383ffff */
[----:B------:R-:W-:Y:S05]  /*aec0*/  BRA `(.L_x_195) ;  /* 0xffffffac00387947 */ /* 0x000fea000383ffff */
.L_x_98:
[----:B------:R-:W-:Y:S07]  /*aed0*/  MOV R0, UR50 ;  /* 0x0000003200007c02 */ /* 0x000fee0008000f00 */
.L_x_196:
[----:B-1----:R1:W2:Y:S02]  /*aee0*/  SYNCS.PHASECHK.TRANS64.TRYWAIT P0, [R0+URZ+0xd0], R2 ;  /* 0x0000d002000075a7 */ /* 0x0022a400080011ff */
[----:B--2---:R-:W-:Y:S05]  /*aef0*/  @!P0 NANOSLEEP.SYNCS 0x989680 ;  /* 0x009896800000895d */ /* 0x004fea0003900000 */
[----:B------:R-:W2:Y:S02]  /*af00*/  @!P0 SYNCS.PHASECHK.TRANS64 P0, [R0+URZ+0xd0], R2 ;  /* 0x0000d002000085a7 */ /* 0x000ea400080010ff */
[----:B--2---:R-:W-:Y:S05]  /*af10*/  @!P0 BRA `(.L_x_196) ;  /* 0xfffffffc00f08947 */ /* 0x004fea000383ffff */
[----:B------:R-:W-:Y:S05]  /*af20*/  BRA `(.L_x_197) ;  /* 0xffffffb000107947 */ /* 0x000fea000383ffff */
.L_x_109:
[----:B-1----:R-:W-:Y:S04]  /*af30*/  MOV R2, UR50 ;  /* 0x0000003200027c02 */ /* 0x002fe80008000f00 */
[----:B------:R1:W2:Y:S03]  /*af40*/  SYNCS.PHASECHK.TRANS64.TRYWAIT P1, [R2+URZ+0x80], R3 ;  /* 0x00008003020075a7 */ /* 0x0002a600080211ff */
[----:B--2---:R-:W-:Y:S05]  /*af50*/  @!P1 NANOSLEEP.SYNCS 0x989680 ;  /* 0x009896800000995d */ /* 0x004fea0003900000 */
[----:B------:R-:W2:Y:S02]  /*af60*/  @!P1 SYNCS.PHASECHK.TRANS64 P1, [R2+URZ+0x80], R3 ;  /* 0x00008003020095a7 */ /* 0x000ea400080210ff */
[----:B--2---:R-:W-:Y:S05]  /*af70*/  @!P1 BRA `(.L_x_109) ;  /* 0xfffffffc00ec9947 */ /* 0x004fea000383ffff */
[----:B------:R-:W-:Y:S05]  /*af80*/  BRA `(.L_x_108) ;  /* 0xffffffc000047947 */ /* 0x000fea000383ffff */
.L_x_111:
[----:B-1----:R1:W4:Y:S02]  /*af90*/  SYNCS.PHASECHK.TRANS64.TRYWAIT P0, [R103+URZ+0xe0], R0 ;  /* 0x0000e000670075a7 */ /* 0x00232400080011ff */
[----:B----4-:R-:W-:Y:S05]  /*afa0*/  @!P0 NANOSLEEP.SYNCS 0x989680 ;  /* 0x009896800000895d */ /* 0x010fea0003900000 */
[----:B------:R-:W4:Y:S02]  /*afb0*/  @!P0 SYNCS.PHASECHK.TRANS64 P0, [R103+URZ+0xe0], R0 ;  /* 0x0000e000670085a7 */ /* 0x000f2400080010ff */
[----:B----4-:R-:W-:Y:S05]  /*afc0*/  @!P0 BRA `(.L_x_111) ;  /* 0xfffffffc00f08947 */ /* 0x010fea000383ffff */
[----:B------:R-:W-:Y:S05]  /*afd0*/  BRA `(.L_x_110) ;  /* 0xffffffc0002c7947 */ /* 0x000fea000383ffff */
.L_x_120:
[----:B---3--:R3:W4:Y:S02]  /*afe0*/  SYNCS.PHASECHK.TRANS64.TRYWAIT P0, [R2+URZ+0x80], R0 ;  /* 0x00008000020075a7 */ /* 0x00872400080011ff */
[----:B----4-:R-:W-:Y:S05]  /*aff0*/  @!P0 NANOSLEEP.SYNCS 0x989680 ;  /* 0x009896800000895d */ /* 0x010fea0003900000 */
[----:B------:R-:W4:Y:S02]  /*b000*/  @!P0 SYNCS.PHASECHK.TRANS64 P0, [R2+URZ+0x80], R0 ;  /* 0x00008000020085a7 */ /* 0x000f2400080010ff */
[----:B----4-:R-:W-:Y:S05]  /*b010*/  @!P0 BRA `(.L_x_120) ;  /* 0xfffffffc00f08947 */ /* 0x010fea000383ffff */
[----:B------:R-:W-:Y:S05]  /*b020*/  BRA `(.L_x_119) ;  /* 0xffffffcc00147947 */ /* 0x000fea000383ffff */
.L_x_128:
[----:B-1----:R1:W3:Y:S02]  /*b030*/  SYNCS.PHASECHK.TRANS64.TRYWAIT P0, [R6+URZ+0x80], R5 ;  /* 0x00008005060075a7 */ /* 0x0022e400080011ff */
[----:B---3--:R-:W-:Y:S05]  /*b040*/  @!P0 NANOSLEEP.SYNCS 0x989680 ;  /* 0x009896800000895d */ /* 0x008fea0003900000 */
[----:B------:R-:W3:Y:S02]  /*b050*/  @!P0 SYNCS.PHASECHK.TRANS64 P0, [R6+URZ+0x80], R5 ;  /* 0x00008005060085a7 */ /* 0x000ee400080010ff */
[----:B---3--:R-:W-:Y:S05]  /*b060*/  @!P0 BRA `(.L_x_128) ;  /* 0xfffffffc00f08947 */ /* 0x008fea000383ffff */
[----:B------:R-:W-:Y:S05]  /*b070*/  BRA `(.L_x_127) ;  /* 0xffffffd800207947 */ /* 0x000fea000383ffff */
.L_x_136:
[----:B---3--:R3:W4:Y:S02]  /*b080*/  SYNCS.PHASECHK.TRANS64.TRYWAIT P0, [R2+URZ+0x80], R5 ;  /* 0x00008005020075a7 */ /* 0x00872400080011ff */
[----:B----4-:R-:W-:Y:S05]  /*b090*/  @!P0 NANOSLEEP.SYNCS 0x989680 ;  /* 0x009896800000895d */ /* 0x010fea0003900000 */
[----:B------:R-:W4:Y:S02]  /*b0a0*/  @!P0 SYNCS.PHASECHK.TRANS64 P0, [R2+URZ+0x80], R5 ;  /* 0x00008005020085a7 */ /* 0x000f2400080010ff */
[----:B----4-:R-:W-:Y:S05]  /*b0b0*/  @!P0 BRA `(.L_x_136) ;  /* 0xfffffffc00f08947 */ /* 0x010fea000383ffff */
[----:B------:R-:W-:Y:S05]  /*b0c0*/  BRA `(.L_x_135) ;  /* 0xffffffe400287947 */ /* 0x000fea000383ffff */
        .weak           $__internal_0_$__cuda_sm10x_tcgen05_guardrail_trap_col_being_dealloced_not_returned_by_alloc
        .type           $__internal_0_$__cuda_sm10x_tcgen05_guardrail_trap_col_being_dealloced_not_returned_by_alloc,@function
        .size           $__internal_0_$__cuda_sm10x_tcgen05_guardrail_trap_col_being_dealloced_not_returned_by_alloc,($__internal_1_$__cuda_sm10x_tcgen05_guardrail_trap_phase_invalid_during_alloc - $__internal_0_$__cuda_sm10x_tcgen05_guardrail_trap_col_being_dealloced_not_returned_by_alloc)
$__internal_0_$__cuda_sm10x_tcgen05_guardrail_trap_col_being_dealloced_not_returned_by_alloc:
[----:B------:R-:W-:Y:S05]  /*b0d0*/  BPT.TRAP 0x1 ;  /* 0x000000040000795c */ /* 0x000fea0000300000 */
[----:B------:R-:W-:-:S04]  /*b0e0*/  HFMA2 R3, -RZ, RZ, 0, 0 ;  /* 0x00000000ff037431 */ /* 0x000fc800000001ff */
[----:B------:R-:W-:Y:S05]  /*b0f0*/  RET.REL.NODEC R2 `(_ZN7cutlass13device_kernelINS_4conv6kernel13ConvUniversalINS1_16ConvProblemShapeILNS1_8OperatorE0ELi3EEENS1_10collective14CollectiveConvINS1_47MainloopSm100TmaUmmaWarpSpecializedImplicitGemmILS5_0ELi8ELi3ELi1ELi2EN4cute5tupleIJNSA_1CILi2EEENSC_ILi1EEESE_EEEEENSB_IJNSC_ILi256EEENSC_ILi128EEENSB_IJNSC_ILi64EEEEEEEEENS_6half_tESM_NSA_8TiledMMAINSA_8MMA_AtomIJNSA_26SM100_MMA_F16BF16_2x1SM_SSISM_SM_fLi256ELi128ELNSA_4UMMA5MajorE0ELSR_0ELNSQ_7ScaleInE0ELSS_0EEEEEENSA_6LayoutINSB_IJSE_SE_SE_EEENSB_IJNSC_ILi0EEESX_SX_EEEEENSB_IJNSA_10UnderscoreES10_S10_EEEEENS7_6detail27Sm100ImplicitGemmTileTraitsINSA_25SM100_TMA_2SM_LOAD_IM2COLENSA_14ComposedLayoutINSA_7SwizzleILi3ELi4ELi3EEENSA_18smem_ptr_flag_bitsILi16EEENSV_INSB_IJNSC_ILi8EEESJ_EEENSB_IJSJ_SE_EEEEEEEvEENS14_INSA_18SM100_TMA_2SM_LOADES1F_vEEEENS_8epilogue10collective18CollectiveEpilogueINS1K_23Sm100TmaWarpSpecializedILi4ELi2ELi32ELb1ELb0EEEJNSB_IJSI_SI_SK_EEENSB_IJNSV_ISI_SE_EENSV_INSC_ILi32EEESE_EEEEESM_NSB_IJNSB_IJllllEEESE_SX_EEESM_S1V_NS1K_6fusion15FusionCallbacksIS1O_NS1W_17LinearCombinationISM_fSM_fLNS_15FloatRoundStyleE2EEES1P_S1T_JEEENSA_5SM1004TMEM4LOAD26SM100_TMEM_LOAD_32dp32b32xENSA_20SM90_TMA_LOAD_IM2COLENS16_INS17_ILi2ELi4ELi3EEES1A_NSV_INSB_IJS1B_S1R_EEENSB_IJS1R_SE_EEEEEEENSA_39AutoVectorizingCopyWithAssumedAlignmentILi128EEENSA_21SM90_TMA_STORE_IM2COLES2B_S2D_S2D_EEEvvEEEEvNT_6ParamsE) ;  /* 0xffffff4c02c07950 */ /* 0x000fea0003c3ffff */
        .weak           $__internal_1_$__cuda_sm10x_tcgen05_guardrail_trap_phase_invalid_during_alloc
        .type           $__internal_1_$__cuda_sm10x_tcgen05_guardrail_trap_phase_invalid_during_alloc,@function
        .size           $__internal_1_$__cuda_sm10x_tcgen05_guardrail_trap_phase_invalid_during_alloc,($__internal_2_$__cuda_sm10x_tcgen05_guardrail_trap_unallocated_columns_being_dealloced - $__internal_1_$__cuda_sm10x_tcgen05_guardrail_trap_phase_invalid_during_alloc)
$__internal_1_$__cuda_sm10x_tcgen05_guardrail_trap_phase_invalid_during_alloc:
[----:B------:R-:W-:Y:S05]  /*b100*/  BPT.TRAP 0x1 ;  /* 0x000000040000795c */ /* 0x000fea0000300000 */
[----:B------:R-:W-:-:S04]  /*b110*/  MOV R5, 0x0 ;  /* 0x0000000000057802 */ /* 0x000fc80000000f00 */
[----:B------:R-:W-:Y:S05]  /*b120*/  RET.REL.NODEC R4 `(_ZN7cutlass13device_kernelINS_4conv6kernel13ConvUniversalINS1_16ConvProblemShapeILNS1_8OperatorE0ELi3EEENS1_10collective14CollectiveConvINS1_47MainloopSm100TmaUmmaWarpSpecializedImplicitGemmILS5_0ELi8ELi3ELi1ELi2EN4cute5tupleIJNSA_1CILi2EEENSC_ILi1EEESE_EEEEENSB_IJNSC_ILi256EEENSC_ILi128EEENSB_IJNSC_ILi64EEEEEEEEENS_6half_tESM_NSA_8TiledMMAINSA_8MMA_AtomIJNSA_26SM100_MMA_F16BF16_2x1SM_SSISM_SM_fLi256ELi128ELNSA_4UMMA5MajorE0ELSR_0ELNSQ_7ScaleInE0ELSS_0EEEEEENSA_6LayoutINSB_IJSE_SE_SE_EEENSB_IJNSC_ILi0EEESX_SX_EEEEENSB_IJNSA_10UnderscoreES10_S10_EEEEENS7_6detail27Sm100ImplicitGemmTileTraitsINSA_25SM100_TMA_2SM_LOAD_IM2COLENSA_14ComposedLayoutINSA_7SwizzleILi3ELi4ELi3EEENSA_18smem_ptr_flag_bitsILi16EEENSV_INSB_IJNSC_ILi8EEESJ_EEENSB_IJSJ_SE_EEEEEEEvEENS14_INSA_18SM100_TMA_2SM_LOADES1F_vEEEENS_8epilogue10collective18CollectiveEpilogueINS1K_23Sm100TmaWarpSpecializedILi4ELi2ELi32ELb1ELb0EEEJNSB_IJSI_SI_SK_EEENSB_IJNSV_ISI_SE_EENSV_INSC_ILi32EEESE_EEEEESM_NSB_IJNSB_IJllllEEESE_SX_EEESM_S1V_NS1K_6fusion15FusionCallbacksIS1O_NS1W_17LinearCombinationISM_fSM_fLNS_15FloatRoundStyleE2EEES1P_S1T_JEEENSA_5SM1004TMEM4LOAD26SM100_TMEM_LOAD_32dp32b32xENSA_20SM90_TMA_LOAD_IM2COLENS16_INS17_ILi2ELi4ELi3EEES1A_NSV_INSB_IJS1B_S1R_EEENSB_IJS1R_SE_EEEEEEENSA_39AutoVectorizingCopyWithAssumedAlignmentILi128EEENSA_21SM90_TMA_STORE_IM2COLES2B_S2D_S2D_EEEvvEEEEvNT_6ParamsE) ;  /* 0xffffff4c04b47950 */ /* 0x000fea0003c3ffff */
        .weak           $__internal_2_$__cuda_sm10x_tcgen05_guardrail_trap_unallocated_columns_being_dealloced
        .type           $__internal_2_$__cuda_sm10x_tcgen05_guardrail_trap_unallocated_columns_being_dealloced,@function
        .size           $__internal_2_$__cuda_sm10x_tcgen05_guardrail_trap_unallocated_columns_being_dealloced,(.L_x_199 - $__internal_2_$__cuda_sm10x_tcgen05_guardrail_trap_unallocated_columns_being_dealloced)
$__internal_2_$__cuda_sm10x_tcgen05_guardrail_trap_unallocated_columns_being_dealloced:
[----:B------:R-:W-:Y:S05]  /*b130*/  BPT.TRAP 0x1 ;  /* 0x000000040000795c */ /* 0x000fea0000300000 */
[----:B------:R-:W-:-:S04]  /*b140*/  HFMA2 R3, -RZ, RZ, 0, 0 ;  /* 0x00000000ff037431 */ /* 0x000fc800000001ff */
[----:B------:R-:W-:Y:S05]  /*b150*/  RET.REL.NODEC R2 `(_ZN7cutlass13device_kernelINS_4conv6kernel13ConvUniversalINS1_16ConvProblemShapeILNS1_8OperatorE0ELi3EEENS1_10collective14CollectiveConvINS1_47MainloopSm100TmaUmmaWarpSpecializedImplicitGemmILS5_0ELi8ELi3ELi1ELi2EN4cute5tupleIJNSA_1CILi2EEENSC_ILi1EEESE_EEEEENSB_IJNSC_ILi256EEENSC_ILi128EEENSB_IJNSC_ILi64EEEEEEEEENS_6half_tESM_NSA_8TiledMMAINSA_8MMA_AtomIJNSA_26SM100_MMA_F16BF16_2x1SM_SSISM_SM_fLi256ELi128ELNSA_4UMMA5MajorE0ELSR_0ELNSQ_7ScaleInE0ELSS_0EEEEEENSA_6LayoutINSB_IJSE_SE_SE_EEENSB_IJNSC_ILi0EEESX_SX_EEEEENSB_IJNSA_10UnderscoreES10_S10_EEEEENS7_6detail27Sm100ImplicitGemmTileTraitsINSA_25SM100_TMA_2SM_LOAD_IM2COLENSA_14ComposedLayoutINSA_7SwizzleILi3ELi4ELi3EEENSA_18smem_ptr_flag_bitsILi16EEENSV_INSB_IJNSC_ILi8EEESJ_EEENSB_IJSJ_SE_EEEEEEEvEENS14_INSA_18SM100_TMA_2SM_LOADES1F_vEEEENS_8epilogue10collective18CollectiveEpilogueINS1K_23Sm100TmaWarpSpecializedILi4ELi2ELi32ELb1ELb0EEEJNSB_IJSI_SI_SK_EEENSB_IJNSV_ISI_SE_EENSV_INSC_ILi32EEESE_EEEEESM_NSB_IJNSB_IJllllEEESE_SX_EEESM_S1V_NS1K_6fusion15FusionCallbacksIS1O_NS1W_17LinearCombinationISM_fSM_fLNS_15FloatRoundStyleE2EEES1P_S1T_JEEENSA_5SM1004TMEM4LOAD26SM100_TMEM_LOAD_32dp32b32xENSA_20SM90_TMA_LOAD_IM2COLENS16_INS17_ILi2ELi4ELi3EEES1A_NSV_INSB_IJS1B_S1R_EEENSB_IJS1R_SE_EEEEEEENSA_39AutoVectorizingCopyWithAssumedAlignmentILi128EEENSA_21SM90_TMA_STORE_IM2COLES2B_S2D_S2D_EEEvvEEEEvNT_6ParamsE) ;  /* 0xffffff4c02a87950 */ /* 0x000fea0003c3ffff */
.L_x_198:
[----:B------:R-:W-:-:S00]  /*b160*/  BRA `(.L_x_198) ;  /* 0xfffffffc00fc7947 */ /* 0x000fc0000383ffff */
[----:B------:R-:W-:-:S00]  /*b170*/  NOP ;  /* 0x0000000000007918 */ /* 0x000fc00000000000 */
        /* <DEDUP_REMOVED lines=8> */
.L_x_199:


//--------------------- .nv.global.init           --------------------------
	.section	.nv.global.init,"aw",@progbits
.nv.global.init:
	.type		$str$29,@object
	.size		$str$29,($str$30 - $str$29)
$str$29:
        /*0000*/ 	.byte	0x28, 0x61, 0x64, 0x64, 0x72, 0x65, 0x73, 0x73, 0x20, 0x26, 0x20, 0x6d, 0x61, 0x73, 0x6b, 0x29
        /*0010*/ 	.byte	0x20, 0x3d, 0x3d, 0x20, 0x30, 0x00
	.type		$str$30,@object
	.size		$str$30,($str$28 - $str$30)
$str$30:
        /*0016*/ 	.byte	0x2f, 0x74, 0x6d, 0x70, 0x2f, 0x63, 0x75, 0x74, 0x6c, 0x61, 0x73, 0x73, 0x5f, 0x73, 0x77, 0x65
        /*0026*/ 	.byte	0x65, 0x70, 0x5f, 0x73, 0x72, 0x63, 0x2f, 0x69, 0x6e, 0x63, 0x6c, 0x75, 0x64, 0x65, 0x2f, 0x63
        /*0036*/ 	.byte	0x75, 0x74, 0x65, 0x2f, 0x70, 0x6f, 0x69, 0x6e, 0x74, 0x65, 0x72, 0x5f, 0x66, 0x6c, 0x61, 0x67
        /*0046*/ 	.byte	0x67, 0x65, 0x64, 0x2e, 0x68, 0x70, 0x70, 0x00
	.type		$str$28,@object
	.size		$str$28,($str$27 - $str$28)
$str$28:
        /*004e*/ 	.byte	0x2f, 0x74, 0x6d, 0x70, 0x2f, 0x63, 0x75, 0x74, 0x6c, 0x61, 0x73, 0x73, 0x5f, 0x73, 0x77, 0x65
        /*005e*/ 	.byte	0x65, 0x70, 0x5f, 0x73, 0x72, 0x63, 0x2f, 0x69, 0x6e, 0x63, 0x6c, 0x75, 0x64, 0x65, 0x2f, 0x63
        /*006e*/ 	.byte	0x75, 0x74, 0x65, 0x2f, 0x61, 0x74, 0x6f, 0x6d, 0x2f, 0x63, 0x6f, 0x70, 0x79, 0x5f, 0x74, 0x72
        /*007e*/ 	.byte	0x61, 0x69, 0x74, 0x73, 0x5f, 0x73, 0x6d, 0x31, 0x30, 0x30, 0x2e, 0x68, 0x70, 0x70, 0x00
	.type		$str$27,@object
	.size		$str$27,(__unnamed_1 - $str$27)
$str$27:
        /*008d*/ 	.byte	0x28, 0x28, 0x75, 0x69, 0x6e, 0x74, 0x33, 0x32, 0x5f, 0x74, 0x28, 0x74, 0x68, 0x72, 0x65, 0x61
        /*009d*/ 	.byte	0x64, 0x49, 0x64, 0x78, 0x2e, 0x78, 0x29, 0x20, 0x2f, 0x20, 0x33, 0x32, 0x29, 0x20, 0x25, 0x20
        /*00ad*/ 	.byte	0x34, 0x29, 0x20, 0x3d, 0x3d, 0x20, 0x28, 0x28, 0x28, 0x74, 0x6d, 0x65, 0x6d, 0x5f, 0x61, 0x64
        /*00bd*/ 	.byte	0x64, 0x72, 0x20, 0x3e, 0x3e, 0x20, 0x31, 0x36, 0x29, 0x20, 0x2f, 0x20, 0x33, 0x32, 0x29, 0x20
        /*00cd*/ 	.byte	0x25, 0x20, 0x34, 0x29, 0x00
	.type		__unnamed_1,@object
	.size		__unnamed_1,(__unnamed_2 - __unnamed_1)
__unnamed_1:
        /*00d2*/ 	.byte	0x61, 0x75, 0x74, 0x6f, 0x20, 0x63, 0x75, 0x74, 0x65, 0x3a, 0x3a, 0x61, 0x73, 0x5f, 0x70, 0x6f
        /* <DEDUP_REMOVED lines=24> */
        /*0262*/ 	.byte	0x3e, 0x3e, 0x3e, 0x3e, 0x5d, 0x00
	.type		__unnamed_2,@object
	.size		__unnamed_2,(.L_2 - __unnamed_2)
__unnamed_2:
        /* <DEDUP_REMOVED lines=42> */
        /*0508*/ 	.byte	0x3e, 0x3e, 0x5d, 0x00
.L_2:


//--------------------- .nv.shared._ZN7cutlass13device_kernelINS_4conv6kernel13ConvUniversalINS1_16ConvProblemShapeILNS1_8OperatorE0ELi3EEENS1_10collective14CollectiveConvINS1_47MainloopSm100TmaUmmaWarpSpecializedImplicitGemmILS5_0ELi8ELi3ELi1ELi2EN4cute5tupleIJNSA_1CILi2EEENSC_ILi1EEESE_EEEEENSB_IJNSC_ILi256EEENSC_ILi128EEENSB_IJNSC_ILi64EEEEEEEEENS_6half_tESM_NSA_8TiledMMAINSA_8MMA_AtomIJNSA_26SM100_MMA_F16BF16_2x1SM_SSISM_SM_fLi256ELi128ELNSA_4UMMA5MajorE0ELSR_0ELNSQ_7ScaleInE0ELSS_0EEEEEENSA_6LayoutINSB_IJSE_SE_SE_EEENSB_IJNSC_ILi0EEESX_SX_EEEEENSB_IJNSA_10UnderscoreES10_S10_EEEEENS7_6detail27Sm100ImplicitGemmTileTraitsINSA_25SM100_TMA_2SM_LOAD_IM2COLENSA_14ComposedLayoutINSA_7SwizzleILi3ELi4ELi3EEENSA_18smem_ptr_flag_bitsILi16EEENSV_INSB_IJNSC_ILi8EEESJ_EEENSB_IJSJ_SE_EEEEEEEvEENS14_INSA_18SM100_TMA_2SM_LOADES1F_vEEEENS_8epilogue10collective18CollectiveEpilogueINS1K_23Sm100TmaWarpSpecializedILi4ELi2ELi32ELb1ELb0EEEJNSB_IJSI_SI_SK_EEENSB_IJNSV_ISI_SE_EENSV_INSC_ILi32EEESE_EEEEESM_NSB_IJNSB_IJllllEEESE_SX_EEESM_S1V_NS1K_6fusion15FusionCallbacksIS1O_NS1W_17LinearCombinationISM_fSM_fLNS_15FloatRoundStyleE2EEES1P_S1T_JEEENSA_5SM1004TMEM4LOAD26SM100_TMEM_LOAD_32dp32b32xENSA_20SM90_TMA_LOAD_IM2COLENS16_INS17_ILi2ELi4ELi3EEES1A_NSV_INSB_IJS1B_S1R_EEENSB_IJS1R_SE_EEEEEEENSA_39AutoVectorizingCopyWithAssumedAlignmentILi128EEENSA_21SM90_TMA_STORE_IM2COLES2B_S2D_S2D_EEEvvEEEEvNT_6ParamsE --------------------------
	.section	.nv.shared._ZN7cutlass13device_kernelINS_4conv6kernel13ConvUniversalINS1_16ConvProblemShapeILNS1_8OperatorE0ELi3EEENS1_10collective14CollectiveConvINS1_47MainloopSm100TmaUmmaWarpSpecializedImplicitGemmILS5_0ELi8ELi3ELi1ELi2EN4cute5tupleIJNSA_1CILi2EEENSC_ILi1EEESE_EEEEENSB_IJNSC_ILi256EEENSC_ILi128EEENSB_IJNSC_ILi64EEEEEEEEENS_6half_tESM_NSA_8TiledMMAINSA_8MMA_AtomIJNSA_26SM100_MMA_F16BF16_2x1SM_SSISM_SM_fLi256ELi128ELNSA_4UMMA5MajorE0ELSR_0ELNSQ_7ScaleInE0ELSS_0EEEEEENSA_6LayoutINSB_IJSE_SE_SE_EEENSB_IJNSC_ILi0EEESX_SX_EEEEENSB_IJNSA_10UnderscoreES10_S10_EEEEENS7_6detail27Sm100ImplicitGemmTileTraitsINSA_25SM100_TMA_2SM_LOAD_IM2COLENSA_14ComposedLayoutINSA_7SwizzleILi3ELi4ELi3EEENSA_18smem_ptr_flag_bitsILi16EEENSV_INSB_IJNSC_ILi8EEESJ_EEENSB_IJSJ_SE_EEEEEEEvEENS14_INSA_18SM100_TMA_2SM_LOADES1F_vEEEENS_8epilogue10collective18CollectiveEpilogueINS1K_23Sm100TmaWarpSpecializedILi4ELi2ELi32ELb1ELb0EEEJNSB_IJSI_SI_SK_EEENSB_IJNSV_ISI_SE_EENSV_INSC_ILi32EEESE_EEEEESM_NSB_IJNSB_IJllllEEESE_SX_EEESM_S1V_NS1K_6fusion15FusionCallbacksIS1O_NS1W_17LinearCombinationISM_fSM_fLNS_15FloatRoundStyleE2EEES1P_S1T_JEEENSA_5SM1004TMEM4LOAD26SM100_TMEM_LOAD_32dp32b32xENSA_20SM90_TMA_LOAD_IM2COLENS16_INS17_ILi2ELi4ELi3EEES1A_NSV_INSB_IJS1B_S1R_EEENSB_IJS1R_SE_EEEEEEENSA_39AutoVectorizingCopyWithAssumedAlignmentILi128EEENSA_21SM90_TMA_STORE_IM2COLES2B_S2D_S2D_EEEvvEEEEvNT_6ParamsE,"aw",@nobits
	.sectionflags	@""
	.align	16
	.zero		1024


//--------------------- .nv.shared.reserved.0     --------------------------
	.section	.nv.shared.reserved.0,"aw",@nobits
	.weak		__nv_reservedSMEM_offset_0_alias
	.size		__nv_reservedSMEM_offset_0_alias, 0, 64
	.other		__nv_reservedSMEM_offset_0_alias,@"STO_CUDA_RESERVED_SHARED STV_DEFAULT"
__nv_reservedSMEM_offset_0_alias:
	.zero		0
.nv.shared.reserved.0:
	.zero		64
	.weak		__nv_reservedSMEM_tcgen05_partition
	.type		__nv_reservedSMEM_tcgen05_partition,@object
	.size		__nv_reservedSMEM_tcgen05_partition,(.L_0 - __nv_reservedSMEM_tcgen05_partition)
__nv_reservedSMEM_tcgen05_partition:
	.zero		32
.L_0:


//--------------------- .nv.global                --------------------------
	.section	.nv.global,"aw",@nobits
.nv.global:
	.type		_ZN39_INTERNAL_1ed7a2a3_4_k_cu_01956e5e_32074cute1_E,@object
	.size		_ZN39_INTERNAL_1ed7a2a3_4_k_cu_01956e5e_32074cute1_E,(_ZN39_INTERNAL_1ed7a2a3_4_k_cu_01956e5e_32074cuda3std3__45__cpo6cbeginE - _ZN39_INTERNAL_1ed7a2a3_4_k_cu_01956e5e_32074cute1_E)
_ZN39_INTERNAL_1ed7a2a3_4_k_cu_01956e5e_32074cute1_E:
	.zero		1
	.type		_ZN39_INTERNAL_1ed7a2a3_4_k_cu_01956e5e_32074cuda3std3__45__cpo6cbeginE,@object
	.size		_ZN39_INTERNAL_1ed7a2a3_4_k_cu_01956e5e_32074cuda3std3__45__cpo6cbeginE,(_ZN39_INTERNAL_1ed7a2a3_4_k_cu_01956e5e_32074cuda3std3__48in_placeE - _ZN39_INTERNAL_1ed7a2a3_4_k_cu_01956e5e_32074cuda3std3__45__cpo6cbeginE)
_ZN39_INTERNAL_1ed7a2a3_4_k_cu_01956e5e_32074cuda3std3__45__cpo6cbeginE:
	.zero		1
	.type		_ZN39_INTERNAL_1ed7a2a3_4_k_cu_01956e5e_32074cuda3std3__48in_placeE,@object
	.size		_ZN39_INTERNAL_1ed7a2a3_4_k_cu_01956e5e_32074cuda3std3__48in_placeE,(_ZN39_INTERNAL_1ed7a2a3_4_k_cu_01956e5e_32074cuda3std6ranges3__45__cpo9iter_moveE - _ZN39_INTERNAL_1ed7a2a3_4_k_cu_01956e5e_32074cuda3std3__48in_placeE)
_ZN39_INTERNAL_1ed7a2a3_4_k_cu_01956e5e_32074cuda3std3__48in_placeE:
	.zero		1
	.type		_ZN39_INTERNAL_1ed7a2a3_4_k_cu_01956e5e_32074cuda3std6ranges3__45__cpo9iter_moveE,@object
	.size		_ZN39_INTERNAL_1ed7a2a3_4_k_cu_01956e5e_32074cuda3std6ranges3__45__cpo9iter_moveE,(_ZN39_INTERNAL_1ed7a2a3_4_k_cu_01956e5e_32074cuda3std3__45__cpo5beginE - _ZN39_INTERNAL_1ed7a2a3_4_k_cu_01956e5e_32074cuda3std6ranges3__45__cpo9iter_moveE)
_ZN39_INTERNAL_1ed7a2a3_4_k_cu_01956e5e_32074cuda3std6ranges3__45__cpo9iter_moveE:
	.zero		1
	.type		_ZN39_INTERNAL_1ed7a2a3_4_k_cu_01956e5e_32074cuda3std3__45__cpo5beginE,@object
	.size		_ZN39_INTERNAL_1ed7a2a3_4_k_cu_01956e5e_32074cuda3std3__45__cpo5beginE,(_ZN39_INTERNAL_1ed7a2a3_4_k_cu_01956e5e_32074cuda3std3__441_GLOBAL__N__1ed7a2a3_4_k_cu_01956e5e_32076ignoreE - _ZN39_INTERNAL_1ed7a2a3_4_k_cu_01956e5e_32074cuda3std3__45__cpo5beginE)
_ZN39_INTERNAL_1ed7a2a3_4_k_cu_01956e5e_32074cuda3std3__45__cpo5beginE:
	.zero		1
	.type		_ZN39_INTERNAL_1ed7a2a3_4_k_cu_01956e5e_32074cuda3std3__441_GLOBAL__N__1ed7a2a3_4_k_cu_01956e5e_32076ignoreE,@object
	.size		_ZN39_INTERNAL_1ed7a2a3_4_k_cu_01956e5e_32074cuda3std3__441_GLOBAL__N__1ed7a2a3_4_k_cu_01956e5e_32076ignoreE,(_ZN39_INTERNAL_1ed7a2a3_4_k_cu_01956e5e_32074cute7productE - _ZN39_INTERNAL_1ed7a2a3_4_k_cu_01956e5e_32074cuda3std3__441_GLOBAL__N__1ed7a2a3_4_k_cu_01956e5e_32076ignoreE)
_ZN39_INTERNAL_1ed7a2a3_4_k_cu_01956e5e_32074cuda3std3__441_GLOBAL__N__1ed7a2a3_4_k_cu_01956e5e_32076ignoreE:
	.zero		1
	.type		_ZN39_INTERNAL_1ed7a2a3_4_k_cu_01956e5e_32074cute7productE,@object
	.size		_ZN39_INTERNAL_1ed7a2a3_4_k_cu_01956e5e_32074cute7productE,(_ZN39_INTERNAL_1ed7a2a3_4_k_cu_01956e5e_32074cuda3std3__45__cpo3endE - _ZN39_INTERNAL_1ed7a2a3_4_k_cu_01956e5e_32074cute7productE)
_ZN39_INTERNAL_1ed7a2a3_4_k_cu_01956e5e_32074cute7productE:
	.zero		1
	.type		_ZN39_INTERNAL_1ed7a2a3_4_k_cu_01956e5e_32074cuda3std3__45__cpo3endE,@object
	.size		_ZN39_INTERNAL_1ed7a2a3_4_k_cu_01956e5e_32074cuda3std3__45__cpo3endE,(_ZN39_INTERNAL_1ed7a2a3_4_k_cu_01956e5e_32074cuda3std3__419piecewise_constructE - _ZN39_INTERNAL_1ed7a2a3_4_k_cu_01956e5e_32074cuda3std3__45__cpo3endE)
_ZN39_INTERNAL_1ed7a2a3_4_k_cu_01956e5e_32074cuda3std3__45__cpo3endE:
	.zero		1
	.type		_ZN39_INTERNAL_1ed7a2a3_4_k_cu_01956e5e_32074cuda3std3__419piecewise_constructE,@object
	.size		_ZN39_INTERNAL_1ed7a2a3_4_k_cu_01956e5e_32074cuda3std3__419piecewise_constructE,(_ZN39_INTERNAL_1ed7a2a3_4_k_cu_01956e5e_32074cuda3std3__45__cpo4cendE - _ZN39_INTERNAL_1ed7a2a3_4_k_cu_01956e5e_32074cuda3std3__419piecewise_constructE)
_ZN39_INTERNAL_1ed7a2a3_4_k_cu_01956e5e_32074cuda3std3__419piecewise_constructE:
	.zero		1
	.type		_ZN39_INTERNAL_1ed7a2a3_4_k_cu_01956e5e_32074cuda3std3__45__cpo4cendE,@object
	.size		_ZN39_INTERNAL_1ed7a2a3_4_k_cu_01956e5e_32074cuda3std3__45__cpo4cendE,(_ZN39_INTERNAL_1ed7a2a3_4_k_cu_01956e5e_32074cuda3std6ranges3__45__cpo4swapE - _ZN39_INTERNAL_1ed7a2a3_4_k_cu_01956e5e_32074cuda3std3__45__cpo4cendE)
_ZN39_INTERNAL_1ed7a2a3_4_k_cu_01956e5e_32074cuda3std3__45__cpo4cendE:
	.zero		1
	.type		_ZN39_INTERNAL_1ed7a2a3_4_k_cu_01956e5e_32074cuda3std6ranges3__45__cpo4swapE,@object
	.size		_ZN39_INTERNAL_1ed7a2a3_4_k_cu_01956e5e_32074cuda3std6ranges3__45__cpo4swapE,(.L_10 - _ZN39_INTERNAL_1ed7a2a3_4_k_cu_01956e5e_32074cuda3std6ranges3__45__cpo4swapE)
_ZN39_INTERNAL_1ed7a2a3_4_k_cu_01956e5e_32074cuda3std6ranges3__45__cpo4swapE:
	.zero		1
.L_10:


//--------------------- .nv.constant0._ZN7cutlass13device_kernelINS_4conv6kernel13ConvUniversalINS1_16ConvProblemShapeILNS1_8OperatorE0ELi3EEENS1_10collective14CollectiveConvINS1_47MainloopSm100TmaUmmaWarpSpecializedImplicitGemmILS5_0ELi8ELi3ELi1ELi2EN4cute5tupleIJNSA_1CILi2EEENSC_ILi1EEESE_EEEEENSB_IJNSC_ILi256EEENSC_ILi128EEENSB_IJNSC_ILi64EEEEEEEEENS_6half_tESM_NSA_8TiledMMAINSA_8MMA_AtomIJNSA_26SM100_MMA_F16BF16_2x1SM_SSISM_SM_fLi256ELi128ELNSA_4UMMA5MajorE0ELSR_0ELNSQ_7ScaleInE0ELSS_0EEEEEENSA_6LayoutINSB_IJSE_SE_SE_EEENSB_IJNSC_ILi0EEESX_SX_EEEEENSB_IJNSA_10UnderscoreES10_S10_EEEEENS7_6detail27Sm100ImplicitGemmTileTraitsINSA_25SM100_TMA_2SM_LOAD_IM2COLENSA_14ComposedLayoutINSA_7SwizzleILi3ELi4ELi3EEENSA_18smem_ptr_flag_bitsILi16EEENSV_INSB_IJNSC_ILi8EEESJ_EEENSB_IJSJ_SE_EEEEEEEvEENS14_INSA_18SM100_TMA_2SM_LOADES1F_vEEEENS_8epilogue10collective18CollectiveEpilogueINS1K_23Sm100TmaWarpSpecializedILi4ELi2ELi32ELb1ELb0EEEJNSB_IJSI_SI_SK_EEENSB_IJNSV_ISI_SE_EENSV_INSC_ILi32EEESE_EEEEESM_NSB_IJNSB_IJllllEEESE_SX_EEESM_S1V_NS1K_6fusion15FusionCallbacksIS1O_NS1W_17LinearCombinationISM_fSM_fLNS_15FloatRoundStyleE2EEES1P_S1T_JEEENSA_5SM1004TMEM4LOAD26SM100_TMEM_LOAD_32dp32b32xENSA_20SM90_TMA_LOAD_IM2COLENS16_INS17_ILi2ELi4ELi3EEES1A_NSV_INSB_IJS1B_S1R_EEENSB_IJS1R_SE_EEEEEEENSA_39AutoVectorizingCopyWithAssumedAlignmentILi128EEENSA_21SM90_TMA_STORE_IM2COLES2B_S2D_S2D_EEEvvEEEEvNT_6ParamsE --------------------------
	.section	.nv.constant0._ZN7cutlass13device_kernelINS_4conv6kernel13ConvUniversalINS1_16ConvProblemShapeILNS1_8OperatorE0ELi3EEENS1_10collective14CollectiveConvINS1_47MainloopSm100TmaUmmaWarpSpecializedImplicitGemmILS5_0ELi8ELi3ELi1ELi2EN4cute5tupleIJNSA_1CILi2EEENSC_ILi1EEESE_EEEEENSB_IJNSC_ILi256EEENSC_ILi128EEENSB_IJNSC_ILi64EEEEEEEEENS_6half_tESM_NSA_8TiledMMAINSA_8MMA_AtomIJNSA_26SM100_MMA_F16BF16_2x1SM_SSISM_SM_fLi256ELi128ELNSA_4UMMA5MajorE0ELSR_0ELNSQ_7ScaleInE0ELSS_0EEEEEENSA_6LayoutINSB_IJSE_SE_SE_EEENSB_IJNSC_ILi0EEESX_SX_EEEEENSB_IJNSA_10UnderscoreES10_S10_EEEEENS7_6detail27Sm100ImplicitGemmTileTraitsINSA_25SM100_TMA_2SM_LOAD_IM2COLENSA_14ComposedLayoutINSA_7SwizzleILi3ELi4ELi3EEENSA_18smem_ptr_flag_bitsILi16EEENSV_INSB_IJNSC_ILi8EEESJ_EEENSB_IJSJ_SE_EEEEEEEvEENS14_INSA_18SM100_TMA_2SM_LOADES1F_vEEEENS_8epilogue10collective18CollectiveEpilogueINS1K_23Sm100TmaWarpSpecializedILi4ELi2ELi32ELb1ELb0EEEJNSB_IJSI_SI_SK_EEENSB_IJNSV_ISI_SE_EENSV_INSC_ILi32EEESE_EEEEESM_NSB_IJNSB_IJllllEEESE_SX_EEESM_S1V_NS1K_6fusion15FusionCallbacksIS1O_NS1W_17LinearCombinationISM_fSM_fLNS_15FloatRoundStyleE2EEES1P_S1T_JEEENSA_5SM1004TMEM4LOAD26SM100_TMEM_LOAD_32dp32b32xENSA_20SM90_TMA_LOAD_IM2COLENS16_INS17_ILi2ELi4ELi3EEES1A_NSV_INSB_IJS1B_S1R_EEENSB_IJS1R_SE_EEEEEEENSA_39AutoVectorizingCopyWithAssumedAlignmentILi128EEENSA_21SM90_TMA_STORE_IM2COLES2B_S2D_S2D_EEEvvEEEEvNT_6ParamsE,"a",@progbits
	.sectionflags	@""
	.align	4
.nv.constant0._ZN7cutlass13device_kernelINS_4conv6kernel13ConvUniversalINS1_16ConvProblemShapeILNS1_8OperatorE0ELi3EEENS1_10collective14CollectiveConvINS1_47MainloopSm100TmaUmmaWarpSpecializedImplicitGemmILS5_0ELi8ELi3ELi1ELi2EN4cute5tupleIJNSA_1CILi2EEENSC_ILi1EEESE_EEEEENSB_IJNSC_ILi256EEENSC_ILi128EEENSB_IJNSC_ILi64EEEEEEEEENS_6half_tESM_NSA_8TiledMMAINSA_8MMA_AtomIJNSA_26SM100_MMA_F16BF16_2x1SM_SSISM_SM_fLi256ELi128ELNSA_4UMMA5MajorE0ELSR_0ELNSQ_7ScaleInE0ELSS_0EEEEEENSA_6LayoutINSB_IJSE_SE_SE_EEENSB_IJNSC_ILi0EEESX_SX_EEEEENSB_IJNSA_10UnderscoreES10_S10_EEEEENS7_6detail27Sm100ImplicitGemmTileTraitsINSA_25SM100_TMA_2SM_LOAD_IM2COLENSA_14ComposedLayoutINSA_7SwizzleILi3ELi4ELi3EEENSA_18smem_ptr_flag_bitsILi16EEENSV_INSB_IJNSC_ILi8EEESJ_EEENSB_IJSJ_SE_EEEEEEEvEENS14_INSA_18SM100_TMA_2SM_LOADES1F_vEEEENS_8epilogue10collective18CollectiveEpilogueINS1K_23Sm100TmaWarpSpecializedILi4ELi2ELi32ELb1ELb0EEEJNSB_IJSI_SI_SK_EEENSB_IJNSV_ISI_SE_EENSV_INSC_ILi32EEESE_EEEEESM_NSB_IJNSB_IJllllEEESE_SX_EEESM_S1V_NS1K_6fusion15FusionCallbacksIS1O_NS1W_17LinearCombinationISM_fSM_fLNS_15FloatRoundStyleE2EEES1P_S1T_JEEENSA_5SM1004TMEM4LOAD26SM100_TMEM_LOAD_32dp32b32xENSA_20SM90_TMA_LOAD_IM2COLENS16_INS17_ILi2ELi4ELi3EEES1A_NSV_INSB_IJS1B_S1R_EEENSB_IJS1R_SE_EEEEEEENSA_39AutoVectorizingCopyWithAssumedAlignmentILi128EEENSA_21SM90_TMA_STORE_IM2COLES2B_S2D_S2D_EEEvvEEEEvNT_6ParamsE:
	.zero		3200


//--------------------- SYMBOLS --------------------------

	.type		.nv.reservedSmem.offset0,@object
	.size		.nv.reservedSmem.offset0,0x4
	.type		.nv.reservedSmem.cap,@object
	.size		.nv.reservedSmem.cap,0x4
	.type		__assertfail,@function
